//
// Generated by NVIDIA NVVM Compiler
//
// Compiler Build ID: CL-36424714
// Cuda compilation tools, release 13.0, V13.0.88
// Based on NVVM 20.0.0
//

.version 9.0
.target sm_100
.address_size 64

	// .globl	_Z16kernel_swap_rowsPdiii
.global .align 1 .b8 _ZN34_INTERNAL_59843bfa_4_k_cu_1518eb414cuda3std3__45__cpo5beginE[1];
.global .align 1 .b8 _ZN34_INTERNAL_59843bfa_4_k_cu_1518eb414cuda3std3__45__cpo3endE[1];
.global .align 1 .b8 _ZN34_INTERNAL_59843bfa_4_k_cu_1518eb414cuda3std3__45__cpo6cbeginE[1];
.global .align 1 .b8 _ZN34_INTERNAL_59843bfa_4_k_cu_1518eb414cuda3std3__45__cpo4cendE[1];
.global .align 1 .b8 _ZN34_INTERNAL_59843bfa_4_k_cu_1518eb414cuda3std3__45__cpo6rbeginE[1];
.global .align 1 .b8 _ZN34_INTERNAL_59843bfa_4_k_cu_1518eb414cuda3std3__45__cpo4rendE[1];
.global .align 1 .b8 _ZN34_INTERNAL_59843bfa_4_k_cu_1518eb414cuda3std3__45__cpo7crbeginE[1];
.global .align 1 .b8 _ZN34_INTERNAL_59843bfa_4_k_cu_1518eb414cuda3std3__45__cpo5crendE[1];
.global .align 1 .b8 _ZN34_INTERNAL_59843bfa_4_k_cu_1518eb414cuda3std3__436_GLOBAL__N__59843bfa_4_k_cu_1518eb416ignoreE[1];
.global .align 1 .b8 _ZN34_INTERNAL_59843bfa_4_k_cu_1518eb414cuda3std3__419piecewise_constructE[1];
.global .align 1 .b8 _ZN34_INTERNAL_59843bfa_4_k_cu_1518eb414cuda3std3__48in_placeE[1];
.global .align 1 .b8 _ZN34_INTERNAL_59843bfa_4_k_cu_1518eb414cuda3std3__420unreachable_sentinelE[1];
.global .align 1 .b8 _ZN34_INTERNAL_59843bfa_4_k_cu_1518eb414cuda3std3__47nulloptE[1];
.global .align 1 .b8 _ZN34_INTERNAL_59843bfa_4_k_cu_1518eb414cuda3std3__48unexpectE[1];
.global .align 1 .b8 _ZN34_INTERNAL_59843bfa_4_k_cu_1518eb414cuda3std6ranges3__45__cpo4swapE[1];
.global .align 1 .b8 _ZN34_INTERNAL_59843bfa_4_k_cu_1518eb414cuda3std6ranges3__45__cpo9iter_moveE[1];
.global .align 1 .b8 _ZN34_INTERNAL_59843bfa_4_k_cu_1518eb414cuda3std6ranges3__45__cpo5beginE[1];
.global .align 1 .b8 _ZN34_INTERNAL_59843bfa_4_k_cu_1518eb414cuda3std6ranges3__45__cpo3endE[1];
.global .align 1 .b8 _ZN34_INTERNAL_59843bfa_4_k_cu_1518eb414cuda3std6ranges3__45__cpo6cbeginE[1];
.global .align 1 .b8 _ZN34_INTERNAL_59843bfa_4_k_cu_1518eb414cuda3std6ranges3__45__cpo4cendE[1];
.global .align 1 .b8 _ZN34_INTERNAL_59843bfa_4_k_cu_1518eb414cuda3std6ranges3__45__cpo7advanceE[1];
.global .align 1 .b8 _ZN34_INTERNAL_59843bfa_4_k_cu_1518eb414cuda3std6ranges3__45__cpo9iter_swapE[1];
.global .align 1 .b8 _ZN34_INTERNAL_59843bfa_4_k_cu_1518eb414cuda3std6ranges3__45__cpo4nextE[1];
.global .align 1 .b8 _ZN34_INTERNAL_59843bfa_4_k_cu_1518eb414cuda3std6ranges3__45__cpo4prevE[1];
.global .align 1 .b8 _ZN34_INTERNAL_59843bfa_4_k_cu_1518eb414cuda3std6ranges3__45__cpo4dataE[1];
.global .align 1 .b8 _ZN34_INTERNAL_59843bfa_4_k_cu_1518eb414cuda3std6ranges3__45__cpo5cdataE[1];
.global .align 1 .b8 _ZN34_INTERNAL_59843bfa_4_k_cu_1518eb414cuda3std6ranges3__45__cpo4sizeE[1];
.global .align 1 .b8 _ZN34_INTERNAL_59843bfa_4_k_cu_1518eb414cuda3std6ranges3__45__cpo5ssizeE[1];
.global .align 1 .b8 _ZN34_INTERNAL_59843bfa_4_k_cu_1518eb414cuda3std6ranges3__45__cpo8distanceE[1];
.global .align 1 .b8 _ZN34_INTERNAL_59843bfa_4_k_cu_1518eb416thrust24THRUST_300001_SM_1000_NS8cuda_cub3parE[1];
.global .align 1 .b8 _ZN34_INTERNAL_59843bfa_4_k_cu_1518eb416thrust24THRUST_300001_SM_1000_NS8cuda_cub10par_nosyncE[1];
.global .align 1 .b8 _ZN34_INTERNAL_59843bfa_4_k_cu_1518eb416thrust24THRUST_300001_SM_1000_NS6system6detail10sequential3seqE[1];
.global .align 1 .b8 _ZN34_INTERNAL_59843bfa_4_k_cu_1518eb416thrust24THRUST_300001_SM_1000_NS6system3cpp3parE[1];
.global .align 1 .b8 _ZN34_INTERNAL_59843bfa_4_k_cu_1518eb416thrust24THRUST_300001_SM_1000_NS12placeholders2_1E[1];
.global .align 1 .b8 _ZN34_INTERNAL_59843bfa_4_k_cu_1518eb416thrust24THRUST_300001_SM_1000_NS12placeholders2_2E[1];
.global .align 1 .b8 _ZN34_INTERNAL_59843bfa_4_k_cu_1518eb416thrust24THRUST_300001_SM_1000_NS12placeholders2_3E[1];
.global .align 1 .b8 _ZN34_INTERNAL_59843bfa_4_k_cu_1518eb416thrust24THRUST_300001_SM_1000_NS12placeholders2_4E[1];
.global .align 1 .b8 _ZN34_INTERNAL_59843bfa_4_k_cu_1518eb416thrust24THRUST_300001_SM_1000_NS12placeholders2_5E[1];
.global .align 1 .b8 _ZN34_INTERNAL_59843bfa_4_k_cu_1518eb416thrust24THRUST_300001_SM_1000_NS12placeholders2_6E[1];
.global .align 1 .b8 _ZN34_INTERNAL_59843bfa_4_k_cu_1518eb416thrust24THRUST_300001_SM_1000_NS12placeholders2_7E[1];
.global .align 1 .b8 _ZN34_INTERNAL_59843bfa_4_k_cu_1518eb416thrust24THRUST_300001_SM_1000_NS12placeholders2_8E[1];
.global .align 1 .b8 _ZN34_INTERNAL_59843bfa_4_k_cu_1518eb416thrust24THRUST_300001_SM_1000_NS12placeholders2_9E[1];
.global .align 1 .b8 _ZN34_INTERNAL_59843bfa_4_k_cu_1518eb416thrust24THRUST_300001_SM_1000_NS12placeholders3_10E[1];
.global .align 1 .b8 _ZN34_INTERNAL_59843bfa_4_k_cu_1518eb416thrust24THRUST_300001_SM_1000_NS3seqE[1];
.global .align 1 .b8 _ZN34_INTERNAL_59843bfa_4_k_cu_1518eb416thrust24THRUST_300001_SM_1000_NS6deviceE[1];
.extern .shared .align 16 .b8 _ZN6thrust24THRUST_300001_SM_1000_NS8cuda_cub4core6detail5shmemE[];

.visible .entry _Z16kernel_swap_rowsPdiii(
	.param .u64 .ptr .align 1 _Z16kernel_swap_rowsPdiii_param_0,
	.param .u32 _Z16kernel_swap_rowsPdiii_param_1,
	.param .u32 _Z16kernel_swap_rowsPdiii_param_2,
	.param .u32 _Z16kernel_swap_rowsPdiii_param_3
)
{
	.reg .pred 	%p<7>;
	.reg .b32 	%r<57>;
	.reg .b64 	%rd<23>;
	.reg .b64 	%fd<11>;

	ld.param.u64 	%rd2, [_Z16kernel_swap_rowsPdiii_param_0];
	ld.param.u32 	%r19, [_Z16kernel_swap_rowsPdiii_param_1];
	ld.param.u32 	%r20, [_Z16kernel_swap_rowsPdiii_param_2];
	ld.param.u32 	%r21, [_Z16kernel_swap_rowsPdiii_param_3];
	cvta.to.global.u64 	%rd1, %rd2;
	mov.u32 	%r22, %ctaid.x;
	mov.u32 	%r23, %ntid.x;
	mov.u32 	%r24, %tid.x;
	mad.lo.s32 	%r55, %r22, %r23, %r24;
	mov.u32 	%r25, %nctaid.x;
	mul.lo.s32 	%r2, %r23, %r25;
	setp.ge.s32 	%p1, %r55, %r19;
	@%p1 bra 	$L__BB0_6;
	add.s32 	%r26, %r55, %r2;
	max.s32 	%r27, %r19, %r26;
	setp.lt.s32 	%p2, %r26, %r19;
	selp.u32 	%r28, 1, 0, %p2;
	add.s32 	%r29, %r26, %r28;
	sub.s32 	%r30, %r27, %r29;
	div.u32 	%r31, %r30, %r2;
	add.s32 	%r3, %r31, %r28;
	and.b32  	%r32, %r3, 3;
	setp.eq.s32 	%p3, %r32, 3;
	@%p3 bra 	$L__BB0_4;
	mul.lo.s32 	%r33, %r19, %r55;
	add.s32 	%r53, %r21, %r33;
	mul.lo.s32 	%r5, %r2, %r19;
	add.s32 	%r52, %r20, %r33;
	add.s32 	%r34, %r3, 1;
	and.b32  	%r35, %r34, 3;
	neg.s32 	%r51, %r35;
$L__BB0_3:
	.pragma "nounroll";
	mul.wide.s32 	%rd3, %r52, 8;
	add.s64 	%rd4, %rd1, %rd3;
	ld.global.f64 	%fd1, [%rd4];
	mul.wide.s32 	%rd5, %r53, 8;
	add.s64 	%rd6, %rd1, %rd5;
	ld.global.f64 	%fd2, [%rd6];
	st.global.f64 	[%rd4], %fd2;
	st.global.f64 	[%rd6], %fd1;
	add.s32 	%r55, %r55, %r2;
	add.s32 	%r53, %r53, %r5;
	add.s32 	%r52, %r52, %r5;
	add.s32 	%r51, %r51, 1;
	setp.ne.s32 	%p4, %r51, 0;
	@%p4 bra 	$L__BB0_3;
$L__BB0_4:
	setp.lt.u32 	%p5, %r3, 3;
	@%p5 bra 	$L__BB0_6;
$L__BB0_5:
	mul.lo.s32 	%r36, %r55, %r19;
	add.s32 	%r37, %r36, %r20;
	mul.wide.s32 	%rd7, %r37, 8;
	add.s64 	%rd8, %rd1, %rd7;
	ld.global.f64 	%fd3, [%rd8];
	add.s32 	%r38, %r36, %r21;
	mul.wide.s32 	%rd9, %r38, 8;
	add.s64 	%rd10, %rd1, %rd9;
	ld.global.f64 	%fd4, [%rd10];
	st.global.f64 	[%rd8], %fd4;
	st.global.f64 	[%rd10], %fd3;
	add.s32 	%r39, %r55, %r2;
	mul.lo.s32 	%r40, %r39, %r19;
	add.s32 	%r41, %r40, %r20;
	mul.wide.s32 	%rd11, %r41, 8;
	add.s64 	%rd12, %rd1, %rd11;
	ld.global.f64 	%fd5, [%rd12];
	add.s32 	%r42, %r40, %r21;
	mul.wide.s32 	%rd13, %r42, 8;
	add.s64 	%rd14, %rd1, %rd13;
	ld.global.f64 	%fd6, [%rd14];
	st.global.f64 	[%rd12], %fd6;
	st.global.f64 	[%rd14], %fd5;
	add.s32 	%r43, %r39, %r2;
	mul.lo.s32 	%r44, %r43, %r19;
	add.s32 	%r45, %r44, %r20;
	mul.wide.s32 	%rd15, %r45, 8;
	add.s64 	%rd16, %rd1, %rd15;
	ld.global.f64 	%fd7, [%rd16];
	add.s32 	%r46, %r44, %r21;
	mul.wide.s32 	%rd17, %r46, 8;
	add.s64 	%rd18, %rd1, %rd17;
	ld.global.f64 	%fd8, [%rd18];
	st.global.f64 	[%rd16], %fd8;
	st.global.f64 	[%rd18], %fd7;
	add.s32 	%r47, %r43, %r2;
	mul.lo.s32 	%r48, %r47, %r19;
	add.s32 	%r49, %r48, %r20;
	mul.wide.s32 	%rd19, %r49, 8;
	add.s64 	%rd20, %rd1, %rd19;
	ld.global.f64 	%fd9, [%rd20];
	add.s32 	%r50, %r48, %r21;
	mul.wide.s32 	%rd21, %r50, 8;
	add.s64 	%rd22, %rd1, %rd21;
	ld.global.f64 	%fd10, [%rd22];
	st.global.f64 	[%rd20], %fd10;
	st.global.f64 	[%rd22], %fd9;
	add.s32 	%r55, %r47, %r2;
	setp.lt.s32 	%p6, %r55, %r19;
	@%p6 bra 	$L__BB0_5;
$L__BB0_6:
	ret;

}
	// .globl	_Z12kernel_gaussPdii
.visible .entry _Z12kernel_gaussPdii(
	.param .u64 .ptr .align 1 _Z12kernel_gaussPdii_param_0,
	.param .u32 _Z12kernel_gaussPdii_param_1,
	.param .u32 _Z12kernel_gaussPdii_param_2
)
{
	.reg .pred 	%p<10>;
	.reg .b32 	%r<72>;
	.reg .b64 	%rd<33>;
	.reg .b64 	%fd<36>;

	ld.param.u64 	%rd6, [_Z12kernel_gaussPdii_param_0];
	ld.param.u32 	%r20, [_Z12kernel_gaussPdii_param_1];
	ld.param.u32 	%r21, [_Z12kernel_gaussPdii_param_2];
	cvta.to.global.u64 	%rd1, %rd6;
	mov.u32 	%r1, %ntid.x;
	mov.u32 	%r22, %ctaid.x;
	mov.u32 	%r23, %tid.x;
	mov.u32 	%r2, %ntid.y;
	mov.u32 	%r24, %nctaid.y;
	mul.lo.s32 	%r3, %r2, %r24;
	mad.lo.s32 	%r25, %r1, %r22, %r23;
	add.s32 	%r26, %r25, %r21;
	add.s32 	%r69, %r26, 1;
	setp.ge.s32 	%p1, %r69, %r20;
	@%p1 bra 	$L__BB1_10;
	mov.u32 	%r27, %ctaid.y;
	mul.lo.s32 	%r28, %r2, %r27;
	mov.u32 	%r29, %tid.y;
	add.s32 	%r30, %r29, %r21;
	add.s32 	%r31, %r30, %r28;
	add.s32 	%r5, %r31, 1;
	mul.lo.s32 	%r6, %r21, %r20;
	add.s32 	%r32, %r3, %r28;
	add.s32 	%r33, %r30, %r32;
	add.s32 	%r34, %r33, 1;
	max.s32 	%r35, %r20, %r34;
	not.b32 	%r36, %r32;
	add.s32 	%r37, %r35, %r36;
	sub.s32 	%r38, %r37, %r30;
	setp.ne.s32 	%p2, %r38, 0;
	selp.u32 	%r39, 1, 0, %p2;
	selp.s32 	%r40, -1, 0, %p2;
	add.s32 	%r41, %r38, %r40;
	div.u32 	%r42, %r41, %r3;
	add.s32 	%r7, %r42, %r39;
	mad.lo.s32 	%r8, %r20, %r31, %r20;
	add.s32 	%r43, %r8, %r21;
	mul.wide.s32 	%rd7, %r43, 8;
	add.s64 	%rd2, %rd1, %rd7;
	add.s32 	%r9, %r5, %r3;
	mul.lo.s32 	%r10, %r9, %r20;
	add.s32 	%r44, %r10, %r21;
	mul.wide.s32 	%rd8, %r44, 8;
	add.s64 	%rd3, %rd1, %rd8;
	add.s32 	%r11, %r9, %r3;
	mul.lo.s32 	%r12, %r11, %r20;
	add.s32 	%r45, %r12, %r21;
	mul.wide.s32 	%rd9, %r45, 8;
	add.s64 	%rd4, %rd1, %rd9;
	mov.u32 	%r46, %nctaid.x;
	mul.lo.s32 	%r13, %r1, %r46;
$L__BB1_2:
	setp.ge.s32 	%p3, %r5, %r20;
	@%p3 bra 	$L__BB1_9;
	and.b32  	%r47, %r7, 3;
	setp.eq.s32 	%p4, %r47, 3;
	add.s32 	%r48, %r69, %r6;
	mul.wide.s32 	%rd10, %r48, 8;
	add.s64 	%rd5, %rd1, %rd10;
	mov.u32 	%r70, %r5;
	@%p4 bra 	$L__BB1_7;
	setp.eq.s32 	%p5, %r47, 0;
	ld.global.f64 	%fd1, [%rd5];
	ld.global.f64 	%fd2, [%rd2];
	mul.f64 	%fd3, %fd1, %fd2;
	add.s32 	%r50, %r8, %r69;
	mul.wide.s32 	%rd11, %r50, 8;
	add.s64 	%rd12, %rd1, %rd11;
	ld.global.f64 	%fd4, [%rd12];
	sub.f64 	%fd5, %fd4, %fd3;
	st.global.f64 	[%rd12], %fd5;
	mov.u32 	%r70, %r9;
	@%p5 bra 	$L__BB1_7;
	setp.eq.s32 	%p6, %r47, 1;
	ld.global.f64 	%fd6, [%rd5];
	ld.global.f64 	%fd7, [%rd3];
	mul.f64 	%fd8, %fd6, %fd7;
	add.s32 	%r52, %r10, %r69;
	mul.wide.s32 	%rd13, %r52, 8;
	add.s64 	%rd14, %rd1, %rd13;
	ld.global.f64 	%fd9, [%rd14];
	sub.f64 	%fd10, %fd9, %fd8;
	st.global.f64 	[%rd14], %fd10;
	mov.u32 	%r70, %r11;
	@%p6 bra 	$L__BB1_7;
	add.s32 	%r70, %r11, %r3;
	ld.global.f64 	%fd11, [%rd5];
	ld.global.f64 	%fd12, [%rd4];
	mul.f64 	%fd13, %fd11, %fd12;
	add.s32 	%r53, %r12, %r69;
	mul.wide.s32 	%rd15, %r53, 8;
	add.s64 	%rd16, %rd1, %rd15;
	ld.global.f64 	%fd14, [%rd16];
	sub.f64 	%fd15, %fd14, %fd13;
	st.global.f64 	[%rd16], %fd15;
$L__BB1_7:
	setp.lt.u32 	%p7, %r7, 3;
	@%p7 bra 	$L__BB1_9;
$L__BB1_8:
	ld.global.f64 	%fd16, [%rd5];
	mul.lo.s32 	%r54, %r70, %r20;
	add.s32 	%r55, %r54, %r21;
	mul.wide.s32 	%rd17, %r55, 8;
	add.s64 	%rd18, %rd1, %rd17;
	ld.global.f64 	%fd17, [%rd18];
	mul.f64 	%fd18, %fd16, %fd17;
	add.s32 	%r56, %r54, %r69;
	mul.wide.s32 	%rd19, %r56, 8;
	add.s64 	%rd20, %rd1, %rd19;
	ld.global.f64 	%fd19, [%rd20];
	sub.f64 	%fd20, %fd19, %fd18;
	st.global.f64 	[%rd20], %fd20;
	add.s32 	%r57, %r70, %r3;
	ld.global.f64 	%fd21, [%rd5];
	mul.lo.s32 	%r58, %r57, %r20;
	add.s32 	%r59, %r58, %r21;
	mul.wide.s32 	%rd21, %r59, 8;
	add.s64 	%rd22, %rd1, %rd21;
	ld.global.f64 	%fd22, [%rd22];
	mul.f64 	%fd23, %fd21, %fd22;
	add.s32 	%r60, %r58, %r69;
	mul.wide.s32 	%rd23, %r60, 8;
	add.s64 	%rd24, %rd1, %rd23;
	ld.global.f64 	%fd24, [%rd24];
	sub.f64 	%fd25, %fd24, %fd23;
	st.global.f64 	[%rd24], %fd25;
	add.s32 	%r61, %r57, %r3;
	ld.global.f64 	%fd26, [%rd5];
	mul.lo.s32 	%r62, %r61, %r20;
	add.s32 	%r63, %r62, %r21;
	mul.wide.s32 	%rd25, %r63, 8;
	add.s64 	%rd26, %rd1, %rd25;
	ld.global.f64 	%fd27, [%rd26];
	mul.f64 	%fd28, %fd26, %fd27;
	add.s32 	%r64, %r62, %r69;
	mul.wide.s32 	%rd27, %r64, 8;
	add.s64 	%rd28, %rd1, %rd27;
	ld.global.f64 	%fd29, [%rd28];
	sub.f64 	%fd30, %fd29, %fd28;
	st.global.f64 	[%rd28], %fd30;
	add.s32 	%r65, %r61, %r3;
	ld.global.f64 	%fd31, [%rd5];
	mul.lo.s32 	%r66, %r65, %r20;
	add.s32 	%r67, %r66, %r21;
	mul.wide.s32 	%rd29, %r67, 8;
	add.s64 	%rd30, %rd1, %rd29;
	ld.global.f64 	%fd32, [%rd30];
	mul.f64 	%fd33, %fd31, %fd32;
	add.s32 	%r68, %r66, %r69;
	mul.wide.s32 	%rd31, %r68, 8;
	add.s64 	%rd32, %rd1, %rd31;
	ld.global.f64 	%fd34, [%rd32];
	sub.f64 	%fd35, %fd34, %fd33;
	st.global.f64 	[%rd32], %fd35;
	add.s32 	%r70, %r65, %r3;
	setp.lt.s32 	%p8, %r70, %r20;
	@%p8 bra 	$L__BB1_8;
$L__BB1_9:
	add.s32 	%r69, %r69, %r13;
	setp.lt.s32 	%p9, %r69, %r20;
	@%p9 bra 	$L__BB1_2;
$L__BB1_10:
	ret;

}
	// .globl	_Z13kernel_calc_lPdii
.visible .entry _Z13kernel_calc_lPdii(
	.param .u64 .ptr .align 1 _Z13kernel_calc_lPdii_param_0,
	.param .u32 _Z13kernel_calc_lPdii_param_1,
	.param .u32 _Z13kernel_calc_lPdii_param_2
)
{
	.reg .pred 	%p<3>;
	.reg .b32 	%r<20>;
	.reg .b64 	%rd<7>;
	.reg .b64 	%fd<4>;

	ld.param.u64 	%rd3, [_Z13kernel_calc_lPdii_param_0];
	ld.param.u32 	%r11, [_Z13kernel_calc_lPdii_param_1];
	ld.param.u32 	%r12, [_Z13kernel_calc_lPdii_param_2];
	cvta.to.global.u64 	%rd1, %rd3;
	mov.u32 	%r1, %ntid.x;
	mov.u32 	%r13, %ctaid.x;
	mov.u32 	%r14, %tid.x;
	mad.lo.s32 	%r19, %r1, %r13, %r14;
	add.s32 	%r3, %r12, 1;
	add.s32 	%r18, %r3, %r19;
	setp.ge.s32 	%p1, %r18, %r11;
	@%p1 bra 	$L__BB2_3;
	mul.lo.s32 	%r5, %r12, %r11;
	add.s32 	%r15, %r5, %r12;
	mul.wide.s32 	%rd4, %r15, 8;
	add.s64 	%rd2, %rd1, %rd4;
	mov.u32 	%r16, %nctaid.x;
	mul.lo.s32 	%r6, %r1, %r16;
$L__BB2_2:
	add.s32 	%r17, %r18, %r5;
	mul.wide.s32 	%rd5, %r17, 8;
	add.s64 	%rd6, %rd1, %rd5;
	ld.global.f64 	%fd1, [%rd6];
	ld.global.f64 	%fd2, [%rd2];
	div.rn.f64 	%fd3, %fd1, %fd2;
	st.global.f64 	[%rd6], %fd3;
	add.s32 	%r19, %r19, %r6;
	add.s32 	%r18, %r3, %r19;
	setp.lt.s32 	%p2, %r18, %r11;
	@%p2 bra 	$L__BB2_2;
$L__BB2_3:
	ret;

}
	// .globl	_ZN6thrust24THRUST_300001_SM_1000_NS8cuda_cub4core6detail13_kernel_agentINS1_8__reduce11ReduceAgentINS0_12zip_iteratorIN4cuda3std3__45tupleIJNS0_10device_ptrIdEENS0_17counting_iteratorIlNS0_11use_defaultESF_SF_EEEEEEEPNSB_IJdlEEESJ_iNS1_9__extrema9arg_max_fIdl10comparatorEEEEJSI_SK_iSO_EEEvDpT0_
.visible .entry _ZN6thrust24THRUST_300001_SM_1000_NS8cuda_cub4core6detail13_kernel_agentINS1_8__reduce11ReduceAgentINS0_12zip_iteratorIN4cuda3std3__45tupleIJNS0_10device_ptrIdEENS0_17counting_iteratorIlNS0_11use_defaultESF_SF_EEEEEEEPNSB_IJdlEEESJ_iNS1_9__extrema9arg_max_fIdl10comparatorEEEEJSI_SK_iSO_EEEvDpT0_(
	.param .align 8 .b8 _ZN6thrust24THRUST_300001_SM_1000_NS8cuda_cub4core6detail13_kernel_agentINS1_8__reduce11ReduceAgentINS0_12zip_iteratorIN4cuda3std3__45tupleIJNS0_10device_ptrIdEENS0_17counting_iteratorIlNS0_11use_defaultESF_SF_EEEEEEEPNSB_IJdlEEESJ_iNS1_9__extrema9arg_max_fIdl10comparatorEEEEJSI_SK_iSO_EEEvDpT0__param_0[16],
	.param .u64 .ptr .align 1 _ZN6thrust24THRUST_300001_SM_1000_NS8cuda_cub4core6detail13_kernel_agentINS1_8__reduce11ReduceAgentINS0_12zip_iteratorIN4cuda3std3__45tupleIJNS0_10device_ptrIdEENS0_17counting_iteratorIlNS0_11use_defaultESF_SF_EEEEEEEPNSB_IJdlEEESJ_iNS1_9__extrema9arg_max_fIdl10comparatorEEEEJSI_SK_iSO_EEEvDpT0__param_1,
	.param .u32 _ZN6thrust24THRUST_300001_SM_1000_NS8cuda_cub4core6detail13_kernel_agentINS1_8__reduce11ReduceAgentINS0_12zip_iteratorIN4cuda3std3__45tupleIJNS0_10device_ptrIdEENS0_17counting_iteratorIlNS0_11use_defaultESF_SF_EEEEEEEPNSB_IJdlEEESJ_iNS1_9__extrema9arg_max_fIdl10comparatorEEEEJSI_SK_iSO_EEEvDpT0__param_2,
	.param .align 1 .b8 _ZN6thrust24THRUST_300001_SM_1000_NS8cuda_cub4core6detail13_kernel_agentINS1_8__reduce11ReduceAgentINS0_12zip_iteratorIN4cuda3std3__45tupleIJNS0_10device_ptrIdEENS0_17counting_iteratorIlNS0_11use_defaultESF_SF_EEEEEEEPNSB_IJdlEEESJ_iNS1_9__extrema9arg_max_fIdl10comparatorEEEEJSI_SK_iSO_EEEvDpT0__param_3[1]
)
.maxntid 256
{
	.reg .pred 	%p<213>;
	.reg .b32 	%r<400>;
	.reg .b64 	%rd<368>;
	.reg .b64 	%fd<352>;

	ld.param.u64 	%rd198, [_ZN6thrust24THRUST_300001_SM_1000_NS8cuda_cub4core6detail13_kernel_agentINS1_8__reduce11ReduceAgentINS0_12zip_iteratorIN4cuda3std3__45tupleIJNS0_10device_ptrIdEENS0_17counting_iteratorIlNS0_11use_defaultESF_SF_EEEEEEEPNSB_IJdlEEESJ_iNS1_9__extrema9arg_max_fIdl10comparatorEEEEJSI_SK_iSO_EEEvDpT0__param_0+8];
	ld.param.u64 	%rd197, [_ZN6thrust24THRUST_300001_SM_1000_NS8cuda_cub4core6detail13_kernel_agentINS1_8__reduce11ReduceAgentINS0_12zip_iteratorIN4cuda3std3__45tupleIJNS0_10device_ptrIdEENS0_17counting_iteratorIlNS0_11use_defaultESF_SF_EEEEEEEPNSB_IJdlEEESJ_iNS1_9__extrema9arg_max_fIdl10comparatorEEEEJSI_SK_iSO_EEEvDpT0__param_0];
	ld.param.u32 	%r36, [_ZN6thrust24THRUST_300001_SM_1000_NS8cuda_cub4core6detail13_kernel_agentINS1_8__reduce11ReduceAgentINS0_12zip_iteratorIN4cuda3std3__45tupleIJNS0_10device_ptrIdEENS0_17counting_iteratorIlNS0_11use_defaultESF_SF_EEEEEEEPNSB_IJdlEEESJ_iNS1_9__extrema9arg_max_fIdl10comparatorEEEEJSI_SK_iSO_EEEvDpT0__param_2];
	setp.eq.s32 	%p1, %r36, 0;
	@%p1 bra 	$L__BB3_206;
	cvta.to.global.u64 	%rd1, %rd197;
	setp.gt.s32 	%p2, %r36, 1279;
	@%p2 bra 	$L__BB3_122;
	mov.u32 	%r1, %tid.x;
	setp.ge.s32 	%p96, %r1, %r36;
	mov.f64 	%fd298, 0d0000000000000000;
	mov.b64 	%rd309, 0;
	mov.u32 	%r391, %r1;
	@%p96 bra 	$L__BB3_4;
	cvt.u64.u32 	%rd265, %r1;
	mul.wide.u32 	%rd266, %r1, 8;
	add.s64 	%rd267, %rd1, %rd266;
	add.s64 	%rd309, %rd198, %rd265;
	ld.global.f64 	%fd298, [%rd267];
	add.s32 	%r391, %r1, 256;
$L__BB3_4:
	setp.ge.s32 	%p97, %r391, %r36;
	@%p97 bra 	$L__BB3_26;
	not.b32 	%r160, %r391;
	add.s32 	%r4, %r36, %r160;
	and.b32  	%r161, %r4, 768;
	setp.eq.s32 	%p98, %r161, 768;
	@%p98 bra 	$L__BB3_11;
	cvt.u64.u32 	%rd269, %r391;
	add.s64 	%rd300, %rd198, %rd269;
	mul.wide.u32 	%rd270, %r391, 8;
	add.s64 	%rd299, %rd1, %rd270;
	shr.u32 	%r162, %r4, 8;
	add.s32 	%r163, %r162, 1;
	and.b32  	%r164, %r163, 3;
	neg.s32 	%r389, %r164;
$L__BB3_7:
	.pragma "nounroll";
	mov.u64 	%rd9, %rd309;
	mov.f64 	%fd3, %fd298;
	ld.global.f64 	%fd4, [%rd299];
	abs.f64 	%fd5, %fd3;
	abs.f64 	%fd6, %fd4;
	setp.lt.f64 	%p99, %fd5, %fd6;
	mov.u64 	%rd309, %rd300;
	mov.f64 	%fd298, %fd4;
	@%p99 bra 	$L__BB3_10;
	setp.lt.f64 	%p100, %fd6, %fd5;
	mov.u64 	%rd309, %rd9;
	mov.f64 	%fd298, %fd3;
	@%p100 bra 	$L__BB3_10;
	setp.lt.s64 	%p101, %rd9, %rd300;
	min.s64 	%rd309, %rd9, %rd300;
	selp.f64 	%fd298, %fd3, %fd4, %p101;
$L__BB3_10:
	add.s32 	%r391, %r391, 256;
	add.s64 	%rd300, %rd300, 256;
	add.s64 	%rd299, %rd299, 2048;
	add.s32 	%r389, %r389, 1;
	setp.ne.s32 	%p102, %r389, 0;
	@%p102 bra 	$L__BB3_7;
$L__BB3_11:
	setp.lt.u32 	%p103, %r4, 768;
	@%p103 bra 	$L__BB3_26;
	add.s32 	%r392, %r391, 512;
$L__BB3_13:
	mov.u32 	%r12, %r392;
	add.s32 	%r165, %r12, -512;
	cvt.s64.s32 	%rd271, %r165;
	mul.wide.s32 	%rd272, %r165, 8;
	add.s64 	%rd17, %rd1, %rd272;
	add.s64 	%rd18, %rd198, %rd271;
	ld.global.f64 	%fd12, [%rd17];
	abs.f64 	%fd13, %fd298;
	abs.f64 	%fd14, %fd12;
	setp.lt.f64 	%p104, %fd13, %fd14;
	mov.u64 	%rd306, %rd18;
	mov.f64 	%fd295, %fd12;
	@%p104 bra 	$L__BB3_16;
	setp.lt.f64 	%p105, %fd14, %fd13;
	mov.u64 	%rd306, %rd309;
	mov.f64 	%fd295, %fd298;
	@%p105 bra 	$L__BB3_16;
	setp.lt.s64 	%p106, %rd309, %rd18;
	min.s64 	%rd306, %rd309, %rd18;
	selp.f64 	%fd295, %fd298, %fd12, %p106;
$L__BB3_16:
	add.s32 	%r166, %r12, -256;
	cvt.s64.s32 	%rd273, %r166;
	add.s64 	%rd21, %rd198, %rd273;
	ld.global.f64 	%fd17, [%rd17+2048];
	abs.f64 	%fd18, %fd295;
	abs.f64 	%fd19, %fd17;
	setp.lt.f64 	%p107, %fd18, %fd19;
	mov.u64 	%rd307, %rd21;
	mov.f64 	%fd296, %fd17;
	@%p107 bra 	$L__BB3_19;
	setp.lt.f64 	%p108, %fd19, %fd18;
	mov.u64 	%rd307, %rd306;
	mov.f64 	%fd296, %fd295;
	@%p108 bra 	$L__BB3_19;
	setp.lt.s64 	%p109, %rd306, %rd21;
	min.s64 	%rd307, %rd306, %rd21;
	selp.f64 	%fd296, %fd295, %fd17, %p109;
$L__BB3_19:
	cvt.s64.s32 	%rd274, %r12;
	add.s64 	%rd24, %rd198, %rd274;
	ld.global.f64 	%fd22, [%rd17+4096];
	abs.f64 	%fd23, %fd296;
	abs.f64 	%fd24, %fd22;
	setp.lt.f64 	%p110, %fd23, %fd24;
	mov.u64 	%rd308, %rd24;
	mov.f64 	%fd297, %fd22;
	@%p110 bra 	$L__BB3_22;
	setp.lt.f64 	%p111, %fd24, %fd23;
	mov.u64 	%rd308, %rd307;
	mov.f64 	%fd297, %fd296;
	@%p111 bra 	$L__BB3_22;
	setp.lt.s64 	%p112, %rd307, %rd24;
	min.s64 	%rd308, %rd307, %rd24;
	selp.f64 	%fd297, %fd296, %fd22, %p112;
$L__BB3_22:
	add.s32 	%r167, %r12, 256;
	cvt.s64.s32 	%rd275, %r167;
	add.s64 	%rd27, %rd198, %rd275;
	ld.global.f64 	%fd27, [%rd17+6144];
	abs.f64 	%fd28, %fd297;
	abs.f64 	%fd29, %fd27;
	setp.lt.f64 	%p113, %fd28, %fd29;
	mov.u64 	%rd309, %rd27;
	mov.f64 	%fd298, %fd27;
	@%p113 bra 	$L__BB3_25;
	setp.lt.f64 	%p114, %fd29, %fd28;
	mov.u64 	%rd309, %rd308;
	mov.f64 	%fd298, %fd297;
	@%p114 bra 	$L__BB3_25;
	setp.lt.s64 	%p115, %rd308, %rd27;
	min.s64 	%rd309, %rd308, %rd27;
	selp.f64 	%fd298, %fd297, %fd27, %p115;
$L__BB3_25:
	add.s32 	%r392, %r12, 1024;
	add.s32 	%r168, %r12, 512;
	setp.lt.s32 	%p116, %r168, %r36;
	@%p116 bra 	$L__BB3_13;
$L__BB3_26:
	setp.lt.s32 	%p117, %r36, 256;
	@%p117 bra 	$L__BB3_71;
	// begin inline asm
	mov.u32 %r282, %laneid;
	// end inline asm
	mov.b64 	%rd286, %fd298;
	mov.b64 	{%r284, %r289}, %rd286;
	mov.b32 	%r300, 1;
	mov.b32 	%r301, 31;
	mov.b32 	%r302, -1;
	// begin inline asm
	shfl.sync.down.b32 %r283, %r284, %r300, %r301, %r302;
	// end inline asm
	// begin inline asm
	shfl.sync.down.b32 %r288, %r289, %r300, %r301, %r302;
	// end inline asm
	mov.b64 	%rd287, {%r283, %r288};
	mov.b64 	%fd33, %rd287;
	mov.b64 	{%r294, %r299}, %rd309;
	// begin inline asm
	shfl.sync.down.b32 %r293, %r294, %r300, %r301, %r302;
	// end inline asm
	// begin inline asm
	shfl.sync.down.b32 %r298, %r299, %r300, %r301, %r302;
	// end inline asm
	mov.b64 	%rd31, {%r293, %r298};
	setp.gt.s32 	%p169, %r282, 30;
	mov.u64 	%rd311, %rd309;
	mov.f64 	%fd300, %fd298;
	@%p169 bra 	$L__BB3_31;
	abs.f64 	%fd34, %fd298;
	abs.f64 	%fd35, %fd33;
	setp.lt.f64 	%p170, %fd34, %fd35;
	mov.u64 	%rd311, %rd31;
	mov.f64 	%fd300, %fd33;
	@%p170 bra 	$L__BB3_31;
	setp.lt.f64 	%p171, %fd35, %fd34;
	mov.u64 	%rd311, %rd309;
	mov.f64 	%fd300, %fd298;
	@%p171 bra 	$L__BB3_31;
	setp.lt.s64 	%p172, %rd309, %rd31;
	min.s64 	%rd311, %rd309, %rd31;
	selp.f64 	%fd300, %fd298, %fd33, %p172;
$L__BB3_31:
	mov.b64 	%rd288, %fd300;
	mov.b64 	{%r304, %r309}, %rd288;
	mov.b32 	%r320, 2;
	mov.b32 	%r321, 31;
	mov.b32 	%r322, -1;
	// begin inline asm
	shfl.sync.down.b32 %r303, %r304, %r320, %r321, %r322;
	// end inline asm
	// begin inline asm
	shfl.sync.down.b32 %r308, %r309, %r320, %r321, %r322;
	// end inline asm
	mov.b64 	%rd289, {%r303, %r308};
	mov.b64 	%fd38, %rd289;
	mov.b64 	{%r314, %r319}, %rd311;
	// begin inline asm
	shfl.sync.down.b32 %r313, %r314, %r320, %r321, %r322;
	// end inline asm
	// begin inline asm
	shfl.sync.down.b32 %r318, %r319, %r320, %r321, %r322;
	// end inline asm
	mov.b64 	%rd34, {%r313, %r318};
	setp.gt.s32 	%p173, %r282, 29;
	mov.u64 	%rd312, %rd311;
	mov.f64 	%fd301, %fd300;
	@%p173 bra 	$L__BB3_35;
	abs.f64 	%fd39, %fd300;
	abs.f64 	%fd40, %fd38;
	setp.lt.f64 	%p174, %fd39, %fd40;
	mov.u64 	%rd312, %rd34;
	mov.f64 	%fd301, %fd38;
	@%p174 bra 	$L__BB3_35;
	setp.lt.f64 	%p175, %fd40, %fd39;
	mov.u64 	%rd312, %rd311;
	mov.f64 	%fd301, %fd300;
	@%p175 bra 	$L__BB3_35;
	setp.lt.s64 	%p176, %rd311, %rd34;
	min.s64 	%rd312, %rd311, %rd34;
	selp.f64 	%fd301, %fd300, %fd38, %p176;
$L__BB3_35:
	mov.b64 	%rd290, %fd301;
	mov.b64 	{%r324, %r329}, %rd290;
	mov.b32 	%r340, 4;
	mov.b32 	%r341, 31;
	mov.b32 	%r342, -1;
	// begin inline asm
	shfl.sync.down.b32 %r323, %r324, %r340, %r341, %r342;
	// end inline asm
	// begin inline asm
	shfl.sync.down.b32 %r328, %r329, %r340, %r341, %r342;
	// end inline asm
	mov.b64 	%rd291, {%r323, %r328};
	mov.b64 	%fd43, %rd291;
	mov.b64 	{%r334, %r339}, %rd312;
	// begin inline asm
	shfl.sync.down.b32 %r333, %r334, %r340, %r341, %r342;
	// end inline asm
	// begin inline asm
	shfl.sync.down.b32 %r338, %r339, %r340, %r341, %r342;
	// end inline asm
	mov.b64 	%rd37, {%r333, %r338};
	setp.gt.s32 	%p177, %r282, 27;
	mov.u64 	%rd313, %rd312;
	mov.f64 	%fd302, %fd301;
	@%p177 bra 	$L__BB3_39;
	abs.f64 	%fd44, %fd301;
	abs.f64 	%fd45, %fd43;
	setp.lt.f64 	%p178, %fd44, %fd45;
	mov.u64 	%rd313, %rd37;
	mov.f64 	%fd302, %fd43;
	@%p178 bra 	$L__BB3_39;
	setp.lt.f64 	%p179, %fd45, %fd44;
	mov.u64 	%rd313, %rd312;
	mov.f64 	%fd302, %fd301;
	@%p179 bra 	$L__BB3_39;
	setp.lt.s64 	%p180, %rd312, %rd37;
	min.s64 	%rd313, %rd312, %rd37;
	selp.f64 	%fd302, %fd301, %fd43, %p180;
$L__BB3_39:
	mov.b64 	%rd292, %fd302;
	mov.b64 	{%r344, %r349}, %rd292;
	mov.b32 	%r360, 8;
	mov.b32 	%r361, 31;
	mov.b32 	%r362, -1;
	// begin inline asm
	shfl.sync.down.b32 %r343, %r344, %r360, %r361, %r362;
	// end inline asm
	// begin inline asm
	shfl.sync.down.b32 %r348, %r349, %r360, %r361, %r362;
	// end inline asm
	mov.b64 	%rd293, {%r343, %r348};
	mov.b64 	%fd48, %rd293;
	mov.b64 	{%r354, %r359}, %rd313;
	// begin inline asm
	shfl.sync.down.b32 %r353, %r354, %r360, %r361, %r362;
	// end inline asm
	// begin inline asm
	shfl.sync.down.b32 %r358, %r359, %r360, %r361, %r362;
	// end inline asm
	mov.b64 	%rd40, {%r353, %r358};
	setp.gt.s32 	%p181, %r282, 23;
	mov.u64 	%rd314, %rd313;
	mov.f64 	%fd303, %fd302;
	@%p181 bra 	$L__BB3_43;
	abs.f64 	%fd49, %fd302;
	abs.f64 	%fd50, %fd48;
	setp.lt.f64 	%p182, %fd49, %fd50;
	mov.u64 	%rd314, %rd40;
	mov.f64 	%fd303, %fd48;
	@%p182 bra 	$L__BB3_43;
	setp.lt.f64 	%p183, %fd50, %fd49;
	mov.u64 	%rd314, %rd313;
	mov.f64 	%fd303, %fd302;
	@%p183 bra 	$L__BB3_43;
	setp.lt.s64 	%p184, %rd313, %rd40;
	min.s64 	%rd314, %rd313, %rd40;
	selp.f64 	%fd303, %fd302, %fd48, %p184;
$L__BB3_43:
	mov.b64 	%rd294, %fd303;
	mov.b64 	{%r364, %r369}, %rd294;
	mov.b32 	%r380, 16;
	mov.b32 	%r381, 31;
	mov.b32 	%r382, -1;
	// begin inline asm
	shfl.sync.down.b32 %r363, %r364, %r380, %r381, %r382;
	// end inline asm
	// begin inline asm
	shfl.sync.down.b32 %r368, %r369, %r380, %r381, %r382;
	// end inline asm
	mov.b64 	%rd295, {%r363, %r368};
	mov.b64 	%fd53, %rd295;
	mov.b64 	{%r374, %r379}, %rd314;
	// begin inline asm
	shfl.sync.down.b32 %r373, %r374, %r380, %r381, %r382;
	// end inline asm
	// begin inline asm
	shfl.sync.down.b32 %r378, %r379, %r380, %r381, %r382;
	// end inline asm
	mov.b64 	%rd43, {%r373, %r378};
	setp.gt.s32 	%p185, %r282, 15;
	mov.u64 	%rd367, %rd314;
	mov.f64 	%fd351, %fd303;
	@%p185 bra 	$L__BB3_47;
	abs.f64 	%fd54, %fd303;
	abs.f64 	%fd55, %fd53;
	setp.lt.f64 	%p186, %fd54, %fd55;
	mov.u64 	%rd367, %rd43;
	mov.f64 	%fd351, %fd53;
	@%p186 bra 	$L__BB3_47;
	setp.lt.f64 	%p187, %fd55, %fd54;
	mov.u64 	%rd367, %rd314;
	mov.f64 	%fd351, %fd303;
	@%p187 bra 	$L__BB3_47;
	setp.lt.s64 	%p188, %rd314, %rd43;
	min.s64 	%rd367, %rd314, %rd43;
	selp.f64 	%fd351, %fd303, %fd53, %p188;
$L__BB3_47:
	setp.ne.s32 	%p189, %r282, 0;
	@%p189 bra 	$L__BB3_49;
	shr.u32 	%r383, %r1, 1;
	and.b32  	%r384, %r383, 496;
	mov.u32 	%r385, _ZN6thrust24THRUST_300001_SM_1000_NS8cuda_cub4core6detail5shmemE;
	add.s32 	%r386, %r385, %r384;
	st.shared.f64 	[%r386+8], %fd351;
	st.shared.u64 	[%r386+16], %rd367;
$L__BB3_49:
	bar.sync 	0;
	setp.ne.s32 	%p190, %r1, 0;
	@%p190 bra 	$L__BB3_204;
	ld.shared.f64 	%fd58, [_ZN6thrust24THRUST_300001_SM_1000_NS8cuda_cub4core6detail5shmemE+24];
	ld.shared.u64 	%rd46, [_ZN6thrust24THRUST_300001_SM_1000_NS8cuda_cub4core6detail5shmemE+32];
	abs.f64 	%fd59, %fd351;
	abs.f64 	%fd60, %fd58;
	setp.lt.f64 	%p191, %fd59, %fd60;
	mov.u64 	%rd316, %rd46;
	mov.f64 	%fd305, %fd58;
	@%p191 bra 	$L__BB3_53;
	setp.lt.f64 	%p192, %fd60, %fd59;
	mov.u64 	%rd316, %rd367;
	mov.f64 	%fd305, %fd351;
	@%p192 bra 	$L__BB3_53;
	setp.lt.s64 	%p193, %rd367, %rd46;
	min.s64 	%rd316, %rd367, %rd46;
	selp.f64 	%fd305, %fd351, %fd58, %p193;
$L__BB3_53:
	ld.shared.f64 	%fd63, [_ZN6thrust24THRUST_300001_SM_1000_NS8cuda_cub4core6detail5shmemE+40];
	ld.shared.u64 	%rd49, [_ZN6thrust24THRUST_300001_SM_1000_NS8cuda_cub4core6detail5shmemE+48];
	abs.f64 	%fd64, %fd305;
	abs.f64 	%fd65, %fd63;
	setp.lt.f64 	%p194, %fd64, %fd65;
	mov.u64 	%rd317, %rd49;
	mov.f64 	%fd306, %fd63;
	@%p194 bra 	$L__BB3_56;
	setp.lt.f64 	%p195, %fd65, %fd64;
	mov.u64 	%rd317, %rd316;
	mov.f64 	%fd306, %fd305;
	@%p195 bra 	$L__BB3_56;
	setp.lt.s64 	%p196, %rd316, %rd49;
	min.s64 	%rd317, %rd316, %rd49;
	selp.f64 	%fd306, %fd305, %fd63, %p196;
$L__BB3_56:
	ld.shared.f64 	%fd68, [_ZN6thrust24THRUST_300001_SM_1000_NS8cuda_cub4core6detail5shmemE+56];
	ld.shared.u64 	%rd52, [_ZN6thrust24THRUST_300001_SM_1000_NS8cuda_cub4core6detail5shmemE+64];
	abs.f64 	%fd69, %fd306;
	abs.f64 	%fd70, %fd68;
	setp.lt.f64 	%p197, %fd69, %fd70;
	mov.u64 	%rd318, %rd52;
	mov.f64 	%fd307, %fd68;
	@%p197 bra 	$L__BB3_59;
	setp.lt.f64 	%p198, %fd70, %fd69;
	mov.u64 	%rd318, %rd317;
	mov.f64 	%fd307, %fd306;
	@%p198 bra 	$L__BB3_59;
	setp.lt.s64 	%p199, %rd317, %rd52;
	min.s64 	%rd318, %rd317, %rd52;
	selp.f64 	%fd307, %fd306, %fd68, %p199;
$L__BB3_59:
	ld.shared.f64 	%fd73, [_ZN6thrust24THRUST_300001_SM_1000_NS8cuda_cub4core6detail5shmemE+72];
	ld.shared.u64 	%rd55, [_ZN6thrust24THRUST_300001_SM_1000_NS8cuda_cub4core6detail5shmemE+80];
	abs.f64 	%fd74, %fd307;
	abs.f64 	%fd75, %fd73;
	setp.lt.f64 	%p200, %fd74, %fd75;
	mov.u64 	%rd319, %rd55;
	mov.f64 	%fd308, %fd73;
	@%p200 bra 	$L__BB3_62;
	setp.lt.f64 	%p201, %fd75, %fd74;
	mov.u64 	%rd319, %rd318;
	mov.f64 	%fd308, %fd307;
	@%p201 bra 	$L__BB3_62;
	setp.lt.s64 	%p202, %rd318, %rd55;
	min.s64 	%rd319, %rd318, %rd55;
	selp.f64 	%fd308, %fd307, %fd73, %p202;
$L__BB3_62:
	ld.shared.f64 	%fd78, [_ZN6thrust24THRUST_300001_SM_1000_NS8cuda_cub4core6detail5shmemE+88];
	ld.shared.u64 	%rd58, [_ZN6thrust24THRUST_300001_SM_1000_NS8cuda_cub4core6detail5shmemE+96];
	abs.f64 	%fd79, %fd308;
	abs.f64 	%fd80, %fd78;
	setp.lt.f64 	%p203, %fd79, %fd80;
	mov.u64 	%rd320, %rd58;
	mov.f64 	%fd309, %fd78;
	@%p203 bra 	$L__BB3_65;
	setp.lt.f64 	%p204, %fd80, %fd79;
	mov.u64 	%rd320, %rd319;
	mov.f64 	%fd309, %fd308;
	@%p204 bra 	$L__BB3_65;
	setp.lt.s64 	%p205, %rd319, %rd58;
	min.s64 	%rd320, %rd319, %rd58;
	selp.f64 	%fd309, %fd308, %fd78, %p205;
$L__BB3_65:
	ld.shared.f64 	%fd83, [_ZN6thrust24THRUST_300001_SM_1000_NS8cuda_cub4core6detail5shmemE+104];
	ld.shared.u64 	%rd61, [_ZN6thrust24THRUST_300001_SM_1000_NS8cuda_cub4core6detail5shmemE+112];
	abs.f64 	%fd84, %fd309;
	abs.f64 	%fd85, %fd83;
	setp.lt.f64 	%p206, %fd84, %fd85;
	mov.u64 	%rd321, %rd61;
	mov.f64 	%fd310, %fd83;
	@%p206 bra 	$L__BB3_68;
	setp.lt.f64 	%p207, %fd85, %fd84;
	mov.u64 	%rd321, %rd320;
	mov.f64 	%fd310, %fd309;
	@%p207 bra 	$L__BB3_68;
	setp.lt.s64 	%p208, %rd320, %rd61;
	min.s64 	%rd321, %rd320, %rd61;
	selp.f64 	%fd310, %fd309, %fd83, %p208;
$L__BB3_68:
	ld.shared.f64 	%fd88, [_ZN6thrust24THRUST_300001_SM_1000_NS8cuda_cub4core6detail5shmemE+120];
	ld.shared.u64 	%rd64, [_ZN6thrust24THRUST_300001_SM_1000_NS8cuda_cub4core6detail5shmemE+128];
	abs.f64 	%fd89, %fd310;
	abs.f64 	%fd90, %fd88;
	setp.lt.f64 	%p209, %fd89, %fd90;
	mov.u64 	%rd367, %rd64;
	mov.f64 	%fd351, %fd88;
	@%p209 bra 	$L__BB3_204;
	setp.lt.f64 	%p210, %fd90, %fd89;
	mov.u64 	%rd367, %rd321;
	mov.f64 	%fd351, %fd310;
	@%p210 bra 	$L__BB3_204;
	setp.lt.s64 	%p211, %rd321, %rd64;
	min.s64 	%rd367, %rd321, %rd64;
	selp.f64 	%fd351, %fd310, %fd88, %p211;
	bra.uni 	$L__BB3_204;
$L__BB3_71:
	// begin inline asm
	mov.u32 %r169, %laneid;
	// end inline asm
	and.b32  	%r190, %r1, 992;
	add.s32 	%r191, %r190, 32;
	setp.gt.s32 	%p118, %r191, %r36;
	not.b32 	%r192, %r190;
	add.s32 	%r193, %r36, %r192;
	selp.b32 	%r188, %r193, 31, %p118;
	mov.b64 	%rd276, %fd298;
	mov.b64 	{%r171, %r176}, %rd276;
	mov.b32 	%r187, 1;
	mov.b32 	%r189, -1;
	// begin inline asm
	shfl.sync.down.b32 %r170, %r171, %r187, %r188, %r189;
	// end inline asm
	// begin inline asm
	shfl.sync.down.b32 %r175, %r176, %r187, %r188, %r189;
	// end inline asm
	mov.b64 	%rd277, {%r170, %r175};
	mov.b64 	%fd92, %rd277;
	mov.b64 	{%r181, %r186}, %rd309;
	// begin inline asm
	shfl.sync.down.b32 %r180, %r181, %r187, %r188, %r189;
	// end inline asm
	// begin inline asm
	shfl.sync.down.b32 %r185, %r186, %r187, %r188, %r189;
	// end inline asm
	mov.b64 	%rd66, {%r180, %r185};
	setp.ge.s32 	%p119, %r169, %r188;
	mov.u64 	%rd322, %rd309;
	mov.f64 	%fd311, %fd298;
	@%p119 bra 	$L__BB3_75;
	abs.f64 	%fd93, %fd298;
	abs.f64 	%fd94, %fd92;
	setp.lt.f64 	%p120, %fd93, %fd94;
	mov.u64 	%rd322, %rd66;
	mov.f64 	%fd311, %fd92;
	@%p120 bra 	$L__BB3_75;
	setp.lt.f64 	%p121, %fd94, %fd93;
	mov.u64 	%rd322, %rd309;
	mov.f64 	%fd311, %fd298;
	@%p121 bra 	$L__BB3_75;
	setp.lt.s64 	%p122, %rd309, %rd66;
	min.s64 	%rd322, %rd309, %rd66;
	selp.f64 	%fd311, %fd298, %fd92, %p122;
$L__BB3_75:
	mov.b64 	%rd278, %fd311;
	mov.b64 	{%r195, %r200}, %rd278;
	mov.b32 	%r211, 2;
	mov.b32 	%r213, -1;
	// begin inline asm
	shfl.sync.down.b32 %r194, %r195, %r211, %r188, %r213;
	// end inline asm
	// begin inline asm
	shfl.sync.down.b32 %r199, %r200, %r211, %r188, %r213;
	// end inline asm
	mov.b64 	%rd279, {%r194, %r199};
	mov.b64 	%fd97, %rd279;
	mov.b64 	{%r205, %r210}, %rd322;
	// begin inline asm
	shfl.sync.down.b32 %r204, %r205, %r211, %r188, %r213;
	// end inline asm
	// begin inline asm
	shfl.sync.down.b32 %r209, %r210, %r211, %r188, %r213;
	// end inline asm
	mov.b64 	%rd69, {%r204, %r209};
	add.s32 	%r214, %r169, 2;
	setp.gt.s32 	%p123, %r214, %r188;
	mov.u64 	%rd323, %rd322;
	mov.f64 	%fd312, %fd311;
	@%p123 bra 	$L__BB3_79;
	abs.f64 	%fd98, %fd311;
	abs.f64 	%fd99, %fd97;
	setp.lt.f64 	%p124, %fd98, %fd99;
	mov.u64 	%rd323, %rd69;
	mov.f64 	%fd312, %fd97;
	@%p124 bra 	$L__BB3_79;
	setp.lt.f64 	%p125, %fd99, %fd98;
	mov.u64 	%rd323, %rd322;
	mov.f64 	%fd312, %fd311;
	@%p125 bra 	$L__BB3_79;
	setp.lt.s64 	%p126, %rd322, %rd69;
	min.s64 	%rd323, %rd322, %rd69;
	selp.f64 	%fd312, %fd311, %fd97, %p126;
$L__BB3_79:
	mov.b64 	%rd280, %fd312;
	mov.b64 	{%r216, %r221}, %rd280;
	mov.b32 	%r232, 4;
	mov.b32 	%r234, -1;
	// begin inline asm
	shfl.sync.down.b32 %r215, %r216, %r232, %r188, %r234;
	// end inline asm
	// begin inline asm
	shfl.sync.down.b32 %r220, %r221, %r232, %r188, %r234;
	// end inline asm
	mov.b64 	%rd281, {%r215, %r220};
	mov.b64 	%fd102, %rd281;
	mov.b64 	{%r226, %r231}, %rd323;
	// begin inline asm
	shfl.sync.down.b32 %r225, %r226, %r232, %r188, %r234;
	// end inline asm
	// begin inline asm
	shfl.sync.down.b32 %r230, %r231, %r232, %r188, %r234;
	// end inline asm
	mov.b64 	%rd72, {%r225, %r230};
	add.s32 	%r235, %r169, 4;
	setp.gt.s32 	%p127, %r235, %r188;
	mov.u64 	%rd324, %rd323;
	mov.f64 	%fd313, %fd312;
	@%p127 bra 	$L__BB3_83;
	abs.f64 	%fd103, %fd312;
	abs.f64 	%fd104, %fd102;
	setp.lt.f64 	%p128, %fd103, %fd104;
	mov.u64 	%rd324, %rd72;
	mov.f64 	%fd313, %fd102;
	@%p128 bra 	$L__BB3_83;
	setp.lt.f64 	%p129, %fd104, %fd103;
	mov.u64 	%rd324, %rd323;
	mov.f64 	%fd313, %fd312;
	@%p129 bra 	$L__BB3_83;
	setp.lt.s64 	%p130, %rd323, %rd72;
	min.s64 	%rd324, %rd323, %rd72;
	selp.f64 	%fd313, %fd312, %fd102, %p130;
$L__BB3_83:
	mov.b64 	%rd282, %fd313;
	mov.b64 	{%r237, %r242}, %rd282;
	mov.b32 	%r253, 8;
	mov.b32 	%r255, -1;
	// begin inline asm
	shfl.sync.down.b32 %r236, %r237, %r253, %r188, %r255;
	// end inline asm
	// begin inline asm
	shfl.sync.down.b32 %r241, %r242, %r253, %r188, %r255;
	// end inline asm
	mov.b64 	%rd283, {%r236, %r241};
	mov.b64 	%fd107, %rd283;
	mov.b64 	{%r247, %r252}, %rd324;
	// begin inline asm
	shfl.sync.down.b32 %r246, %r247, %r253, %r188, %r255;
	// end inline asm
	// begin inline asm
	shfl.sync.down.b32 %r251, %r252, %r253, %r188, %r255;
	// end inline asm
	mov.b64 	%rd75, {%r246, %r251};
	add.s32 	%r256, %r169, 8;
	setp.gt.s32 	%p131, %r256, %r188;
	mov.u64 	%rd325, %rd324;
	mov.f64 	%fd314, %fd313;
	@%p131 bra 	$L__BB3_87;
	abs.f64 	%fd108, %fd313;
	abs.f64 	%fd109, %fd107;
	setp.lt.f64 	%p132, %fd108, %fd109;
	mov.u64 	%rd325, %rd75;
	mov.f64 	%fd314, %fd107;
	@%p132 bra 	$L__BB3_87;
	setp.lt.f64 	%p133, %fd109, %fd108;
	mov.u64 	%rd325, %rd324;
	mov.f64 	%fd314, %fd313;
	@%p133 bra 	$L__BB3_87;
	setp.lt.s64 	%p134, %rd324, %rd75;
	min.s64 	%rd325, %rd324, %rd75;
	selp.f64 	%fd314, %fd313, %fd107, %p134;
$L__BB3_87:
	mov.b64 	%rd284, %fd314;
	mov.b64 	{%r258, %r263}, %rd284;
	mov.b32 	%r274, 16;
	mov.b32 	%r276, -1;
	// begin inline asm
	shfl.sync.down.b32 %r257, %r258, %r274, %r188, %r276;
	// end inline asm
	// begin inline asm
	shfl.sync.down.b32 %r262, %r263, %r274, %r188, %r276;
	// end inline asm
	mov.b64 	%rd285, {%r257, %r262};
	mov.b64 	%fd112, %rd285;
	mov.b64 	{%r268, %r273}, %rd325;
	// begin inline asm
	shfl.sync.down.b32 %r267, %r268, %r274, %r188, %r276;
	// end inline asm
	// begin inline asm
	shfl.sync.down.b32 %r272, %r273, %r274, %r188, %r276;
	// end inline asm
	mov.b64 	%rd78, {%r267, %r272};
	add.s32 	%r277, %r169, 16;
	setp.gt.s32 	%p135, %r277, %r188;
	mov.u64 	%rd367, %rd325;
	mov.f64 	%fd351, %fd314;
	@%p135 bra 	$L__BB3_91;
	abs.f64 	%fd113, %fd314;
	abs.f64 	%fd114, %fd112;
	setp.lt.f64 	%p136, %fd113, %fd114;
	mov.u64 	%rd367, %rd78;
	mov.f64 	%fd351, %fd112;
	@%p136 bra 	$L__BB3_91;
	setp.lt.f64 	%p137, %fd114, %fd113;
	mov.u64 	%rd367, %rd325;
	mov.f64 	%fd351, %fd314;
	@%p137 bra 	$L__BB3_91;
	setp.lt.s64 	%p138, %rd325, %rd78;
	min.s64 	%rd367, %rd325, %rd78;
	selp.f64 	%fd351, %fd314, %fd112, %p138;
$L__BB3_91:
	setp.ne.s32 	%p139, %r169, 0;
	@%p139 bra 	$L__BB3_93;
	shr.u32 	%r278, %r1, 1;
	and.b32  	%r279, %r278, 496;
	mov.u32 	%r280, _ZN6thrust24THRUST_300001_SM_1000_NS8cuda_cub4core6detail5shmemE;
	add.s32 	%r281, %r280, %r279;
	st.shared.f64 	[%r281+8], %fd351;
	st.shared.u64 	[%r281+16], %rd367;
$L__BB3_93:
	bar.sync 	0;
	setp.ne.s32 	%p140, %r1, 0;
	@%p140 bra 	$L__BB3_204;
	setp.lt.s32 	%p141, %r36, 33;
	mov.f64 	%fd316, %fd351;
	mov.u64 	%rd327, %rd367;
	@%p141 bra 	$L__BB3_98;
	ld.shared.f64 	%fd117, [_ZN6thrust24THRUST_300001_SM_1000_NS8cuda_cub4core6detail5shmemE+24];
	ld.shared.u64 	%rd81, [_ZN6thrust24THRUST_300001_SM_1000_NS8cuda_cub4core6detail5shmemE+32];
	abs.f64 	%fd118, %fd351;
	abs.f64 	%fd119, %fd117;
	setp.lt.f64 	%p142, %fd118, %fd119;
	mov.f64 	%fd316, %fd117;
	mov.u64 	%rd327, %rd81;
	@%p142 bra 	$L__BB3_98;
	setp.lt.f64 	%p143, %fd119, %fd118;
	mov.f64 	%fd316, %fd351;
	mov.u64 	%rd327, %rd367;
	@%p143 bra 	$L__BB3_98;
	setp.lt.s64 	%p144, %rd367, %rd81;
	min.s64 	%rd327, %rd367, %rd81;
	selp.f64 	%fd316, %fd351, %fd117, %p144;
$L__BB3_98:
	setp.lt.s32 	%p145, %r36, 65;
	mov.f64 	%fd317, %fd316;
	mov.u64 	%rd328, %rd327;
	@%p145 bra 	$L__BB3_102;
	ld.shared.f64 	%fd122, [_ZN6thrust24THRUST_300001_SM_1000_NS8cuda_cub4core6detail5shmemE+40];
	ld.shared.u64 	%rd84, [_ZN6thrust24THRUST_300001_SM_1000_NS8cuda_cub4core6detail5shmemE+48];
	abs.f64 	%fd123, %fd316;
	abs.f64 	%fd124, %fd122;
	setp.lt.f64 	%p146, %fd123, %fd124;
	mov.f64 	%fd317, %fd122;
	mov.u64 	%rd328, %rd84;
	@%p146 bra 	$L__BB3_102;
	setp.lt.f64 	%p147, %fd124, %fd123;
	mov.f64 	%fd317, %fd316;
	mov.u64 	%rd328, %rd327;
	@%p147 bra 	$L__BB3_102;
	setp.lt.s64 	%p148, %rd327, %rd84;
	min.s64 	%rd328, %rd327, %rd84;
	selp.f64 	%fd317, %fd316, %fd122, %p148;
$L__BB3_102:
	setp.lt.s32 	%p149, %r36, 97;
	mov.f64 	%fd318, %fd317;
	mov.u64 	%rd329, %rd328;
	@%p149 bra 	$L__BB3_106;
	ld.shared.f64 	%fd127, [_ZN6thrust24THRUST_300001_SM_1000_NS8cuda_cub4core6detail5shmemE+56];
	ld.shared.u64 	%rd87, [_ZN6thrust24THRUST_300001_SM_1000_NS8cuda_cub4core6detail5shmemE+64];
	abs.f64 	%fd128, %fd317;
	abs.f64 	%fd129, %fd127;
	setp.lt.f64 	%p150, %fd128, %fd129;
	mov.f64 	%fd318, %fd127;
	mov.u64 	%rd329, %rd87;
	@%p150 bra 	$L__BB3_106;
	setp.lt.f64 	%p151, %fd129, %fd128;
	mov.f64 	%fd318, %fd317;
	mov.u64 	%rd329, %rd328;
	@%p151 bra 	$L__BB3_106;
	setp.lt.s64 	%p152, %rd328, %rd87;
	min.s64 	%rd329, %rd328, %rd87;
	selp.f64 	%fd318, %fd317, %fd127, %p152;
$L__BB3_106:
	setp.lt.s32 	%p153, %r36, 129;
	mov.f64 	%fd319, %fd318;
	mov.u64 	%rd330, %rd329;
	@%p153 bra 	$L__BB3_110;
	ld.shared.f64 	%fd132, [_ZN6thrust24THRUST_300001_SM_1000_NS8cuda_cub4core6detail5shmemE+72];
	ld.shared.u64 	%rd90, [_ZN6thrust24THRUST_300001_SM_1000_NS8cuda_cub4core6detail5shmemE+80];
	abs.f64 	%fd133, %fd318;
	abs.f64 	%fd134, %fd132;
	setp.lt.f64 	%p154, %fd133, %fd134;
	mov.f64 	%fd319, %fd132;
	mov.u64 	%rd330, %rd90;
	@%p154 bra 	$L__BB3_110;
	setp.lt.f64 	%p155, %fd134, %fd133;
	mov.f64 	%fd319, %fd318;
	mov.u64 	%rd330, %rd329;
	@%p155 bra 	$L__BB3_110;
	setp.lt.s64 	%p156, %rd329, %rd90;
	min.s64 	%rd330, %rd329, %rd90;
	selp.f64 	%fd319, %fd318, %fd132, %p156;
$L__BB3_110:
	setp.lt.s32 	%p157, %r36, 161;
	mov.f64 	%fd320, %fd319;
	mov.u64 	%rd331, %rd330;
	@%p157 bra 	$L__BB3_114;
	ld.shared.f64 	%fd137, [_ZN6thrust24THRUST_300001_SM_1000_NS8cuda_cub4core6detail5shmemE+88];
	ld.shared.u64 	%rd93, [_ZN6thrust24THRUST_300001_SM_1000_NS8cuda_cub4core6detail5shmemE+96];
	abs.f64 	%fd138, %fd319;
	abs.f64 	%fd139, %fd137;
	setp.lt.f64 	%p158, %fd138, %fd139;
	mov.f64 	%fd320, %fd137;
	mov.u64 	%rd331, %rd93;
	@%p158 bra 	$L__BB3_114;
	setp.lt.f64 	%p159, %fd139, %fd138;
	mov.f64 	%fd320, %fd319;
	mov.u64 	%rd331, %rd330;
	@%p159 bra 	$L__BB3_114;
	setp.lt.s64 	%p160, %rd330, %rd93;
	min.s64 	%rd331, %rd330, %rd93;
	selp.f64 	%fd320, %fd319, %fd137, %p160;
$L__BB3_114:
	setp.lt.s32 	%p161, %r36, 193;
	mov.f64 	%fd321, %fd320;
	mov.u64 	%rd332, %rd331;
	@%p161 bra 	$L__BB3_118;
	ld.shared.f64 	%fd142, [_ZN6thrust24THRUST_300001_SM_1000_NS8cuda_cub4core6detail5shmemE+104];
	ld.shared.u64 	%rd96, [_ZN6thrust24THRUST_300001_SM_1000_NS8cuda_cub4core6detail5shmemE+112];
	abs.f64 	%fd143, %fd320;
	abs.f64 	%fd144, %fd142;
	setp.lt.f64 	%p162, %fd143, %fd144;
	mov.f64 	%fd321, %fd142;
	mov.u64 	%rd332, %rd96;
	@%p162 bra 	$L__BB3_118;
	setp.lt.f64 	%p163, %fd144, %fd143;
	mov.f64 	%fd321, %fd320;
	mov.u64 	%rd332, %rd331;
	@%p163 bra 	$L__BB3_118;
	setp.lt.s64 	%p164, %rd331, %rd96;
	min.s64 	%rd332, %rd331, %rd96;
	selp.f64 	%fd321, %fd320, %fd142, %p164;
$L__BB3_118:
	setp.lt.s32 	%p165, %r36, 225;
	mov.u64 	%rd367, %rd332;
	mov.f64 	%fd351, %fd321;
	@%p165 bra 	$L__BB3_204;
	ld.shared.f64 	%fd147, [_ZN6thrust24THRUST_300001_SM_1000_NS8cuda_cub4core6detail5shmemE+120];
	ld.shared.u64 	%rd99, [_ZN6thrust24THRUST_300001_SM_1000_NS8cuda_cub4core6detail5shmemE+128];
	abs.f64 	%fd148, %fd321;
	abs.f64 	%fd149, %fd147;
	setp.lt.f64 	%p166, %fd148, %fd149;
	mov.u64 	%rd367, %rd99;
	mov.f64 	%fd351, %fd147;
	@%p166 bra 	$L__BB3_204;
	setp.lt.f64 	%p167, %fd149, %fd148;
	mov.u64 	%rd367, %rd332;
	mov.f64 	%fd351, %fd321;
	@%p167 bra 	$L__BB3_204;
	setp.lt.s64 	%p168, %rd332, %rd99;
	min.s64 	%rd367, %rd332, %rd99;
	selp.f64 	%fd351, %fd321, %fd147, %p168;
	bra.uni 	$L__BB3_204;
$L__BB3_122:
	mov.u32 	%r17, %tid.x;
	cvt.u64.u32 	%rd200, %r17;
	cvta.to.global.u64 	%rd201, %rd197;
	mul.wide.u32 	%rd202, %r17, 8;
	add.s64 	%rd203, %rd201, %rd202;
	ld.global.f64 	%fd274, [%rd203];
	add.s32 	%r37, %r17, 256;
	cvt.u64.u32 	%rd204, %r37;
	ld.global.f64 	%fd275, [%rd203+2048];
	add.s32 	%r38, %r17, 512;
	cvt.u64.u32 	%rd205, %r38;
	ld.global.f64 	%fd276, [%rd203+4096];
	add.s32 	%r39, %r17, 768;
	cvt.u64.u32 	%rd206, %r39;
	ld.global.f64 	%fd277, [%rd203+6144];
	or.b32  	%r40, %r17, 1024;
	cvt.u64.u32 	%rd101, %r40;
	add.s64 	%rd354, %rd198, %rd101;
	ld.global.f64 	%fd338, [%rd203+8192];
	abs.f64 	%fd278, %fd274;
	abs.f64 	%fd279, %fd275;
	setp.geu.f64 	%p3, %fd278, %fd279;
	selp.f64 	%fd280, %fd274, %fd275, %p3;
	selp.b64 	%rd207, %rd200, %rd204, %p3;
	abs.f64 	%fd281, %fd280;
	abs.f64 	%fd282, %fd276;
	setp.geu.f64 	%p4, %fd281, %fd282;
	selp.f64 	%fd283, %fd280, %fd276, %p4;
	selp.b64 	%rd208, %rd207, %rd205, %p4;
	abs.f64 	%fd284, %fd283;
	abs.f64 	%fd285, %fd277;
	setp.geu.f64 	%p5, %fd284, %fd285;
	selp.f64 	%fd152, %fd283, %fd277, %p5;
	selp.b64 	%rd104, %rd208, %rd206, %p5;
	abs.f64 	%fd153, %fd152;
	abs.f64 	%fd154, %fd338;
	setp.lt.f64 	%p6, %fd153, %fd154;
	@%p6 bra 	$L__BB3_124;
	setp.lt.f64 	%p7, %fd154, %fd153;
	setp.lt.u64 	%p8, %rd104, %rd101;
	or.pred  	%p9, %p7, %p8;
	selp.f64 	%fd338, %fd152, %fd338, %p9;
	add.s64 	%rd211, %rd198, %rd104;
	selp.b64 	%rd354, %rd211, %rd354, %p9;
$L__BB3_124:
	setp.lt.u32 	%p10, %r36, 2560;
	mov.b32 	%r394, 1280;
	@%p10 bra 	$L__BB3_137;
	mov.b32 	%r393, 1280;
	mov.f64 	%fd323, %fd338;
$L__BB3_126:
	cvt.u64.u32 	%rd212, %r393;
	add.s64 	%rd213, %rd200, %rd212;
	mul.wide.u32 	%rd214, %r393, 8;
	cvta.to.global.u64 	%rd215, %rd197;
	add.s64 	%rd217, %rd215, %rd202;
	add.s64 	%rd218, %rd217, %rd214;
	add.s64 	%rd335, %rd213, %rd198;
	ld.global.f64 	%fd324, [%rd218];
	ld.global.f64 	%fd325, [%rd218+2048];
	ld.global.f64 	%fd326, [%rd218+4096];
	ld.global.f64 	%fd327, [%rd218+6144];
	ld.global.f64 	%fd338, [%rd218+8192];
	abs.f64 	%fd163, %fd323;
	abs.f64 	%fd164, %fd324;
	setp.lt.f64 	%p11, %fd163, %fd164;
	@%p11 bra 	$L__BB3_128;
	setp.lt.f64 	%p12, %fd164, %fd163;
	setp.lt.s64 	%p13, %rd354, %rd335;
	or.pred  	%p14, %p12, %p13;
	selp.f64 	%fd324, %fd323, %fd324, %p14;
	selp.b64 	%rd335, %rd354, %rd335, %p14;
$L__BB3_128:
	cvt.u64.u32 	%rd219, %r393;
	add.s64 	%rd220, %rd200, %rd219;
	add.s64 	%rd221, %rd220, %rd198;
	add.s64 	%rd336, %rd221, 256;
	abs.f64 	%fd167, %fd324;
	abs.f64 	%fd168, %fd325;
	setp.lt.f64 	%p15, %fd167, %fd168;
	@%p15 bra 	$L__BB3_130;
	setp.lt.f64 	%p16, %fd168, %fd167;
	add.s64 	%rd226, %rd221, 256;
	setp.lt.s64 	%p17, %rd335, %rd226;
	or.pred  	%p18, %p16, %p17;
	selp.f64 	%fd325, %fd324, %fd325, %p18;
	selp.b64 	%rd336, %rd335, %rd226, %p18;
$L__BB3_130:
	add.s64 	%rd337, %rd221, 512;
	abs.f64 	%fd171, %fd325;
	abs.f64 	%fd172, %fd326;
	setp.lt.f64 	%p19, %fd171, %fd172;
	@%p19 bra 	$L__BB3_132;
	setp.lt.f64 	%p20, %fd172, %fd171;
	add.s64 	%rd234, %rd221, 512;
	setp.lt.s64 	%p21, %rd336, %rd234;
	or.pred  	%p22, %p20, %p21;
	selp.f64 	%fd326, %fd325, %fd326, %p22;
	selp.b64 	%rd337, %rd336, %rd234, %p22;
$L__BB3_132:
	add.s64 	%rd338, %rd221, 768;
	abs.f64 	%fd175, %fd326;
	abs.f64 	%fd176, %fd327;
	setp.lt.f64 	%p23, %fd175, %fd176;
	@%p23 bra 	$L__BB3_134;
	setp.lt.f64 	%p24, %fd176, %fd175;
	setp.lt.s64 	%p25, %rd337, %rd338;
	or.pred  	%p26, %p24, %p25;
	selp.f64 	%fd327, %fd326, %fd327, %p26;
	selp.b64 	%rd338, %rd337, %rd338, %p26;
$L__BB3_134:
	add.s64 	%rd354, %rd221, 1024;
	abs.f64 	%fd179, %fd327;
	abs.f64 	%fd180, %fd338;
	setp.lt.f64 	%p27, %fd179, %fd180;
	@%p27 bra 	$L__BB3_136;
	setp.lt.f64 	%p28, %fd180, %fd179;
	setp.lt.s64 	%p29, %rd338, %rd354;
	or.pred  	%p30, %p28, %p29;
	selp.f64 	%fd338, %fd327, %fd338, %p30;
	selp.b64 	%rd354, %rd338, %rd354, %p30;
$L__BB3_136:
	add.s32 	%r394, %r393, 1280;
	add.s32 	%r43, %r393, 2560;
	setp.le.s32 	%p31, %r43, %r36;
	mov.u32 	%r393, %r394;
	mov.f64 	%fd323, %fd338;
	@%p31 bra 	$L__BB3_126;
$L__BB3_137:
	setp.le.s32 	%p32, %r36, %r394;
	@%p32 bra 	$L__BB3_160;
	sub.s32 	%r21, %r36, %r394;
	setp.ge.s32 	%p33, %r17, %r21;
	@%p33 bra 	$L__BB3_160;
	cvta.to.global.u64 	%rd127, %rd197;
	not.b32 	%r44, %r17;
	add.s32 	%r45, %r36, %r44;
	sub.s32 	%r22, %r45, %r394;
	and.b32  	%r46, %r22, 768;
	setp.eq.s32 	%p34, %r46, 768;
	mov.u32 	%r397, %r17;
	@%p34 bra 	$L__BB3_145;
	add.s32 	%r47, %r17, %r394;
	cvt.u64.u32 	%rd242, %r47;
	add.s64 	%rd342, %rd198, %rd242;
	mul.wide.u32 	%rd243, %r47, 8;
	add.s64 	%rd341, %rd127, %rd243;
	shr.u32 	%r48, %r22, 8;
	add.s32 	%r49, %r48, 1;
	and.b32  	%r50, %r49, 3;
	neg.s32 	%r395, %r50;
	mov.u32 	%r397, %r17;
$L__BB3_141:
	.pragma "nounroll";
	mov.u64 	%rd132, %rd354;
	mov.f64 	%fd184, %fd338;
	ld.global.f64 	%fd185, [%rd341];
	abs.f64 	%fd186, %fd184;
	abs.f64 	%fd187, %fd185;
	setp.lt.f64 	%p35, %fd186, %fd187;
	mov.f64 	%fd338, %fd185;
	mov.u64 	%rd354, %rd342;
	@%p35 bra 	$L__BB3_144;
	setp.lt.f64 	%p36, %fd187, %fd186;
	mov.f64 	%fd338, %fd184;
	mov.u64 	%rd354, %rd132;
	@%p36 bra 	$L__BB3_144;
	setp.lt.s64 	%p37, %rd132, %rd342;
	selp.f64 	%fd338, %fd184, %fd185, %p37;
	min.s64 	%rd354, %rd132, %rd342;
$L__BB3_144:
	add.s32 	%r397, %r397, 256;
	add.s64 	%rd342, %rd342, 256;
	add.s64 	%rd341, %rd341, 2048;
	add.s32 	%r395, %r395, 1;
	setp.ne.s32 	%p38, %r395, 0;
	@%p38 bra 	$L__BB3_141;
$L__BB3_145:
	setp.lt.u32 	%p39, %r22, 768;
	@%p39 bra 	$L__BB3_160;
	add.s32 	%r398, %r397, %r394;
	cvt.u64.u32 	%rd244, %r398;
	add.s64 	%rd349, %rd198, %rd244;
	cvt.u64.u32 	%rd245, %r397;
	cvt.u64.u32 	%rd246, %r394;
	add.s64 	%rd247, %rd245, %rd246;
	shl.b64 	%rd248, %rd247, 3;
	add.s64 	%rd249, %rd248, %rd127;
	add.s64 	%rd348, %rd249, 6144;
	mul.wide.u32 	%rd250, %r398, 8;
	add.s64 	%rd347, %rd127, %rd250;
	add.s32 	%r399, %r397, 512;
$L__BB3_147:
	mov.u32 	%r32, %r399;
	ld.global.f64 	%fd193, [%rd347];
	abs.f64 	%fd194, %fd338;
	abs.f64 	%fd195, %fd193;
	setp.lt.f64 	%p40, %fd194, %fd195;
	mov.f64 	%fd335, %fd193;
	mov.u64 	%rd351, %rd349;
	@%p40 bra 	$L__BB3_150;
	setp.lt.f64 	%p41, %fd195, %fd194;
	mov.f64 	%fd335, %fd338;
	mov.u64 	%rd351, %rd354;
	@%p41 bra 	$L__BB3_150;
	setp.lt.s64 	%p42, %rd354, %rd349;
	selp.f64 	%fd335, %fd338, %fd193, %p42;
	min.s64 	%rd351, %rd354, %rd349;
$L__BB3_150:
	add.s32 	%r51, %r398, 256;
	cvt.u64.u32 	%rd251, %r51;
	add.s64 	%rd148, %rd198, %rd251;
	ld.global.f64 	%fd198, [%rd348+-4096];
	abs.f64 	%fd199, %fd335;
	abs.f64 	%fd200, %fd198;
	setp.lt.f64 	%p43, %fd199, %fd200;
	mov.f64 	%fd336, %fd198;
	mov.u64 	%rd352, %rd148;
	@%p43 bra 	$L__BB3_153;
	setp.lt.f64 	%p44, %fd200, %fd199;
	mov.f64 	%fd336, %fd335;
	mov.u64 	%rd352, %rd351;
	@%p44 bra 	$L__BB3_153;
	setp.lt.s64 	%p45, %rd351, %rd148;
	selp.f64 	%fd336, %fd335, %fd198, %p45;
	min.s64 	%rd352, %rd351, %rd148;
$L__BB3_153:
	add.s32 	%r52, %r398, 512;
	cvt.u64.u32 	%rd252, %r52;
	add.s64 	%rd151, %rd198, %rd252;
	ld.global.f64 	%fd203, [%rd348+-2048];
	abs.f64 	%fd204, %fd336;
	abs.f64 	%fd205, %fd203;
	setp.lt.f64 	%p46, %fd204, %fd205;
	mov.f64 	%fd337, %fd203;
	mov.u64 	%rd353, %rd151;
	@%p46 bra 	$L__BB3_156;
	setp.lt.f64 	%p47, %fd205, %fd204;
	mov.f64 	%fd337, %fd336;
	mov.u64 	%rd353, %rd352;
	@%p47 bra 	$L__BB3_156;
	setp.lt.s64 	%p48, %rd352, %rd151;
	selp.f64 	%fd337, %fd336, %fd203, %p48;
	min.s64 	%rd353, %rd352, %rd151;
$L__BB3_156:
	add.s32 	%r53, %r398, 768;
	cvt.u64.u32 	%rd253, %r53;
	add.s64 	%rd154, %rd198, %rd253;
	ld.global.f64 	%fd208, [%rd348];
	abs.f64 	%fd209, %fd337;
	abs.f64 	%fd210, %fd208;
	setp.lt.f64 	%p49, %fd209, %fd210;
	mov.f64 	%fd338, %fd208;
	mov.u64 	%rd354, %rd154;
	@%p49 bra 	$L__BB3_159;
	setp.lt.f64 	%p50, %fd210, %fd209;
	mov.f64 	%fd338, %fd337;
	mov.u64 	%rd354, %rd353;
	@%p50 bra 	$L__BB3_159;
	setp.lt.s64 	%p51, %rd353, %rd154;
	selp.f64 	%fd338, %fd337, %fd208, %p51;
	min.s64 	%rd354, %rd353, %rd154;
$L__BB3_159:
	add.s64 	%rd349, %rd349, 1024;
	add.s64 	%rd348, %rd348, 8192;
	add.s64 	%rd347, %rd347, 8192;
	add.s32 	%r399, %r32, 1024;
	add.s32 	%r54, %r32, 512;
	add.s32 	%r398, %r398, 1024;
	setp.lt.s32 	%p52, %r54, %r21;
	@%p52 bra 	$L__BB3_147;
$L__BB3_160:
	// begin inline asm
	mov.u32 %r55, %laneid;
	// end inline asm
	mov.b64 	%rd254, %fd338;
	mov.b64 	{%r57, %r62}, %rd254;
	mov.b32 	%r73, 1;
	mov.b32 	%r74, 31;
	mov.b32 	%r75, -1;
	// begin inline asm
	shfl.sync.down.b32 %r56, %r57, %r73, %r74, %r75;
	// end inline asm
	// begin inline asm
	shfl.sync.down.b32 %r61, %r62, %r73, %r74, %r75;
	// end inline asm
	mov.b64 	%rd255, {%r56, %r61};
	mov.b64 	%fd214, %rd255;
	mov.b64 	{%r67, %r72}, %rd354;
	// begin inline asm
	shfl.sync.down.b32 %r66, %r67, %r73, %r74, %r75;
	// end inline asm
	// begin inline asm
	shfl.sync.down.b32 %r71, %r72, %r73, %r74, %r75;
	// end inline asm
	mov.b64 	%rd161, {%r66, %r71};
	setp.gt.s32 	%p53, %r55, 30;
	mov.f64 	%fd340, %fd338;
	mov.u64 	%rd356, %rd354;
	@%p53 bra 	$L__BB3_164;
	abs.f64 	%fd215, %fd338;
	abs.f64 	%fd216, %fd214;
	setp.lt.f64 	%p54, %fd215, %fd216;
	mov.f64 	%fd340, %fd214;
	mov.u64 	%rd356, %rd161;
	@%p54 bra 	$L__BB3_164;
	setp.lt.f64 	%p55, %fd216, %fd215;
	mov.f64 	%fd340, %fd338;
	mov.u64 	%rd356, %rd354;
	@%p55 bra 	$L__BB3_164;
	setp.lt.s64 	%p56, %rd354, %rd161;
	selp.f64 	%fd340, %fd338, %fd214, %p56;
	min.s64 	%rd356, %rd354, %rd161;
$L__BB3_164:
	mov.b64 	%rd256, %fd340;
	mov.b64 	{%r77, %r82}, %rd256;
	mov.b32 	%r93, 2;
	mov.b32 	%r94, 31;
	mov.b32 	%r95, -1;
	// begin inline asm
	shfl.sync.down.b32 %r76, %r77, %r93, %r94, %r95;
	// end inline asm
	// begin inline asm
	shfl.sync.down.b32 %r81, %r82, %r93, %r94, %r95;
	// end inline asm
	mov.b64 	%rd257, {%r76, %r81};
	mov.b64 	%fd219, %rd257;
	mov.b64 	{%r87, %r92}, %rd356;
	// begin inline asm
	shfl.sync.down.b32 %r86, %r87, %r93, %r94, %r95;
	// end inline asm
	// begin inline asm
	shfl.sync.down.b32 %r91, %r92, %r93, %r94, %r95;
	// end inline asm
	mov.b64 	%rd164, {%r86, %r91};
	setp.gt.s32 	%p57, %r55, 29;
	mov.f64 	%fd341, %fd340;
	mov.u64 	%rd357, %rd356;
	@%p57 bra 	$L__BB3_168;
	abs.f64 	%fd220, %fd340;
	abs.f64 	%fd221, %fd219;
	setp.lt.f64 	%p58, %fd220, %fd221;
	mov.f64 	%fd341, %fd219;
	mov.u64 	%rd357, %rd164;
	@%p58 bra 	$L__BB3_168;
	setp.lt.f64 	%p59, %fd221, %fd220;
	mov.f64 	%fd341, %fd340;
	mov.u64 	%rd357, %rd356;
	@%p59 bra 	$L__BB3_168;
	setp.lt.s64 	%p60, %rd356, %rd164;
	selp.f64 	%fd341, %fd340, %fd219, %p60;
	min.s64 	%rd357, %rd356, %rd164;
$L__BB3_168:
	mov.b64 	%rd258, %fd341;
	mov.b64 	{%r97, %r102}, %rd258;
	mov.b32 	%r113, 4;
	mov.b32 	%r114, 31;
	mov.b32 	%r115, -1;
	// begin inline asm
	shfl.sync.down.b32 %r96, %r97, %r113, %r114, %r115;
	// end inline asm
	// begin inline asm
	shfl.sync.down.b32 %r101, %r102, %r113, %r114, %r115;
	// end inline asm
	mov.b64 	%rd259, {%r96, %r101};
	mov.b64 	%fd224, %rd259;
	mov.b64 	{%r107, %r112}, %rd357;
	// begin inline asm
	shfl.sync.down.b32 %r106, %r107, %r113, %r114, %r115;
	// end inline asm
	// begin inline asm
	shfl.sync.down.b32 %r111, %r112, %r113, %r114, %r115;
	// end inline asm
	mov.b64 	%rd167, {%r106, %r111};
	setp.gt.s32 	%p61, %r55, 27;
	mov.f64 	%fd342, %fd341;
	mov.u64 	%rd358, %rd357;
	@%p61 bra 	$L__BB3_172;
	abs.f64 	%fd225, %fd341;
	abs.f64 	%fd226, %fd224;
	setp.lt.f64 	%p62, %fd225, %fd226;
	mov.f64 	%fd342, %fd224;
	mov.u64 	%rd358, %rd167;
	@%p62 bra 	$L__BB3_172;
	setp.lt.f64 	%p63, %fd226, %fd225;
	mov.f64 	%fd342, %fd341;
	mov.u64 	%rd358, %rd357;
	@%p63 bra 	$L__BB3_172;
	setp.lt.s64 	%p64, %rd357, %rd167;
	selp.f64 	%fd342, %fd341, %fd224, %p64;
	min.s64 	%rd358, %rd357, %rd167;
$L__BB3_172:
	mov.b64 	%rd260, %fd342;
	mov.b64 	{%r117, %r122}, %rd260;
	mov.b32 	%r133, 8;
	mov.b32 	%r134, 31;
	mov.b32 	%r135, -1;
	// begin inline asm
	shfl.sync.down.b32 %r116, %r117, %r133, %r134, %r135;
	// end inline asm
	// begin inline asm
	shfl.sync.down.b32 %r121, %r122, %r133, %r134, %r135;
	// end inline asm
	mov.b64 	%rd261, {%r116, %r121};
	mov.b64 	%fd229, %rd261;
	mov.b64 	{%r127, %r132}, %rd358;
	// begin inline asm
	shfl.sync.down.b32 %r126, %r127, %r133, %r134, %r135;
	// end inline asm
	// begin inline asm
	shfl.sync.down.b32 %r131, %r132, %r133, %r134, %r135;
	// end inline asm
	mov.b64 	%rd170, {%r126, %r131};
	setp.gt.s32 	%p65, %r55, 23;
	mov.f64 	%fd343, %fd342;
	mov.u64 	%rd359, %rd358;
	@%p65 bra 	$L__BB3_176;
	abs.f64 	%fd230, %fd342;
	abs.f64 	%fd231, %fd229;
	setp.lt.f64 	%p66, %fd230, %fd231;
	mov.f64 	%fd343, %fd229;
	mov.u64 	%rd359, %rd170;
	@%p66 bra 	$L__BB3_176;
	setp.lt.f64 	%p67, %fd231, %fd230;
	mov.f64 	%fd343, %fd342;
	mov.u64 	%rd359, %rd358;
	@%p67 bra 	$L__BB3_176;
	setp.lt.s64 	%p68, %rd358, %rd170;
	selp.f64 	%fd343, %fd342, %fd229, %p68;
	min.s64 	%rd359, %rd358, %rd170;
$L__BB3_176:
	mov.b64 	%rd262, %fd343;
	mov.b64 	{%r137, %r142}, %rd262;
	mov.b32 	%r153, 16;
	mov.b32 	%r154, 31;
	mov.b32 	%r155, -1;
	// begin inline asm
	shfl.sync.down.b32 %r136, %r137, %r153, %r154, %r155;
	// end inline asm
	// begin inline asm
	shfl.sync.down.b32 %r141, %r142, %r153, %r154, %r155;
	// end inline asm
	mov.b64 	%rd263, {%r136, %r141};
	mov.b64 	%fd234, %rd263;
	mov.b64 	{%r147, %r152}, %rd359;
	// begin inline asm
	shfl.sync.down.b32 %r146, %r147, %r153, %r154, %r155;
	// end inline asm
	// begin inline asm
	shfl.sync.down.b32 %r151, %r152, %r153, %r154, %r155;
	// end inline asm
	mov.b64 	%rd173, {%r146, %r151};
	setp.gt.s32 	%p69, %r55, 15;
	mov.f64 	%fd351, %fd343;
	mov.u64 	%rd367, %rd359;
	@%p69 bra 	$L__BB3_180;
	abs.f64 	%fd235, %fd343;
	abs.f64 	%fd236, %fd234;
	setp.lt.f64 	%p70, %fd235, %fd236;
	mov.f64 	%fd351, %fd234;
	mov.u64 	%rd367, %rd173;
	@%p70 bra 	$L__BB3_180;
	setp.lt.f64 	%p71, %fd236, %fd235;
	mov.f64 	%fd351, %fd343;
	mov.u64 	%rd367, %rd359;
	@%p71 bra 	$L__BB3_180;
	setp.lt.s64 	%p72, %rd359, %rd173;
	selp.f64 	%fd351, %fd343, %fd234, %p72;
	min.s64 	%rd367, %rd359, %rd173;
$L__BB3_180:
	setp.ne.s32 	%p73, %r55, 0;
	@%p73 bra 	$L__BB3_182;
	shr.u32 	%r156, %r17, 1;
	and.b32  	%r157, %r156, 496;
	mov.u32 	%r158, _ZN6thrust24THRUST_300001_SM_1000_NS8cuda_cub4core6detail5shmemE;
	add.s32 	%r159, %r158, %r157;
	st.shared.f64 	[%r159+8], %fd351;
	st.shared.u64 	[%r159+16], %rd367;
$L__BB3_182:
	bar.sync 	0;
	setp.ne.s32 	%p74, %r17, 0;
	@%p74 bra 	$L__BB3_204;
	ld.shared.f64 	%fd239, [_ZN6thrust24THRUST_300001_SM_1000_NS8cuda_cub4core6detail5shmemE+24];
	ld.shared.u64 	%rd176, [_ZN6thrust24THRUST_300001_SM_1000_NS8cuda_cub4core6detail5shmemE+32];
	abs.f64 	%fd240, %fd351;
	abs.f64 	%fd241, %fd239;
	setp.lt.f64 	%p75, %fd240, %fd241;
	mov.f64 	%fd345, %fd239;
	mov.u64 	%rd361, %rd176;
	@%p75 bra 	$L__BB3_186;
	setp.lt.f64 	%p76, %fd241, %fd240;
	mov.f64 	%fd345, %fd351;
	mov.u64 	%rd361, %rd367;
	@%p76 bra 	$L__BB3_186;
	setp.lt.s64 	%p77, %rd367, %rd176;
	selp.f64 	%fd345, %fd351, %fd239, %p77;
	min.s64 	%rd361, %rd367, %rd176;
$L__BB3_186:
	ld.shared.f64 	%fd244, [_ZN6thrust24THRUST_300001_SM_1000_NS8cuda_cub4core6detail5shmemE+40];
	ld.shared.u64 	%rd179, [_ZN6thrust24THRUST_300001_SM_1000_NS8cuda_cub4core6detail5shmemE+48];
	abs.f64 	%fd245, %fd345;
	abs.f64 	%fd246, %fd244;
	setp.lt.f64 	%p78, %fd245, %fd246;
	mov.f64 	%fd346, %fd244;
	mov.u64 	%rd362, %rd179;
	@%p78 bra 	$L__BB3_189;
	setp.lt.f64 	%p79, %fd246, %fd245;
	mov.f64 	%fd346, %fd345;
	mov.u64 	%rd362, %rd361;
	@%p79 bra 	$L__BB3_189;
	setp.lt.s64 	%p80, %rd361, %rd179;
	selp.f64 	%fd346, %fd345, %fd244, %p80;
	min.s64 	%rd362, %rd361, %rd179;
$L__BB3_189:
	ld.shared.f64 	%fd249, [_ZN6thrust24THRUST_300001_SM_1000_NS8cuda_cub4core6detail5shmemE+56];
	ld.shared.u64 	%rd182, [_ZN6thrust24THRUST_300001_SM_1000_NS8cuda_cub4core6detail5shmemE+64];
	abs.f64 	%fd250, %fd346;
	abs.f64 	%fd251, %fd249;
	setp.lt.f64 	%p81, %fd250, %fd251;
	mov.f64 	%fd347, %fd249;
	mov.u64 	%rd363, %rd182;
	@%p81 bra 	$L__BB3_192;
	setp.lt.f64 	%p82, %fd251, %fd250;
	mov.f64 	%fd347, %fd346;
	mov.u64 	%rd363, %rd362;
	@%p82 bra 	$L__BB3_192;
	setp.lt.s64 	%p83, %rd362, %rd182;
	selp.f64 	%fd347, %fd346, %fd249, %p83;
	min.s64 	%rd363, %rd362, %rd182;
$L__BB3_192:
	ld.shared.f64 	%fd254, [_ZN6thrust24THRUST_300001_SM_1000_NS8cuda_cub4core6detail5shmemE+72];
	ld.shared.u64 	%rd185, [_ZN6thrust24THRUST_300001_SM_1000_NS8cuda_cub4core6detail5shmemE+80];
	abs.f64 	%fd255, %fd347;
	abs.f64 	%fd256, %fd254;
	setp.lt.f64 	%p84, %fd255, %fd256;
	mov.f64 	%fd348, %fd254;
	mov.u64 	%rd364, %rd185;
	@%p84 bra 	$L__BB3_195;
	setp.lt.f64 	%p85, %fd256, %fd255;
	mov.f64 	%fd348, %fd347;
	mov.u64 	%rd364, %rd363;
	@%p85 bra 	$L__BB3_195;
	setp.lt.s64 	%p86, %rd363, %rd185;
	selp.f64 	%fd348, %fd347, %fd254, %p86;
	min.s64 	%rd364, %rd363, %rd185;
$L__BB3_195:
	ld.shared.f64 	%fd259, [_ZN6thrust24THRUST_300001_SM_1000_NS8cuda_cub4core6detail5shmemE+88];
	ld.shared.u64 	%rd188, [_ZN6thrust24THRUST_300001_SM_1000_NS8cuda_cub4core6detail5shmemE+96];
	abs.f64 	%fd260, %fd348;
	abs.f64 	%fd261, %fd259;
	setp.lt.f64 	%p87, %fd260, %fd261;
	mov.f64 	%fd349, %fd259;
	mov.u64 	%rd365, %rd188;
	@%p87 bra 	$L__BB3_198;
	setp.lt.f64 	%p88, %fd261, %fd260;
	mov.f64 	%fd349, %fd348;
	mov.u64 	%rd365, %rd364;
	@%p88 bra 	$L__BB3_198;
	setp.lt.s64 	%p89, %rd364, %rd188;
	selp.f64 	%fd349, %fd348, %fd259, %p89;
	min.s64 	%rd365, %rd364, %rd188;
$L__BB3_198:
	ld.shared.f64 	%fd264, [_ZN6thrust24THRUST_300001_SM_1000_NS8cuda_cub4core6detail5shmemE+104];
	ld.shared.u64 	%rd191, [_ZN6thrust24THRUST_300001_SM_1000_NS8cuda_cub4core6detail5shmemE+112];
	abs.f64 	%fd265, %fd349;
	abs.f64 	%fd266, %fd264;
	setp.lt.f64 	%p90, %fd265, %fd266;
	mov.f64 	%fd350, %fd264;
	mov.u64 	%rd366, %rd191;
	@%p90 bra 	$L__BB3_201;
	setp.lt.f64 	%p91, %fd266, %fd265;
	mov.f64 	%fd350, %fd349;
	mov.u64 	%rd366, %rd365;
	@%p91 bra 	$L__BB3_201;
	setp.lt.s64 	%p92, %rd365, %rd191;
	selp.f64 	%fd350, %fd349, %fd264, %p92;
	min.s64 	%rd366, %rd365, %rd191;
$L__BB3_201:
	ld.shared.f64 	%fd269, [_ZN6thrust24THRUST_300001_SM_1000_NS8cuda_cub4core6detail5shmemE+120];
	ld.shared.u64 	%rd194, [_ZN6thrust24THRUST_300001_SM_1000_NS8cuda_cub4core6detail5shmemE+128];
	abs.f64 	%fd270, %fd350;
	abs.f64 	%fd271, %fd269;
	setp.lt.f64 	%p93, %fd270, %fd271;
	mov.u64 	%rd367, %rd194;
	mov.f64 	%fd351, %fd269;
	@%p93 bra 	$L__BB3_204;
	setp.lt.f64 	%p94, %fd271, %fd270;
	mov.u64 	%rd367, %rd366;
	mov.f64 	%fd351, %fd350;
	@%p94 bra 	$L__BB3_204;
	setp.lt.s64 	%p95, %rd366, %rd194;
	selp.f64 	%fd351, %fd350, %fd269, %p95;
	min.s64 	%rd367, %rd366, %rd194;
$L__BB3_204:
	mov.u32 	%r387, %tid.x;
	setp.ne.s32 	%p212, %r387, 0;
	@%p212 bra 	$L__BB3_206;
	ld.param.u64 	%rd297, [_ZN6thrust24THRUST_300001_SM_1000_NS8cuda_cub4core6detail13_kernel_agentINS1_8__reduce11ReduceAgentINS0_12zip_iteratorIN4cuda3std3__45tupleIJNS0_10device_ptrIdEENS0_17counting_iteratorIlNS0_11use_defaultESF_SF_EEEEEEEPNSB_IJdlEEESJ_iNS1_9__extrema9arg_max_fIdl10comparatorEEEEJSI_SK_iSO_EEEvDpT0__param_1];
	cvta.to.global.u64 	%rd296, %rd297;
	st.global.f64 	[%rd296], %fd351;
	st.global.u64 	[%rd296+8], %rd367;
$L__BB3_206:
	ret;

}
	// .globl	_ZN6thrust24THRUST_300001_SM_1000_NS8cuda_cub4core6detail13_kernel_agentINS1_8__reduce11ReduceAgentINS0_12zip_iteratorIN4cuda3std3__45tupleIJNS0_10device_ptrIdEENS0_17counting_iteratorIlNS0_11use_defaultESF_SF_EEEEEEEPNSB_IJdlEEESJ_iNS1_9__extrema9arg_max_fIdl10comparatorEEEEJSI_SK_iN3cub18CUB_300001_SM_100013GridEvenShareIiEENSR_9GridQueueIjEESO_EEEvDpT0_
.visible .entry _ZN6thrust24THRUST_300001_SM_1000_NS8cuda_cub4core6detail13_kernel_agentINS1_8__reduce11ReduceAgentINS0_12zip_iteratorIN4cuda3std3__45tupleIJNS0_10device_ptrIdEENS0_17counting_iteratorIlNS0_11use_defaultESF_SF_EEEEEEEPNSB_IJdlEEESJ_iNS1_9__extrema9arg_max_fIdl10comparatorEEEEJSI_SK_iN3cub18CUB_300001_SM_100013GridEvenShareIiEENSR_9GridQueueIjEESO_EEEvDpT0_(
	.param .align 8 .b8 _ZN6thrust24THRUST_300001_SM_1000_NS8cuda_cub4core6detail13_kernel_agentINS1_8__reduce11ReduceAgentINS0_12zip_iteratorIN4cuda3std3__45tupleIJNS0_10device_ptrIdEENS0_17counting_iteratorIlNS0_11use_defaultESF_SF_EEEEEEEPNSB_IJdlEEESJ_iNS1_9__extrema9arg_max_fIdl10comparatorEEEEJSI_SK_iN3cub18CUB_300001_SM_100013GridEvenShareIiEENSR_9GridQueueIjEESO_EEEvDpT0__param_0[16],
	.param .u64 .ptr .align 1 _ZN6thrust24THRUST_300001_SM_1000_NS8cuda_cub4core6detail13_kernel_agentINS1_8__reduce11ReduceAgentINS0_12zip_iteratorIN4cuda3std3__45tupleIJNS0_10device_ptrIdEENS0_17counting_iteratorIlNS0_11use_defaultESF_SF_EEEEEEEPNSB_IJdlEEESJ_iNS1_9__extrema9arg_max_fIdl10comparatorEEEEJSI_SK_iN3cub18CUB_300001_SM_100013GridEvenShareIiEENSR_9GridQueueIjEESO_EEEvDpT0__param_1,
	.param .u32 _ZN6thrust24THRUST_300001_SM_1000_NS8cuda_cub4core6detail13_kernel_agentINS1_8__reduce11ReduceAgentINS0_12zip_iteratorIN4cuda3std3__45tupleIJNS0_10device_ptrIdEENS0_17counting_iteratorIlNS0_11use_defaultESF_SF_EEEEEEEPNSB_IJdlEEESJ_iNS1_9__extrema9arg_max_fIdl10comparatorEEEEJSI_SK_iN3cub18CUB_300001_SM_100013GridEvenShareIiEENSR_9GridQueueIjEESO_EEEvDpT0__param_2,
	.param .align 4 .b8 _ZN6thrust24THRUST_300001_SM_1000_NS8cuda_cub4core6detail13_kernel_agentINS1_8__reduce11ReduceAgentINS0_12zip_iteratorIN4cuda3std3__45tupleIJNS0_10device_ptrIdEENS0_17counting_iteratorIlNS0_11use_defaultESF_SF_EEEEEEEPNSB_IJdlEEESJ_iNS1_9__extrema9arg_max_fIdl10comparatorEEEEJSI_SK_iN3cub18CUB_300001_SM_100013GridEvenShareIiEENSR_9GridQueueIjEESO_EEEvDpT0__param_3[40],
	.param .align 8 .b8 _ZN6thrust24THRUST_300001_SM_1000_NS8cuda_cub4core6detail13_kernel_agentINS1_8__reduce11ReduceAgentINS0_12zip_iteratorIN4cuda3std3__45tupleIJNS0_10device_ptrIdEENS0_17counting_iteratorIlNS0_11use_defaultESF_SF_EEEEEEEPNSB_IJdlEEESJ_iNS1_9__extrema9arg_max_fIdl10comparatorEEEEJSI_SK_iN3cub18CUB_300001_SM_100013GridEvenShareIiEENSR_9GridQueueIjEESO_EEEvDpT0__param_4[8],
	.param .align 1 .b8 _ZN6thrust24THRUST_300001_SM_1000_NS8cuda_cub4core6detail13_kernel_agentINS1_8__reduce11ReduceAgentINS0_12zip_iteratorIN4cuda3std3__45tupleIJNS0_10device_ptrIdEENS0_17counting_iteratorIlNS0_11use_defaultESF_SF_EEEEEEEPNSB_IJdlEEESJ_iNS1_9__extrema9arg_max_fIdl10comparatorEEEEJSI_SK_iN3cub18CUB_300001_SM_100013GridEvenShareIiEENSR_9GridQueueIjEESO_EEEvDpT0__param_5[1]
)
.maxntid 256
{
	.reg .pred 	%p<215>;
	.reg .b32 	%r<437>;
	.reg .b64 	%rd<318>;
	.reg .b64 	%fd<352>;

	ld.param.u64 	%rd3, [_ZN6thrust24THRUST_300001_SM_1000_NS8cuda_cub4core6detail13_kernel_agentINS1_8__reduce11ReduceAgentINS0_12zip_iteratorIN4cuda3std3__45tupleIJNS0_10device_ptrIdEENS0_17counting_iteratorIlNS0_11use_defaultESF_SF_EEEEEEEPNSB_IJdlEEESJ_iNS1_9__extrema9arg_max_fIdl10comparatorEEEEJSI_SK_iN3cub18CUB_300001_SM_100013GridEvenShareIiEENSR_9GridQueueIjEESO_EEEvDpT0__param_0+8];
	ld.param.u64 	%rd181, [_ZN6thrust24THRUST_300001_SM_1000_NS8cuda_cub4core6detail13_kernel_agentINS1_8__reduce11ReduceAgentINS0_12zip_iteratorIN4cuda3std3__45tupleIJNS0_10device_ptrIdEENS0_17counting_iteratorIlNS0_11use_defaultESF_SF_EEEEEEEPNSB_IJdlEEESJ_iNS1_9__extrema9arg_max_fIdl10comparatorEEEEJSI_SK_iN3cub18CUB_300001_SM_100013GridEvenShareIiEENSR_9GridQueueIjEESO_EEEvDpT0__param_0];
	ld.param.u64 	%rd182, [_ZN6thrust24THRUST_300001_SM_1000_NS8cuda_cub4core6detail13_kernel_agentINS1_8__reduce11ReduceAgentINS0_12zip_iteratorIN4cuda3std3__45tupleIJNS0_10device_ptrIdEENS0_17counting_iteratorIlNS0_11use_defaultESF_SF_EEEEEEEPNSB_IJdlEEESJ_iNS1_9__extrema9arg_max_fIdl10comparatorEEEEJSI_SK_iN3cub18CUB_300001_SM_100013GridEvenShareIiEENSR_9GridQueueIjEESO_EEEvDpT0__param_4];
	ld.param.u32 	%r66, [_ZN6thrust24THRUST_300001_SM_1000_NS8cuda_cub4core6detail13_kernel_agentINS1_8__reduce11ReduceAgentINS0_12zip_iteratorIN4cuda3std3__45tupleIJNS0_10device_ptrIdEENS0_17counting_iteratorIlNS0_11use_defaultESF_SF_EEEEEEEPNSB_IJdlEEESJ_iNS1_9__extrema9arg_max_fIdl10comparatorEEEEJSI_SK_iN3cub18CUB_300001_SM_100013GridEvenShareIiEENSR_9GridQueueIjEESO_EEEvDpT0__param_2];
	cvta.to.global.u64 	%rd1, %rd182;
	cvta.to.global.u64 	%rd2, %rd181;
	mov.u32 	%r1, %ctaid.x;
	mul.lo.s32 	%r2, %r1, 1280;
	mov.u32 	%r67, %nctaid.x;
	mul.lo.s32 	%r3, %r67, 1280;
	add.s32 	%r68, %r2, 1280;
	setp.le.s32 	%p1, %r68, %r66;
	@%p1 bra 	$L__BB4_121;
	sub.s32 	%r4, %r66, %r2;
	mov.u32 	%r5, %tid.x;
	setp.ge.s32 	%p98, %r5, %r4;
	mov.f64 	%fd298, 0d0000000000000000;
	mov.b64 	%rd264, 0;
	mov.u32 	%r420, %r5;
	@%p98 bra 	$L__BB4_3;
	add.s32 	%r190, %r2, %r5;
	cvt.s64.s32 	%rd219, %r190;
	mul.wide.s32 	%rd220, %r190, 8;
	add.s64 	%rd221, %rd2, %rd220;
	add.s64 	%rd264, %rd3, %rd219;
	ld.global.f64 	%fd298, [%rd221];
	add.s32 	%r420, %r5, 256;
$L__BB4_3:
	setp.ge.s32 	%p99, %r420, %r4;
	@%p99 bra 	$L__BB4_25;
	not.b32 	%r191, %r420;
	add.s32 	%r192, %r66, %r191;
	sub.s32 	%r8, %r192, %r2;
	and.b32  	%r193, %r8, 768;
	setp.eq.s32 	%p100, %r193, 768;
	@%p100 bra 	$L__BB4_10;
	add.s32 	%r418, %r420, %r2;
	shr.u32 	%r194, %r8, 8;
	add.s32 	%r195, %r194, 1;
	and.b32  	%r196, %r195, 3;
	neg.s32 	%r417, %r196;
$L__BB4_6:
	.pragma "nounroll";
	mov.u64 	%rd6, %rd264;
	mov.f64 	%fd3, %fd298;
	cvt.s64.s32 	%rd223, %r418;
	add.s64 	%rd7, %rd3, %rd223;
	mul.wide.s32 	%rd224, %r418, 8;
	add.s64 	%rd225, %rd2, %rd224;
	ld.global.f64 	%fd4, [%rd225];
	abs.f64 	%fd5, %fd3;
	abs.f64 	%fd6, %fd4;
	setp.lt.f64 	%p101, %fd5, %fd6;
	mov.u64 	%rd264, %rd7;
	mov.f64 	%fd298, %fd4;
	@%p101 bra 	$L__BB4_9;
	setp.lt.f64 	%p102, %fd6, %fd5;
	mov.u64 	%rd264, %rd6;
	mov.f64 	%fd298, %fd3;
	@%p102 bra 	$L__BB4_9;
	setp.lt.s64 	%p103, %rd6, %rd7;
	min.s64 	%rd264, %rd6, %rd7;
	selp.f64 	%fd298, %fd3, %fd4, %p103;
$L__BB4_9:
	add.s32 	%r420, %r420, 256;
	add.s32 	%r418, %r418, 256;
	add.s32 	%r417, %r417, 1;
	setp.ne.s32 	%p104, %r417, 0;
	@%p104 bra 	$L__BB4_6;
$L__BB4_10:
	setp.lt.u32 	%p105, %r8, 768;
	@%p105 bra 	$L__BB4_25;
	add.s32 	%r421, %r420, %r2;
	add.s32 	%r424, %r421, 256;
	add.s32 	%r423, %r421, 512;
	add.s32 	%r422, %r421, 768;
	add.s64 	%rd12, %rd2, 4096;
$L__BB4_12:
	cvt.s64.s32 	%rd226, %r424;
	add.s64 	%rd14, %rd3, %rd226;
	cvt.s64.s32 	%rd227, %r423;
	add.s64 	%rd15, %rd3, %rd227;
	cvt.s64.s32 	%rd228, %r422;
	add.s64 	%rd16, %rd3, %rd228;
	cvt.s64.s32 	%rd229, %r421;
	mul.wide.s32 	%rd230, %r421, 8;
	add.s64 	%rd17, %rd12, %rd230;
	add.s64 	%rd18, %rd3, %rd229;
	ld.global.f64 	%fd12, [%rd17+-4096];
	abs.f64 	%fd13, %fd298;
	abs.f64 	%fd14, %fd12;
	setp.lt.f64 	%p106, %fd13, %fd14;
	mov.u64 	%rd261, %rd18;
	mov.f64 	%fd295, %fd12;
	@%p106 bra 	$L__BB4_15;
	setp.lt.f64 	%p107, %fd14, %fd13;
	mov.u64 	%rd261, %rd264;
	mov.f64 	%fd295, %fd298;
	@%p107 bra 	$L__BB4_15;
	setp.lt.s64 	%p108, %rd264, %rd18;
	min.s64 	%rd261, %rd264, %rd18;
	selp.f64 	%fd295, %fd298, %fd12, %p108;
$L__BB4_15:
	ld.global.f64 	%fd17, [%rd17+-2048];
	abs.f64 	%fd18, %fd295;
	abs.f64 	%fd19, %fd17;
	setp.lt.f64 	%p109, %fd18, %fd19;
	mov.u64 	%rd262, %rd14;
	mov.f64 	%fd296, %fd17;
	@%p109 bra 	$L__BB4_18;
	setp.lt.f64 	%p110, %fd19, %fd18;
	mov.u64 	%rd262, %rd261;
	mov.f64 	%fd296, %fd295;
	@%p110 bra 	$L__BB4_18;
	setp.lt.s64 	%p111, %rd261, %rd14;
	min.s64 	%rd262, %rd261, %rd14;
	selp.f64 	%fd296, %fd295, %fd17, %p111;
$L__BB4_18:
	ld.global.f64 	%fd22, [%rd17];
	abs.f64 	%fd23, %fd296;
	abs.f64 	%fd24, %fd22;
	setp.lt.f64 	%p112, %fd23, %fd24;
	mov.u64 	%rd263, %rd15;
	mov.f64 	%fd297, %fd22;
	@%p112 bra 	$L__BB4_21;
	setp.lt.f64 	%p113, %fd24, %fd23;
	mov.u64 	%rd263, %rd262;
	mov.f64 	%fd297, %fd296;
	@%p113 bra 	$L__BB4_21;
	setp.lt.s64 	%p114, %rd262, %rd15;
	min.s64 	%rd263, %rd262, %rd15;
	selp.f64 	%fd297, %fd296, %fd22, %p114;
$L__BB4_21:
	ld.global.f64 	%fd27, [%rd17+2048];
	abs.f64 	%fd28, %fd297;
	abs.f64 	%fd29, %fd27;
	setp.lt.f64 	%p115, %fd28, %fd29;
	mov.u64 	%rd264, %rd16;
	mov.f64 	%fd298, %fd27;
	@%p115 bra 	$L__BB4_24;
	setp.lt.f64 	%p116, %fd29, %fd28;
	mov.u64 	%rd264, %rd263;
	mov.f64 	%fd298, %fd297;
	@%p116 bra 	$L__BB4_24;
	setp.lt.s64 	%p117, %rd263, %rd16;
	min.s64 	%rd264, %rd263, %rd16;
	selp.f64 	%fd298, %fd297, %fd27, %p117;
$L__BB4_24:
	add.s32 	%r420, %r420, 1024;
	add.s32 	%r424, %r424, 1024;
	add.s32 	%r423, %r423, 1024;
	add.s32 	%r422, %r422, 1024;
	add.s32 	%r421, %r421, 1024;
	setp.lt.s32 	%p118, %r420, %r4;
	@%p118 bra 	$L__BB4_12;
$L__BB4_25:
	setp.lt.s32 	%p119, %r4, 256;
	@%p119 bra 	$L__BB4_70;
	// begin inline asm
	mov.u32 %r310, %laneid;
	// end inline asm
	mov.b64 	%rd241, %fd298;
	mov.b64 	{%r312, %r317}, %rd241;
	mov.b32 	%r328, 1;
	mov.b32 	%r329, 31;
	mov.b32 	%r330, -1;
	// begin inline asm
	shfl.sync.down.b32 %r311, %r312, %r328, %r329, %r330;
	// end inline asm
	// begin inline asm
	shfl.sync.down.b32 %r316, %r317, %r328, %r329, %r330;
	// end inline asm
	mov.b64 	%rd242, {%r311, %r316};
	mov.b64 	%fd33, %rd242;
	mov.b64 	{%r322, %r327}, %rd264;
	// begin inline asm
	shfl.sync.down.b32 %r321, %r322, %r328, %r329, %r330;
	// end inline asm
	// begin inline asm
	shfl.sync.down.b32 %r326, %r327, %r328, %r329, %r330;
	// end inline asm
	mov.b64 	%rd28, {%r321, %r326};
	setp.gt.s32 	%p171, %r310, 30;
	mov.u64 	%rd266, %rd264;
	mov.f64 	%fd300, %fd298;
	@%p171 bra 	$L__BB4_30;
	abs.f64 	%fd34, %fd298;
	abs.f64 	%fd35, %fd33;
	setp.lt.f64 	%p172, %fd34, %fd35;
	mov.u64 	%rd266, %rd28;
	mov.f64 	%fd300, %fd33;
	@%p172 bra 	$L__BB4_30;
	setp.lt.f64 	%p173, %fd35, %fd34;
	mov.u64 	%rd266, %rd264;
	mov.f64 	%fd300, %fd298;
	@%p173 bra 	$L__BB4_30;
	setp.lt.s64 	%p174, %rd264, %rd28;
	min.s64 	%rd266, %rd264, %rd28;
	selp.f64 	%fd300, %fd298, %fd33, %p174;
$L__BB4_30:
	mov.b64 	%rd243, %fd300;
	mov.b64 	{%r332, %r337}, %rd243;
	mov.b32 	%r348, 2;
	mov.b32 	%r349, 31;
	mov.b32 	%r350, -1;
	// begin inline asm
	shfl.sync.down.b32 %r331, %r332, %r348, %r349, %r350;
	// end inline asm
	// begin inline asm
	shfl.sync.down.b32 %r336, %r337, %r348, %r349, %r350;
	// end inline asm
	mov.b64 	%rd244, {%r331, %r336};
	mov.b64 	%fd38, %rd244;
	mov.b64 	{%r342, %r347}, %rd266;
	// begin inline asm
	shfl.sync.down.b32 %r341, %r342, %r348, %r349, %r350;
	// end inline asm
	// begin inline asm
	shfl.sync.down.b32 %r346, %r347, %r348, %r349, %r350;
	// end inline asm
	mov.b64 	%rd31, {%r341, %r346};
	setp.gt.s32 	%p175, %r310, 29;
	mov.u64 	%rd267, %rd266;
	mov.f64 	%fd301, %fd300;
	@%p175 bra 	$L__BB4_34;
	abs.f64 	%fd39, %fd300;
	abs.f64 	%fd40, %fd38;
	setp.lt.f64 	%p176, %fd39, %fd40;
	mov.u64 	%rd267, %rd31;
	mov.f64 	%fd301, %fd38;
	@%p176 bra 	$L__BB4_34;
	setp.lt.f64 	%p177, %fd40, %fd39;
	mov.u64 	%rd267, %rd266;
	mov.f64 	%fd301, %fd300;
	@%p177 bra 	$L__BB4_34;
	setp.lt.s64 	%p178, %rd266, %rd31;
	min.s64 	%rd267, %rd266, %rd31;
	selp.f64 	%fd301, %fd300, %fd38, %p178;
$L__BB4_34:
	mov.b64 	%rd245, %fd301;
	mov.b64 	{%r352, %r357}, %rd245;
	mov.b32 	%r368, 4;
	mov.b32 	%r369, 31;
	mov.b32 	%r370, -1;
	// begin inline asm
	shfl.sync.down.b32 %r351, %r352, %r368, %r369, %r370;
	// end inline asm
	// begin inline asm
	shfl.sync.down.b32 %r356, %r357, %r368, %r369, %r370;
	// end inline asm
	mov.b64 	%rd246, {%r351, %r356};
	mov.b64 	%fd43, %rd246;
	mov.b64 	{%r362, %r367}, %rd267;
	// begin inline asm
	shfl.sync.down.b32 %r361, %r362, %r368, %r369, %r370;
	// end inline asm
	// begin inline asm
	shfl.sync.down.b32 %r366, %r367, %r368, %r369, %r370;
	// end inline asm
	mov.b64 	%rd34, {%r361, %r366};
	setp.gt.s32 	%p179, %r310, 27;
	mov.u64 	%rd268, %rd267;
	mov.f64 	%fd302, %fd301;
	@%p179 bra 	$L__BB4_38;
	abs.f64 	%fd44, %fd301;
	abs.f64 	%fd45, %fd43;
	setp.lt.f64 	%p180, %fd44, %fd45;
	mov.u64 	%rd268, %rd34;
	mov.f64 	%fd302, %fd43;
	@%p180 bra 	$L__BB4_38;
	setp.lt.f64 	%p181, %fd45, %fd44;
	mov.u64 	%rd268, %rd267;
	mov.f64 	%fd302, %fd301;
	@%p181 bra 	$L__BB4_38;
	setp.lt.s64 	%p182, %rd267, %rd34;
	min.s64 	%rd268, %rd267, %rd34;
	selp.f64 	%fd302, %fd301, %fd43, %p182;
$L__BB4_38:
	mov.b64 	%rd247, %fd302;
	mov.b64 	{%r372, %r377}, %rd247;
	mov.b32 	%r388, 8;
	mov.b32 	%r389, 31;
	mov.b32 	%r390, -1;
	// begin inline asm
	shfl.sync.down.b32 %r371, %r372, %r388, %r389, %r390;
	// end inline asm
	// begin inline asm
	shfl.sync.down.b32 %r376, %r377, %r388, %r389, %r390;
	// end inline asm
	mov.b64 	%rd248, {%r371, %r376};
	mov.b64 	%fd48, %rd248;
	mov.b64 	{%r382, %r387}, %rd268;
	// begin inline asm
	shfl.sync.down.b32 %r381, %r382, %r388, %r389, %r390;
	// end inline asm
	// begin inline asm
	shfl.sync.down.b32 %r386, %r387, %r388, %r389, %r390;
	// end inline asm
	mov.b64 	%rd37, {%r381, %r386};
	setp.gt.s32 	%p183, %r310, 23;
	mov.u64 	%rd269, %rd268;
	mov.f64 	%fd303, %fd302;
	@%p183 bra 	$L__BB4_42;
	abs.f64 	%fd49, %fd302;
	abs.f64 	%fd50, %fd48;
	setp.lt.f64 	%p184, %fd49, %fd50;
	mov.u64 	%rd269, %rd37;
	mov.f64 	%fd303, %fd48;
	@%p184 bra 	$L__BB4_42;
	setp.lt.f64 	%p185, %fd50, %fd49;
	mov.u64 	%rd269, %rd268;
	mov.f64 	%fd303, %fd302;
	@%p185 bra 	$L__BB4_42;
	setp.lt.s64 	%p186, %rd268, %rd37;
	min.s64 	%rd269, %rd268, %rd37;
	selp.f64 	%fd303, %fd302, %fd48, %p186;
$L__BB4_42:
	mov.b64 	%rd249, %fd303;
	mov.b64 	{%r392, %r397}, %rd249;
	mov.b32 	%r408, 16;
	mov.b32 	%r409, 31;
	mov.b32 	%r410, -1;
	// begin inline asm
	shfl.sync.down.b32 %r391, %r392, %r408, %r409, %r410;
	// end inline asm
	// begin inline asm
	shfl.sync.down.b32 %r396, %r397, %r408, %r409, %r410;
	// end inline asm
	mov.b64 	%rd250, {%r391, %r396};
	mov.b64 	%fd53, %rd250;
	mov.b64 	{%r402, %r407}, %rd269;
	// begin inline asm
	shfl.sync.down.b32 %r401, %r402, %r408, %r409, %r410;
	// end inline asm
	// begin inline asm
	shfl.sync.down.b32 %r406, %r407, %r408, %r409, %r410;
	// end inline asm
	mov.b64 	%rd40, {%r401, %r406};
	setp.gt.s32 	%p187, %r310, 15;
	mov.u64 	%rd317, %rd269;
	mov.f64 	%fd351, %fd303;
	@%p187 bra 	$L__BB4_46;
	abs.f64 	%fd54, %fd303;
	abs.f64 	%fd55, %fd53;
	setp.lt.f64 	%p188, %fd54, %fd55;
	mov.u64 	%rd317, %rd40;
	mov.f64 	%fd351, %fd53;
	@%p188 bra 	$L__BB4_46;
	setp.lt.f64 	%p189, %fd55, %fd54;
	mov.u64 	%rd317, %rd269;
	mov.f64 	%fd351, %fd303;
	@%p189 bra 	$L__BB4_46;
	setp.lt.s64 	%p190, %rd269, %rd40;
	min.s64 	%rd317, %rd269, %rd40;
	selp.f64 	%fd351, %fd303, %fd53, %p190;
$L__BB4_46:
	setp.ne.s32 	%p191, %r310, 0;
	@%p191 bra 	$L__BB4_48;
	shr.u32 	%r411, %r5, 1;
	and.b32  	%r412, %r411, 496;
	mov.u32 	%r413, _ZN6thrust24THRUST_300001_SM_1000_NS8cuda_cub4core6detail5shmemE;
	add.s32 	%r414, %r413, %r412;
	st.shared.f64 	[%r414+8], %fd351;
	st.shared.u64 	[%r414+16], %rd317;
$L__BB4_48:
	bar.sync 	0;
	setp.ne.s32 	%p192, %r5, 0;
	@%p192 bra 	$L__BB4_208;
	ld.shared.f64 	%fd58, [_ZN6thrust24THRUST_300001_SM_1000_NS8cuda_cub4core6detail5shmemE+24];
	ld.shared.u64 	%rd43, [_ZN6thrust24THRUST_300001_SM_1000_NS8cuda_cub4core6detail5shmemE+32];
	abs.f64 	%fd59, %fd351;
	abs.f64 	%fd60, %fd58;
	setp.lt.f64 	%p193, %fd59, %fd60;
	mov.u64 	%rd271, %rd43;
	mov.f64 	%fd305, %fd58;
	@%p193 bra 	$L__BB4_52;
	setp.lt.f64 	%p194, %fd60, %fd59;
	mov.u64 	%rd271, %rd317;
	mov.f64 	%fd305, %fd351;
	@%p194 bra 	$L__BB4_52;
	setp.lt.s64 	%p195, %rd317, %rd43;
	min.s64 	%rd271, %rd317, %rd43;
	selp.f64 	%fd305, %fd351, %fd58, %p195;
$L__BB4_52:
	ld.shared.f64 	%fd63, [_ZN6thrust24THRUST_300001_SM_1000_NS8cuda_cub4core6detail5shmemE+40];
	ld.shared.u64 	%rd46, [_ZN6thrust24THRUST_300001_SM_1000_NS8cuda_cub4core6detail5shmemE+48];
	abs.f64 	%fd64, %fd305;
	abs.f64 	%fd65, %fd63;
	setp.lt.f64 	%p196, %fd64, %fd65;
	mov.u64 	%rd272, %rd46;
	mov.f64 	%fd306, %fd63;
	@%p196 bra 	$L__BB4_55;
	setp.lt.f64 	%p197, %fd65, %fd64;
	mov.u64 	%rd272, %rd271;
	mov.f64 	%fd306, %fd305;
	@%p197 bra 	$L__BB4_55;
	setp.lt.s64 	%p198, %rd271, %rd46;
	min.s64 	%rd272, %rd271, %rd46;
	selp.f64 	%fd306, %fd305, %fd63, %p198;
$L__BB4_55:
	ld.shared.f64 	%fd68, [_ZN6thrust24THRUST_300001_SM_1000_NS8cuda_cub4core6detail5shmemE+56];
	ld.shared.u64 	%rd49, [_ZN6thrust24THRUST_300001_SM_1000_NS8cuda_cub4core6detail5shmemE+64];
	abs.f64 	%fd69, %fd306;
	abs.f64 	%fd70, %fd68;
	setp.lt.f64 	%p199, %fd69, %fd70;
	mov.u64 	%rd273, %rd49;
	mov.f64 	%fd307, %fd68;
	@%p199 bra 	$L__BB4_58;
	setp.lt.f64 	%p200, %fd70, %fd69;
	mov.u64 	%rd273, %rd272;
	mov.f64 	%fd307, %fd306;
	@%p200 bra 	$L__BB4_58;
	setp.lt.s64 	%p201, %rd272, %rd49;
	min.s64 	%rd273, %rd272, %rd49;
	selp.f64 	%fd307, %fd306, %fd68, %p201;
$L__BB4_58:
	ld.shared.f64 	%fd73, [_ZN6thrust24THRUST_300001_SM_1000_NS8cuda_cub4core6detail5shmemE+72];
	ld.shared.u64 	%rd52, [_ZN6thrust24THRUST_300001_SM_1000_NS8cuda_cub4core6detail5shmemE+80];
	abs.f64 	%fd74, %fd307;
	abs.f64 	%fd75, %fd73;
	setp.lt.f64 	%p202, %fd74, %fd75;
	mov.u64 	%rd274, %rd52;
	mov.f64 	%fd308, %fd73;
	@%p202 bra 	$L__BB4_61;
	setp.lt.f64 	%p203, %fd75, %fd74;
	mov.u64 	%rd274, %rd273;
	mov.f64 	%fd308, %fd307;
	@%p203 bra 	$L__BB4_61;
	setp.lt.s64 	%p204, %rd273, %rd52;
	min.s64 	%rd274, %rd273, %rd52;
	selp.f64 	%fd308, %fd307, %fd73, %p204;
$L__BB4_61:
	ld.shared.f64 	%fd78, [_ZN6thrust24THRUST_300001_SM_1000_NS8cuda_cub4core6detail5shmemE+88];
	ld.shared.u64 	%rd55, [_ZN6thrust24THRUST_300001_SM_1000_NS8cuda_cub4core6detail5shmemE+96];
	abs.f64 	%fd79, %fd308;
	abs.f64 	%fd80, %fd78;
	setp.lt.f64 	%p205, %fd79, %fd80;
	mov.u64 	%rd275, %rd55;
	mov.f64 	%fd309, %fd78;
	@%p205 bra 	$L__BB4_64;
	setp.lt.f64 	%p206, %fd80, %fd79;
	mov.u64 	%rd275, %rd274;
	mov.f64 	%fd309, %fd308;
	@%p206 bra 	$L__BB4_64;
	setp.lt.s64 	%p207, %rd274, %rd55;
	min.s64 	%rd275, %rd274, %rd55;
	selp.f64 	%fd309, %fd308, %fd78, %p207;
$L__BB4_64:
	ld.shared.f64 	%fd83, [_ZN6thrust24THRUST_300001_SM_1000_NS8cuda_cub4core6detail5shmemE+104];
	ld.shared.u64 	%rd58, [_ZN6thrust24THRUST_300001_SM_1000_NS8cuda_cub4core6detail5shmemE+112];
	abs.f64 	%fd84, %fd309;
	abs.f64 	%fd85, %fd83;
	setp.lt.f64 	%p208, %fd84, %fd85;
	mov.u64 	%rd276, %rd58;
	mov.f64 	%fd310, %fd83;
	@%p208 bra 	$L__BB4_67;
	setp.lt.f64 	%p209, %fd85, %fd84;
	mov.u64 	%rd276, %rd275;
	mov.f64 	%fd310, %fd309;
	@%p209 bra 	$L__BB4_67;
	setp.lt.s64 	%p210, %rd275, %rd58;
	min.s64 	%rd276, %rd275, %rd58;
	selp.f64 	%fd310, %fd309, %fd83, %p210;
$L__BB4_67:
	ld.shared.f64 	%fd88, [_ZN6thrust24THRUST_300001_SM_1000_NS8cuda_cub4core6detail5shmemE+120];
	ld.shared.u64 	%rd61, [_ZN6thrust24THRUST_300001_SM_1000_NS8cuda_cub4core6detail5shmemE+128];
	abs.f64 	%fd89, %fd310;
	abs.f64 	%fd90, %fd88;
	setp.lt.f64 	%p211, %fd89, %fd90;
	mov.u64 	%rd317, %rd61;
	mov.f64 	%fd351, %fd88;
	@%p211 bra 	$L__BB4_208;
	setp.lt.f64 	%p212, %fd90, %fd89;
	mov.u64 	%rd317, %rd276;
	mov.f64 	%fd351, %fd310;
	@%p212 bra 	$L__BB4_208;
	setp.lt.s64 	%p213, %rd276, %rd61;
	min.s64 	%rd317, %rd276, %rd61;
	selp.f64 	%fd351, %fd310, %fd88, %p213;
	bra.uni 	$L__BB4_208;
$L__BB4_70:
	// begin inline asm
	mov.u32 %r197, %laneid;
	// end inline asm
	and.b32  	%r218, %r5, 992;
	add.s32 	%r219, %r218, 32;
	setp.gt.s32 	%p120, %r219, %r4;
	not.b32 	%r220, %r218;
	add.s32 	%r221, %r4, %r220;
	selp.b32 	%r216, %r221, 31, %p120;
	mov.b64 	%rd231, %fd298;
	mov.b64 	{%r199, %r204}, %rd231;
	mov.b32 	%r215, 1;
	mov.b32 	%r217, -1;
	// begin inline asm
	shfl.sync.down.b32 %r198, %r199, %r215, %r216, %r217;
	// end inline asm
	// begin inline asm
	shfl.sync.down.b32 %r203, %r204, %r215, %r216, %r217;
	// end inline asm
	mov.b64 	%rd232, {%r198, %r203};
	mov.b64 	%fd92, %rd232;
	mov.b64 	{%r209, %r214}, %rd264;
	// begin inline asm
	shfl.sync.down.b32 %r208, %r209, %r215, %r216, %r217;
	// end inline asm
	// begin inline asm
	shfl.sync.down.b32 %r213, %r214, %r215, %r216, %r217;
	// end inline asm
	mov.b64 	%rd63, {%r208, %r213};
	setp.ge.s32 	%p121, %r197, %r216;
	mov.u64 	%rd277, %rd264;
	mov.f64 	%fd311, %fd298;
	@%p121 bra 	$L__BB4_74;
	abs.f64 	%fd93, %fd298;
	abs.f64 	%fd94, %fd92;
	setp.lt.f64 	%p122, %fd93, %fd94;
	mov.u64 	%rd277, %rd63;
	mov.f64 	%fd311, %fd92;
	@%p122 bra 	$L__BB4_74;
	setp.lt.f64 	%p123, %fd94, %fd93;
	mov.u64 	%rd277, %rd264;
	mov.f64 	%fd311, %fd298;
	@%p123 bra 	$L__BB4_74;
	setp.lt.s64 	%p124, %rd264, %rd63;
	min.s64 	%rd277, %rd264, %rd63;
	selp.f64 	%fd311, %fd298, %fd92, %p124;
$L__BB4_74:
	mov.b64 	%rd233, %fd311;
	mov.b64 	{%r223, %r228}, %rd233;
	mov.b32 	%r239, 2;
	mov.b32 	%r241, -1;
	// begin inline asm
	shfl.sync.down.b32 %r222, %r223, %r239, %r216, %r241;
	// end inline asm
	// begin inline asm
	shfl.sync.down.b32 %r227, %r228, %r239, %r216, %r241;
	// end inline asm
	mov.b64 	%rd234, {%r222, %r227};
	mov.b64 	%fd97, %rd234;
	mov.b64 	{%r233, %r238}, %rd277;
	// begin inline asm
	shfl.sync.down.b32 %r232, %r233, %r239, %r216, %r241;
	// end inline asm
	// begin inline asm
	shfl.sync.down.b32 %r237, %r238, %r239, %r216, %r241;
	// end inline asm
	mov.b64 	%rd66, {%r232, %r237};
	add.s32 	%r242, %r197, 2;
	setp.gt.s32 	%p125, %r242, %r216;
	mov.u64 	%rd278, %rd277;
	mov.f64 	%fd312, %fd311;
	@%p125 bra 	$L__BB4_78;
	abs.f64 	%fd98, %fd311;
	abs.f64 	%fd99, %fd97;
	setp.lt.f64 	%p126, %fd98, %fd99;
	mov.u64 	%rd278, %rd66;
	mov.f64 	%fd312, %fd97;
	@%p126 bra 	$L__BB4_78;
	setp.lt.f64 	%p127, %fd99, %fd98;
	mov.u64 	%rd278, %rd277;
	mov.f64 	%fd312, %fd311;
	@%p127 bra 	$L__BB4_78;
	setp.lt.s64 	%p128, %rd277, %rd66;
	min.s64 	%rd278, %rd277, %rd66;
	selp.f64 	%fd312, %fd311, %fd97, %p128;
$L__BB4_78:
	mov.b64 	%rd235, %fd312;
	mov.b64 	{%r244, %r249}, %rd235;
	mov.b32 	%r260, 4;
	mov.b32 	%r262, -1;
	// begin inline asm
	shfl.sync.down.b32 %r243, %r244, %r260, %r216, %r262;
	// end inline asm
	// begin inline asm
	shfl.sync.down.b32 %r248, %r249, %r260, %r216, %r262;
	// end inline asm
	mov.b64 	%rd236, {%r243, %r248};
	mov.b64 	%fd102, %rd236;
	mov.b64 	{%r254, %r259}, %rd278;
	// begin inline asm
	shfl.sync.down.b32 %r253, %r254, %r260, %r216, %r262;
	// end inline asm
	// begin inline asm
	shfl.sync.down.b32 %r258, %r259, %r260, %r216, %r262;
	// end inline asm
	mov.b64 	%rd69, {%r253, %r258};
	add.s32 	%r263, %r197, 4;
	setp.gt.s32 	%p129, %r263, %r216;
	mov.u64 	%rd279, %rd278;
	mov.f64 	%fd313, %fd312;
	@%p129 bra 	$L__BB4_82;
	abs.f64 	%fd103, %fd312;
	abs.f64 	%fd104, %fd102;
	setp.lt.f64 	%p130, %fd103, %fd104;
	mov.u64 	%rd279, %rd69;
	mov.f64 	%fd313, %fd102;
	@%p130 bra 	$L__BB4_82;
	setp.lt.f64 	%p131, %fd104, %fd103;
	mov.u64 	%rd279, %rd278;
	mov.f64 	%fd313, %fd312;
	@%p131 bra 	$L__BB4_82;
	setp.lt.s64 	%p132, %rd278, %rd69;
	min.s64 	%rd279, %rd278, %rd69;
	selp.f64 	%fd313, %fd312, %fd102, %p132;
$L__BB4_82:
	mov.b64 	%rd237, %fd313;
	mov.b64 	{%r265, %r270}, %rd237;
	mov.b32 	%r281, 8;
	mov.b32 	%r283, -1;
	// begin inline asm
	shfl.sync.down.b32 %r264, %r265, %r281, %r216, %r283;
	// end inline asm
	// begin inline asm
	shfl.sync.down.b32 %r269, %r270, %r281, %r216, %r283;
	// end inline asm
	mov.b64 	%rd238, {%r264, %r269};
	mov.b64 	%fd107, %rd238;
	mov.b64 	{%r275, %r280}, %rd279;
	// begin inline asm
	shfl.sync.down.b32 %r274, %r275, %r281, %r216, %r283;
	// end inline asm
	// begin inline asm
	shfl.sync.down.b32 %r279, %r280, %r281, %r216, %r283;
	// end inline asm
	mov.b64 	%rd72, {%r274, %r279};
	add.s32 	%r284, %r197, 8;
	setp.gt.s32 	%p133, %r284, %r216;
	mov.u64 	%rd280, %rd279;
	mov.f64 	%fd314, %fd313;
	@%p133 bra 	$L__BB4_86;
	abs.f64 	%fd108, %fd313;
	abs.f64 	%fd109, %fd107;
	setp.lt.f64 	%p134, %fd108, %fd109;
	mov.u64 	%rd280, %rd72;
	mov.f64 	%fd314, %fd107;
	@%p134 bra 	$L__BB4_86;
	setp.lt.f64 	%p135, %fd109, %fd108;
	mov.u64 	%rd280, %rd279;
	mov.f64 	%fd314, %fd313;
	@%p135 bra 	$L__BB4_86;
	setp.lt.s64 	%p136, %rd279, %rd72;
	min.s64 	%rd280, %rd279, %rd72;
	selp.f64 	%fd314, %fd313, %fd107, %p136;
$L__BB4_86:
	mov.b64 	%rd239, %fd314;
	mov.b64 	{%r286, %r291}, %rd239;
	mov.b32 	%r302, 16;
	mov.b32 	%r304, -1;
	// begin inline asm
	shfl.sync.down.b32 %r285, %r286, %r302, %r216, %r304;
	// end inline asm
	// begin inline asm
	shfl.sync.down.b32 %r290, %r291, %r302, %r216, %r304;
	// end inline asm
	mov.b64 	%rd240, {%r285, %r290};
	mov.b64 	%fd112, %rd240;
	mov.b64 	{%r296, %r301}, %rd280;
	// begin inline asm
	shfl.sync.down.b32 %r295, %r296, %r302, %r216, %r304;
	// end inline asm
	// begin inline asm
	shfl.sync.down.b32 %r300, %r301, %r302, %r216, %r304;
	// end inline asm
	mov.b64 	%rd75, {%r295, %r300};
	add.s32 	%r305, %r197, 16;
	setp.gt.s32 	%p137, %r305, %r216;
	mov.u64 	%rd317, %rd280;
	mov.f64 	%fd351, %fd314;
	@%p137 bra 	$L__BB4_90;
	abs.f64 	%fd113, %fd314;
	abs.f64 	%fd114, %fd112;
	setp.lt.f64 	%p138, %fd113, %fd114;
	mov.u64 	%rd317, %rd75;
	mov.f64 	%fd351, %fd112;
	@%p138 bra 	$L__BB4_90;
	setp.lt.f64 	%p139, %fd114, %fd113;
	mov.u64 	%rd317, %rd280;
	mov.f64 	%fd351, %fd314;
	@%p139 bra 	$L__BB4_90;
	setp.lt.s64 	%p140, %rd280, %rd75;
	min.s64 	%rd317, %rd280, %rd75;
	selp.f64 	%fd351, %fd314, %fd112, %p140;
$L__BB4_90:
	setp.ne.s32 	%p141, %r197, 0;
	@%p141 bra 	$L__BB4_92;
	shr.u32 	%r306, %r5, 1;
	and.b32  	%r307, %r306, 496;
	mov.u32 	%r308, _ZN6thrust24THRUST_300001_SM_1000_NS8cuda_cub4core6detail5shmemE;
	add.s32 	%r309, %r308, %r307;
	st.shared.f64 	[%r309+8], %fd351;
	st.shared.u64 	[%r309+16], %rd317;
$L__BB4_92:
	bar.sync 	0;
	setp.ne.s32 	%p142, %r5, 0;
	@%p142 bra 	$L__BB4_208;
	setp.lt.s32 	%p143, %r4, 33;
	mov.f64 	%fd316, %fd351;
	mov.u64 	%rd282, %rd317;
	@%p143 bra 	$L__BB4_97;
	ld.shared.f64 	%fd117, [_ZN6thrust24THRUST_300001_SM_1000_NS8cuda_cub4core6detail5shmemE+24];
	ld.shared.u64 	%rd78, [_ZN6thrust24THRUST_300001_SM_1000_NS8cuda_cub4core6detail5shmemE+32];
	abs.f64 	%fd118, %fd351;
	abs.f64 	%fd119, %fd117;
	setp.lt.f64 	%p144, %fd118, %fd119;
	mov.f64 	%fd316, %fd117;
	mov.u64 	%rd282, %rd78;
	@%p144 bra 	$L__BB4_97;
	setp.lt.f64 	%p145, %fd119, %fd118;
	mov.f64 	%fd316, %fd351;
	mov.u64 	%rd282, %rd317;
	@%p145 bra 	$L__BB4_97;
	setp.lt.s64 	%p146, %rd317, %rd78;
	min.s64 	%rd282, %rd317, %rd78;
	selp.f64 	%fd316, %fd351, %fd117, %p146;
$L__BB4_97:
	setp.lt.s32 	%p147, %r4, 65;
	mov.f64 	%fd317, %fd316;
	mov.u64 	%rd283, %rd282;
	@%p147 bra 	$L__BB4_101;
	ld.shared.f64 	%fd122, [_ZN6thrust24THRUST_300001_SM_1000_NS8cuda_cub4core6detail5shmemE+40];
	ld.shared.u64 	%rd81, [_ZN6thrust24THRUST_300001_SM_1000_NS8cuda_cub4core6detail5shmemE+48];
	abs.f64 	%fd123, %fd316;
	abs.f64 	%fd124, %fd122;
	setp.lt.f64 	%p148, %fd123, %fd124;
	mov.f64 	%fd317, %fd122;
	mov.u64 	%rd283, %rd81;
	@%p148 bra 	$L__BB4_101;
	setp.lt.f64 	%p149, %fd124, %fd123;
	mov.f64 	%fd317, %fd316;
	mov.u64 	%rd283, %rd282;
	@%p149 bra 	$L__BB4_101;
	setp.lt.s64 	%p150, %rd282, %rd81;
	selp.f64 	%fd317, %fd316, %fd122, %p150;
	min.s64 	%rd283, %rd282, %rd81;
$L__BB4_101:
	setp.lt.s32 	%p151, %r4, 97;
	mov.f64 	%fd318, %fd317;
	mov.u64 	%rd284, %rd283;
	@%p151 bra 	$L__BB4_105;
	ld.shared.f64 	%fd127, [_ZN6thrust24THRUST_300001_SM_1000_NS8cuda_cub4core6detail5shmemE+56];
	ld.shared.u64 	%rd84, [_ZN6thrust24THRUST_300001_SM_1000_NS8cuda_cub4core6detail5shmemE+64];
	abs.f64 	%fd128, %fd317;
	abs.f64 	%fd129, %fd127;
	setp.lt.f64 	%p152, %fd128, %fd129;
	mov.f64 	%fd318, %fd127;
	mov.u64 	%rd284, %rd84;
	@%p152 bra 	$L__BB4_105;
	setp.lt.f64 	%p153, %fd129, %fd128;
	mov.f64 	%fd318, %fd317;
	mov.u64 	%rd284, %rd283;
	@%p153 bra 	$L__BB4_105;
	setp.lt.s64 	%p154, %rd283, %rd84;
	selp.f64 	%fd318, %fd317, %fd127, %p154;
	min.s64 	%rd284, %rd283, %rd84;
$L__BB4_105:
	setp.lt.s32 	%p155, %r4, 129;
	mov.f64 	%fd319, %fd318;
	mov.u64 	%rd285, %rd284;
	@%p155 bra 	$L__BB4_109;
	ld.shared.f64 	%fd132, [_ZN6thrust24THRUST_300001_SM_1000_NS8cuda_cub4core6detail5shmemE+72];
	ld.shared.u64 	%rd87, [_ZN6thrust24THRUST_300001_SM_1000_NS8cuda_cub4core6detail5shmemE+80];
	abs.f64 	%fd133, %fd318;
	abs.f64 	%fd134, %fd132;
	setp.lt.f64 	%p156, %fd133, %fd134;
	mov.f64 	%fd319, %fd132;
	mov.u64 	%rd285, %rd87;
	@%p156 bra 	$L__BB4_109;
	setp.lt.f64 	%p157, %fd134, %fd133;
	mov.f64 	%fd319, %fd318;
	mov.u64 	%rd285, %rd284;
	@%p157 bra 	$L__BB4_109;
	setp.lt.s64 	%p158, %rd284, %rd87;
	selp.f64 	%fd319, %fd318, %fd132, %p158;
	min.s64 	%rd285, %rd284, %rd87;
$L__BB4_109:
	setp.lt.s32 	%p159, %r4, 161;
	mov.f64 	%fd320, %fd319;
	mov.u64 	%rd286, %rd285;
	@%p159 bra 	$L__BB4_113;
	ld.shared.f64 	%fd137, [_ZN6thrust24THRUST_300001_SM_1000_NS8cuda_cub4core6detail5shmemE+88];
	ld.shared.u64 	%rd90, [_ZN6thrust24THRUST_300001_SM_1000_NS8cuda_cub4core6detail5shmemE+96];
	abs.f64 	%fd138, %fd319;
	abs.f64 	%fd139, %fd137;
	setp.lt.f64 	%p160, %fd138, %fd139;
	mov.f64 	%fd320, %fd137;
	mov.u64 	%rd286, %rd90;
	@%p160 bra 	$L__BB4_113;
	setp.lt.f64 	%p161, %fd139, %fd138;
	mov.f64 	%fd320, %fd319;
	mov.u64 	%rd286, %rd285;
	@%p161 bra 	$L__BB4_113;
	setp.lt.s64 	%p162, %rd285, %rd90;
	selp.f64 	%fd320, %fd319, %fd137, %p162;
	min.s64 	%rd286, %rd285, %rd90;
$L__BB4_113:
	setp.lt.s32 	%p163, %r4, 193;
	mov.f64 	%fd321, %fd320;
	mov.u64 	%rd287, %rd286;
	@%p163 bra 	$L__BB4_117;
	ld.shared.f64 	%fd142, [_ZN6thrust24THRUST_300001_SM_1000_NS8cuda_cub4core6detail5shmemE+104];
	ld.shared.u64 	%rd93, [_ZN6thrust24THRUST_300001_SM_1000_NS8cuda_cub4core6detail5shmemE+112];
	abs.f64 	%fd143, %fd320;
	abs.f64 	%fd144, %fd142;
	setp.lt.f64 	%p164, %fd143, %fd144;
	mov.f64 	%fd321, %fd142;
	mov.u64 	%rd287, %rd93;
	@%p164 bra 	$L__BB4_117;
	setp.lt.f64 	%p165, %fd144, %fd143;
	mov.f64 	%fd321, %fd320;
	mov.u64 	%rd287, %rd286;
	@%p165 bra 	$L__BB4_117;
	setp.lt.s64 	%p166, %rd286, %rd93;
	selp.f64 	%fd321, %fd320, %fd142, %p166;
	min.s64 	%rd287, %rd286, %rd93;
$L__BB4_117:
	setp.lt.s32 	%p167, %r4, 225;
	mov.u64 	%rd317, %rd287;
	mov.f64 	%fd351, %fd321;
	@%p167 bra 	$L__BB4_208;
	ld.shared.f64 	%fd147, [_ZN6thrust24THRUST_300001_SM_1000_NS8cuda_cub4core6detail5shmemE+120];
	ld.shared.u64 	%rd96, [_ZN6thrust24THRUST_300001_SM_1000_NS8cuda_cub4core6detail5shmemE+128];
	abs.f64 	%fd148, %fd321;
	abs.f64 	%fd149, %fd147;
	setp.lt.f64 	%p168, %fd148, %fd149;
	mov.u64 	%rd317, %rd96;
	mov.f64 	%fd351, %fd147;
	@%p168 bra 	$L__BB4_208;
	setp.lt.f64 	%p169, %fd149, %fd148;
	mov.u64 	%rd317, %rd287;
	mov.f64 	%fd351, %fd321;
	@%p169 bra 	$L__BB4_208;
	setp.lt.s64 	%p170, %rd287, %rd96;
	selp.f64 	%fd351, %fd321, %fd147, %p170;
	min.s64 	%rd317, %rd287, %rd96;
	bra.uni 	$L__BB4_208;
$L__BB4_121:
	mov.u32 	%r35, %tid.x;
	cvt.s64.s32 	%rd183, %r2;
	add.s64 	%rd98, %rd3, %rd183;
	cvt.u64.u32 	%rd99, %r35;
	add.s64 	%rd184, %rd99, %rd183;
	shl.b64 	%rd185, %rd184, 3;
	add.s64 	%rd186, %rd2, %rd185;
	ld.global.f64 	%fd274, [%rd186];
	add.s32 	%r69, %r35, 256;
	cvt.u64.u32 	%rd187, %r69;
	ld.global.f64 	%fd275, [%rd186+2048];
	add.s32 	%r70, %r35, 512;
	cvt.u64.u32 	%rd188, %r70;
	ld.global.f64 	%fd276, [%rd186+4096];
	add.s32 	%r71, %r35, 768;
	cvt.u64.u32 	%rd189, %r71;
	ld.global.f64 	%fd277, [%rd186+6144];
	or.b32  	%r72, %r35, 1024;
	cvt.u64.u32 	%rd100, %r72;
	add.s64 	%rd305, %rd98, %rd100;
	ld.global.f64 	%fd339, [%rd186+8192];
	abs.f64 	%fd278, %fd274;
	abs.f64 	%fd279, %fd275;
	setp.geu.f64 	%p2, %fd278, %fd279;
	selp.f64 	%fd280, %fd274, %fd275, %p2;
	selp.b64 	%rd190, %rd99, %rd187, %p2;
	abs.f64 	%fd281, %fd280;
	abs.f64 	%fd282, %fd276;
	setp.geu.f64 	%p3, %fd281, %fd282;
	selp.f64 	%fd283, %fd280, %fd276, %p3;
	selp.b64 	%rd191, %rd190, %rd188, %p3;
	abs.f64 	%fd284, %fd283;
	abs.f64 	%fd285, %fd277;
	setp.geu.f64 	%p4, %fd284, %fd285;
	selp.f64 	%fd152, %fd283, %fd277, %p4;
	selp.b64 	%rd102, %rd191, %rd189, %p4;
	abs.f64 	%fd153, %fd152;
	abs.f64 	%fd154, %fd339;
	setp.lt.f64 	%p5, %fd153, %fd154;
	@%p5 bra 	$L__BB4_123;
	setp.lt.f64 	%p6, %fd154, %fd153;
	setp.lt.u64 	%p7, %rd102, %rd100;
	or.pred  	%p8, %p6, %p7;
	selp.f64 	%fd339, %fd152, %fd339, %p8;
	add.s64 	%rd194, %rd98, %rd102;
	selp.b64 	%rd305, %rd194, %rd305, %p8;
$L__BB4_123:
	setp.le.s32 	%p9, %r66, %r3;
	@%p9 bra 	$L__BB4_164;
	setp.ne.s32 	%p10, %r35, 0;
	@%p10 bra 	$L__BB4_126;
	atom.global.add.u32 	%r73, [%rd1+4], 1280;
	add.s32 	%r74, %r73, %r3;
	st.shared.u32 	[_ZN6thrust24THRUST_300001_SM_1000_NS8cuda_cub4core6detail5shmemE+152], %r74;
$L__BB4_126:
	bar.sync 	0;
	ld.shared.u32 	%r427, [_ZN6thrust24THRUST_300001_SM_1000_NS8cuda_cub4core6detail5shmemE+152];
	add.s32 	%r75, %r427, 1280;
	setp.gt.s32 	%p11, %r75, %r66;
	@%p11 bra 	$L__BB4_141;
	mov.f64 	%fd323, %fd339;
	mov.u64 	%rd289, %rd305;
$L__BB4_128:
	cvt.s64.s32 	%rd195, %r427;
	add.s64 	%rd196, %rd99, %rd195;
	shl.b64 	%rd197, %rd196, 3;
	add.s64 	%rd198, %rd2, %rd197;
	add.s64 	%rd290, %rd196, %rd3;
	ld.global.f64 	%fd324, [%rd198];
	add.s64 	%rd291, %rd290, 256;
	ld.global.f64 	%fd325, [%rd198+2048];
	add.s64 	%rd292, %rd290, 512;
	ld.global.f64 	%fd326, [%rd198+4096];
	add.s64 	%rd293, %rd290, 768;
	ld.global.f64 	%fd327, [%rd198+6144];
	add.s64 	%rd305, %rd290, 1024;
	ld.global.f64 	%fd339, [%rd198+8192];
	abs.f64 	%fd163, %fd323;
	abs.f64 	%fd164, %fd324;
	setp.lt.f64 	%p12, %fd163, %fd164;
	@%p12 bra 	$L__BB4_130;
	setp.lt.f64 	%p13, %fd164, %fd163;
	setp.lt.s64 	%p14, %rd289, %rd290;
	or.pred  	%p15, %p13, %p14;
	selp.f64 	%fd324, %fd323, %fd324, %p15;
	selp.b64 	%rd290, %rd289, %rd290, %p15;
$L__BB4_130:
	abs.f64 	%fd167, %fd324;
	abs.f64 	%fd168, %fd325;
	setp.lt.f64 	%p16, %fd167, %fd168;
	@%p16 bra 	$L__BB4_132;
	setp.lt.f64 	%p17, %fd168, %fd167;
	setp.lt.s64 	%p18, %rd290, %rd291;
	or.pred  	%p19, %p17, %p18;
	selp.f64 	%fd325, %fd324, %fd325, %p19;
	selp.b64 	%rd291, %rd290, %rd291, %p19;
$L__BB4_132:
	abs.f64 	%fd171, %fd325;
	abs.f64 	%fd172, %fd326;
	setp.lt.f64 	%p20, %fd171, %fd172;
	@%p20 bra 	$L__BB4_134;
	setp.lt.f64 	%p21, %fd172, %fd171;
	setp.lt.s64 	%p22, %rd291, %rd292;
	or.pred  	%p23, %p21, %p22;
	selp.f64 	%fd326, %fd325, %fd326, %p23;
	selp.b64 	%rd292, %rd291, %rd292, %p23;
$L__BB4_134:
	abs.f64 	%fd175, %fd326;
	abs.f64 	%fd176, %fd327;
	setp.lt.f64 	%p24, %fd175, %fd176;
	@%p24 bra 	$L__BB4_136;
	setp.lt.f64 	%p25, %fd176, %fd175;
	setp.lt.s64 	%p26, %rd292, %rd293;
	or.pred  	%p27, %p25, %p26;
	selp.f64 	%fd327, %fd326, %fd327, %p27;
	selp.b64 	%rd293, %rd292, %rd293, %p27;
$L__BB4_136:
	abs.f64 	%fd179, %fd327;
	abs.f64 	%fd180, %fd339;
	setp.lt.f64 	%p28, %fd179, %fd180;
	@%p28 bra 	$L__BB4_138;
	setp.lt.f64 	%p29, %fd180, %fd179;
	setp.lt.s64 	%p30, %rd293, %rd305;
	or.pred  	%p31, %p29, %p30;
	selp.f64 	%fd339, %fd327, %fd339, %p31;
	selp.b64 	%rd305, %rd293, %rd305, %p31;
$L__BB4_138:
	setp.ne.s32 	%p32, %r35, 0;
	bar.sync 	0;
	@%p32 bra 	$L__BB4_140;
	atom.global.add.u32 	%r76, [%rd1+4], 1280;
	add.s32 	%r77, %r76, %r3;
	st.shared.u32 	[_ZN6thrust24THRUST_300001_SM_1000_NS8cuda_cub4core6detail5shmemE+152], %r77;
$L__BB4_140:
	bar.sync 	0;
	ld.shared.u32 	%r427, [_ZN6thrust24THRUST_300001_SM_1000_NS8cuda_cub4core6detail5shmemE+152];
	add.s32 	%r78, %r427, 1280;
	setp.le.s32 	%p33, %r78, %r66;
	mov.f64 	%fd323, %fd339;
	mov.u64 	%rd289, %rd305;
	@%p33 bra 	$L__BB4_128;
$L__BB4_141:
	setp.le.s32 	%p34, %r66, %r427;
	@%p34 bra 	$L__BB4_164;
	sub.s32 	%r40, %r66, %r427;
	setp.ge.s32 	%p35, %r35, %r40;
	@%p35 bra 	$L__BB4_164;
	not.b32 	%r79, %r35;
	add.s32 	%r80, %r66, %r79;
	sub.s32 	%r41, %r80, %r427;
	and.b32  	%r81, %r41, 768;
	setp.eq.s32 	%p36, %r81, 768;
	mov.u32 	%r431, %r35;
	@%p36 bra 	$L__BB4_149;
	add.s32 	%r429, %r35, %r427;
	shr.u32 	%r82, %r41, 8;
	add.s32 	%r83, %r82, 1;
	and.b32  	%r84, %r83, 3;
	neg.s32 	%r428, %r84;
	mov.u32 	%r431, %r35;
$L__BB4_145:
	.pragma "nounroll";
	mov.u64 	%rd122, %rd305;
	mov.f64 	%fd184, %fd339;
	cvt.s64.s32 	%rd200, %r429;
	add.s64 	%rd123, %rd3, %rd200;
	mul.wide.s32 	%rd201, %r429, 8;
	add.s64 	%rd202, %rd2, %rd201;
	ld.global.f64 	%fd185, [%rd202];
	abs.f64 	%fd186, %fd184;
	abs.f64 	%fd187, %fd185;
	setp.lt.f64 	%p37, %fd186, %fd187;
	mov.f64 	%fd339, %fd185;
	mov.u64 	%rd305, %rd123;
	@%p37 bra 	$L__BB4_148;
	setp.lt.f64 	%p38, %fd187, %fd186;
	mov.f64 	%fd339, %fd184;
	mov.u64 	%rd305, %rd122;
	@%p38 bra 	$L__BB4_148;
	setp.lt.s64 	%p39, %rd122, %rd123;
	selp.f64 	%fd339, %fd184, %fd185, %p39;
	min.s64 	%rd305, %rd122, %rd123;
$L__BB4_148:
	add.s32 	%r431, %r431, 256;
	add.s32 	%r429, %r429, 256;
	add.s32 	%r428, %r428, 1;
	setp.ne.s32 	%p40, %r428, 0;
	@%p40 bra 	$L__BB4_145;
$L__BB4_149:
	setp.lt.u32 	%p41, %r41, 768;
	@%p41 bra 	$L__BB4_164;
	add.s32 	%r432, %r431, %r427;
	add.s32 	%r435, %r432, 256;
	add.s32 	%r434, %r432, 512;
	add.s32 	%r433, %r432, 768;
	add.s64 	%rd128, %rd2, 4096;
$L__BB4_151:
	cvt.s64.s32 	%rd203, %r435;
	add.s64 	%rd130, %rd3, %rd203;
	cvt.s64.s32 	%rd204, %r434;
	add.s64 	%rd131, %rd3, %rd204;
	cvt.s64.s32 	%rd205, %r433;
	add.s64 	%rd132, %rd3, %rd205;
	cvt.s64.s32 	%rd206, %r432;
	mul.wide.s32 	%rd207, %r432, 8;
	add.s64 	%rd133, %rd128, %rd207;
	add.s64 	%rd134, %rd3, %rd206;
	ld.global.f64 	%fd193, [%rd133+-4096];
	abs.f64 	%fd194, %fd339;
	abs.f64 	%fd195, %fd193;
	setp.lt.f64 	%p42, %fd194, %fd195;
	mov.f64 	%fd335, %fd193;
	mov.u64 	%rd301, %rd134;
	@%p42 bra 	$L__BB4_154;
	setp.lt.f64 	%p43, %fd195, %fd194;
	mov.f64 	%fd335, %fd339;
	mov.u64 	%rd301, %rd305;
	@%p43 bra 	$L__BB4_154;
	setp.lt.s64 	%p44, %rd305, %rd134;
	selp.f64 	%fd335, %fd339, %fd193, %p44;
	min.s64 	%rd301, %rd305, %rd134;
$L__BB4_154:
	ld.global.f64 	%fd198, [%rd133+-2048];
	abs.f64 	%fd199, %fd335;
	abs.f64 	%fd200, %fd198;
	setp.lt.f64 	%p45, %fd199, %fd200;
	mov.f64 	%fd336, %fd198;
	mov.u64 	%rd302, %rd130;
	@%p45 bra 	$L__BB4_157;
	setp.lt.f64 	%p46, %fd200, %fd199;
	mov.f64 	%fd336, %fd335;
	mov.u64 	%rd302, %rd301;
	@%p46 bra 	$L__BB4_157;
	setp.lt.s64 	%p47, %rd301, %rd130;
	selp.f64 	%fd336, %fd335, %fd198, %p47;
	min.s64 	%rd302, %rd301, %rd130;
$L__BB4_157:
	ld.global.f64 	%fd203, [%rd133];
	abs.f64 	%fd204, %fd336;
	abs.f64 	%fd205, %fd203;
	setp.lt.f64 	%p48, %fd204, %fd205;
	mov.f64 	%fd337, %fd203;
	mov.u64 	%rd303, %rd131;
	@%p48 bra 	$L__BB4_160;
	setp.lt.f64 	%p49, %fd205, %fd204;
	mov.f64 	%fd337, %fd336;
	mov.u64 	%rd303, %rd302;
	@%p49 bra 	$L__BB4_160;
	setp.lt.s64 	%p50, %rd302, %rd131;
	selp.f64 	%fd337, %fd336, %fd203, %p50;
	min.s64 	%rd303, %rd302, %rd131;
$L__BB4_160:
	ld.global.f64 	%fd208, [%rd133+2048];
	abs.f64 	%fd209, %fd337;
	abs.f64 	%fd210, %fd208;
	setp.lt.f64 	%p51, %fd209, %fd210;
	mov.f64 	%fd339, %fd208;
	mov.u64 	%rd305, %rd132;
	@%p51 bra 	$L__BB4_163;
	setp.lt.f64 	%p52, %fd210, %fd209;
	mov.f64 	%fd339, %fd337;
	mov.u64 	%rd305, %rd303;
	@%p52 bra 	$L__BB4_163;
	setp.lt.s64 	%p53, %rd303, %rd132;
	selp.f64 	%fd339, %fd337, %fd208, %p53;
	min.s64 	%rd305, %rd303, %rd132;
$L__BB4_163:
	add.s32 	%r431, %r431, 1024;
	add.s32 	%r435, %r435, 1024;
	add.s32 	%r434, %r434, 1024;
	add.s32 	%r433, %r433, 1024;
	add.s32 	%r432, %r432, 1024;
	setp.lt.s32 	%p54, %r431, %r40;
	@%p54 bra 	$L__BB4_151;
$L__BB4_164:
	// begin inline asm
	mov.u32 %r85, %laneid;
	// end inline asm
	mov.b64 	%rd208, %fd339;
	mov.b64 	{%r87, %r92}, %rd208;
	mov.b32 	%r103, 1;
	mov.b32 	%r104, 31;
	mov.b32 	%r105, -1;
	// begin inline asm
	shfl.sync.down.b32 %r86, %r87, %r103, %r104, %r105;
	// end inline asm
	// begin inline asm
	shfl.sync.down.b32 %r91, %r92, %r103, %r104, %r105;
	// end inline asm
	mov.b64 	%rd209, {%r86, %r91};
	mov.b64 	%fd214, %rd209;
	mov.b64 	{%r97, %r102}, %rd305;
	// begin inline asm
	shfl.sync.down.b32 %r96, %r97, %r103, %r104, %r105;
	// end inline asm
	// begin inline asm
	shfl.sync.down.b32 %r101, %r102, %r103, %r104, %r105;
	// end inline asm
	mov.b64 	%rd144, {%r96, %r101};
	setp.gt.s32 	%p55, %r85, 30;
	mov.f64 	%fd340, %fd339;
	mov.u64 	%rd306, %rd305;
	@%p55 bra 	$L__BB4_168;
	abs.f64 	%fd215, %fd339;
	abs.f64 	%fd216, %fd214;
	setp.lt.f64 	%p56, %fd215, %fd216;
	mov.f64 	%fd340, %fd214;
	mov.u64 	%rd306, %rd144;
	@%p56 bra 	$L__BB4_168;
	setp.lt.f64 	%p57, %fd216, %fd215;
	mov.f64 	%fd340, %fd339;
	mov.u64 	%rd306, %rd305;
	@%p57 bra 	$L__BB4_168;
	setp.lt.s64 	%p58, %rd305, %rd144;
	selp.f64 	%fd340, %fd339, %fd214, %p58;
	min.s64 	%rd306, %rd305, %rd144;
$L__BB4_168:
	mov.b64 	%rd210, %fd340;
	mov.b64 	{%r107, %r112}, %rd210;
	mov.b32 	%r123, 2;
	mov.b32 	%r124, 31;
	mov.b32 	%r125, -1;
	// begin inline asm
	shfl.sync.down.b32 %r106, %r107, %r123, %r124, %r125;
	// end inline asm
	// begin inline asm
	shfl.sync.down.b32 %r111, %r112, %r123, %r124, %r125;
	// end inline asm
	mov.b64 	%rd211, {%r106, %r111};
	mov.b64 	%fd219, %rd211;
	mov.b64 	{%r117, %r122}, %rd306;
	// begin inline asm
	shfl.sync.down.b32 %r116, %r117, %r123, %r124, %r125;
	// end inline asm
	// begin inline asm
	shfl.sync.down.b32 %r121, %r122, %r123, %r124, %r125;
	// end inline asm
	mov.b64 	%rd147, {%r116, %r121};
	setp.gt.s32 	%p59, %r85, 29;
	mov.f64 	%fd341, %fd340;
	mov.u64 	%rd307, %rd306;
	@%p59 bra 	$L__BB4_172;
	abs.f64 	%fd220, %fd340;
	abs.f64 	%fd221, %fd219;
	setp.lt.f64 	%p60, %fd220, %fd221;
	mov.f64 	%fd341, %fd219;
	mov.u64 	%rd307, %rd147;
	@%p60 bra 	$L__BB4_172;
	setp.lt.f64 	%p61, %fd221, %fd220;
	mov.f64 	%fd341, %fd340;
	mov.u64 	%rd307, %rd306;
	@%p61 bra 	$L__BB4_172;
	setp.lt.s64 	%p62, %rd306, %rd147;
	selp.f64 	%fd341, %fd340, %fd219, %p62;
	min.s64 	%rd307, %rd306, %rd147;
$L__BB4_172:
	mov.b64 	%rd212, %fd341;
	mov.b64 	{%r127, %r132}, %rd212;
	mov.b32 	%r143, 4;
	mov.b32 	%r144, 31;
	mov.b32 	%r145, -1;
	// begin inline asm
	shfl.sync.down.b32 %r126, %r127, %r143, %r144, %r145;
	// end inline asm
	// begin inline asm
	shfl.sync.down.b32 %r131, %r132, %r143, %r144, %r145;
	// end inline asm
	mov.b64 	%rd213, {%r126, %r131};
	mov.b64 	%fd224, %rd213;
	mov.b64 	{%r137, %r142}, %rd307;
	// begin inline asm
	shfl.sync.down.b32 %r136, %r137, %r143, %r144, %r145;
	// end inline asm
	// begin inline asm
	shfl.sync.down.b32 %r141, %r142, %r143, %r144, %r145;
	// end inline asm
	mov.b64 	%rd150, {%r136, %r141};
	setp.gt.s32 	%p63, %r85, 27;
	mov.f64 	%fd342, %fd341;
	mov.u64 	%rd308, %rd307;
	@%p63 bra 	$L__BB4_176;
	abs.f64 	%fd225, %fd341;
	abs.f64 	%fd226, %fd224;
	setp.lt.f64 	%p64, %fd225, %fd226;
	mov.f64 	%fd342, %fd224;
	mov.u64 	%rd308, %rd150;
	@%p64 bra 	$L__BB4_176;
	setp.lt.f64 	%p65, %fd226, %fd225;
	mov.f64 	%fd342, %fd341;
	mov.u64 	%rd308, %rd307;
	@%p65 bra 	$L__BB4_176;
	setp.lt.s64 	%p66, %rd307, %rd150;
	selp.f64 	%fd342, %fd341, %fd224, %p66;
	min.s64 	%rd308, %rd307, %rd150;
$L__BB4_176:
	mov.b64 	%rd214, %fd342;
	mov.b64 	{%r147, %r152}, %rd214;
	mov.b32 	%r163, 8;
	mov.b32 	%r164, 31;
	mov.b32 	%r165, -1;
	// begin inline asm
	shfl.sync.down.b32 %r146, %r147, %r163, %r164, %r165;
	// end inline asm
	// begin inline asm
	shfl.sync.down.b32 %r151, %r152, %r163, %r164, %r165;
	// end inline asm
	mov.b64 	%rd215, {%r146, %r151};
	mov.b64 	%fd229, %rd215;
	mov.b64 	{%r157, %r162}, %rd308;
	// begin inline asm
	shfl.sync.down.b32 %r156, %r157, %r163, %r164, %r165;
	// end inline asm
	// begin inline asm
	shfl.sync.down.b32 %r161, %r162, %r163, %r164, %r165;
	// end inline asm
	mov.b64 	%rd153, {%r156, %r161};
	setp.gt.s32 	%p67, %r85, 23;
	mov.f64 	%fd343, %fd342;
	mov.u64 	%rd309, %rd308;
	@%p67 bra 	$L__BB4_180;
	abs.f64 	%fd230, %fd342;
	abs.f64 	%fd231, %fd229;
	setp.lt.f64 	%p68, %fd230, %fd231;
	mov.f64 	%fd343, %fd229;
	mov.u64 	%rd309, %rd153;
	@%p68 bra 	$L__BB4_180;
	setp.lt.f64 	%p69, %fd231, %fd230;
	mov.f64 	%fd343, %fd342;
	mov.u64 	%rd309, %rd308;
	@%p69 bra 	$L__BB4_180;
	setp.lt.s64 	%p70, %rd308, %rd153;
	selp.f64 	%fd343, %fd342, %fd229, %p70;
	min.s64 	%rd309, %rd308, %rd153;
$L__BB4_180:
	mov.b64 	%rd216, %fd343;
	mov.b64 	{%r167, %r172}, %rd216;
	mov.b32 	%r183, 16;
	mov.b32 	%r184, 31;
	mov.b32 	%r185, -1;
	// begin inline asm
	shfl.sync.down.b32 %r166, %r167, %r183, %r184, %r185;
	// end inline asm
	// begin inline asm
	shfl.sync.down.b32 %r171, %r172, %r183, %r184, %r185;
	// end inline asm
	mov.b64 	%rd217, {%r166, %r171};
	mov.b64 	%fd234, %rd217;
	mov.b64 	{%r177, %r182}, %rd309;
	// begin inline asm
	shfl.sync.down.b32 %r176, %r177, %r183, %r184, %r185;
	// end inline asm
	// begin inline asm
	shfl.sync.down.b32 %r181, %r182, %r183, %r184, %r185;
	// end inline asm
	mov.b64 	%rd156, {%r176, %r181};
	setp.gt.s32 	%p71, %r85, 15;
	mov.f64 	%fd351, %fd343;
	mov.u64 	%rd317, %rd309;
	@%p71 bra 	$L__BB4_184;
	abs.f64 	%fd235, %fd343;
	abs.f64 	%fd236, %fd234;
	setp.lt.f64 	%p72, %fd235, %fd236;
	mov.f64 	%fd351, %fd234;
	mov.u64 	%rd317, %rd156;
	@%p72 bra 	$L__BB4_184;
	setp.lt.f64 	%p73, %fd236, %fd235;
	mov.f64 	%fd351, %fd343;
	mov.u64 	%rd317, %rd309;
	@%p73 bra 	$L__BB4_184;
	setp.lt.s64 	%p74, %rd309, %rd156;
	selp.f64 	%fd351, %fd343, %fd234, %p74;
	min.s64 	%rd317, %rd309, %rd156;
$L__BB4_184:
	setp.ne.s32 	%p75, %r85, 0;
	@%p75 bra 	$L__BB4_186;
	shr.u32 	%r186, %r35, 1;
	and.b32  	%r187, %r186, 496;
	mov.u32 	%r188, _ZN6thrust24THRUST_300001_SM_1000_NS8cuda_cub4core6detail5shmemE;
	add.s32 	%r189, %r188, %r187;
	st.shared.f64 	[%r189+8], %fd351;
	st.shared.u64 	[%r189+16], %rd317;
$L__BB4_186:
	bar.sync 	0;
	setp.ne.s32 	%p76, %r35, 0;
	@%p76 bra 	$L__BB4_208;
	ld.shared.f64 	%fd239, [_ZN6thrust24THRUST_300001_SM_1000_NS8cuda_cub4core6detail5shmemE+24];
	ld.shared.u64 	%rd159, [_ZN6thrust24THRUST_300001_SM_1000_NS8cuda_cub4core6detail5shmemE+32];
	abs.f64 	%fd240, %fd351;
	abs.f64 	%fd241, %fd239;
	setp.lt.f64 	%p77, %fd240, %fd241;
	mov.f64 	%fd345, %fd239;
	mov.u64 	%rd311, %rd159;
	@%p77 bra 	$L__BB4_190;
	setp.lt.f64 	%p78, %fd241, %fd240;
	mov.f64 	%fd345, %fd351;
	mov.u64 	%rd311, %rd317;
	@%p78 bra 	$L__BB4_190;
	setp.lt.s64 	%p79, %rd317, %rd159;
	selp.f64 	%fd345, %fd351, %fd239, %p79;
	min.s64 	%rd311, %rd317, %rd159;
$L__BB4_190:
	ld.shared.f64 	%fd244, [_ZN6thrust24THRUST_300001_SM_1000_NS8cuda_cub4core6detail5shmemE+40];
	ld.shared.u64 	%rd162, [_ZN6thrust24THRUST_300001_SM_1000_NS8cuda_cub4core6detail5shmemE+48];
	abs.f64 	%fd245, %fd345;
	abs.f64 	%fd246, %fd244;
	setp.lt.f64 	%p80, %fd245, %fd246;
	mov.f64 	%fd346, %fd244;
	mov.u64 	%rd312, %rd162;
	@%p80 bra 	$L__BB4_193;
	setp.lt.f64 	%p81, %fd246, %fd245;
	mov.f64 	%fd346, %fd345;
	mov.u64 	%rd312, %rd311;
	@%p81 bra 	$L__BB4_193;
	setp.lt.s64 	%p82, %rd311, %rd162;
	selp.f64 	%fd346, %fd345, %fd244, %p82;
	min.s64 	%rd312, %rd311, %rd162;
$L__BB4_193:
	ld.shared.f64 	%fd249, [_ZN6thrust24THRUST_300001_SM_1000_NS8cuda_cub4core6detail5shmemE+56];
	ld.shared.u64 	%rd165, [_ZN6thrust24THRUST_300001_SM_1000_NS8cuda_cub4core6detail5shmemE+64];
	abs.f64 	%fd250, %fd346;
	abs.f64 	%fd251, %fd249;
	setp.lt.f64 	%p83, %fd250, %fd251;
	mov.f64 	%fd347, %fd249;
	mov.u64 	%rd313, %rd165;
	@%p83 bra 	$L__BB4_196;
	setp.lt.f64 	%p84, %fd251, %fd250;
	mov.f64 	%fd347, %fd346;
	mov.u64 	%rd313, %rd312;
	@%p84 bra 	$L__BB4_196;
	setp.lt.s64 	%p85, %rd312, %rd165;
	selp.f64 	%fd347, %fd346, %fd249, %p85;
	min.s64 	%rd313, %rd312, %rd165;
$L__BB4_196:
	ld.shared.f64 	%fd254, [_ZN6thrust24THRUST_300001_SM_1000_NS8cuda_cub4core6detail5shmemE+72];
	ld.shared.u64 	%rd168, [_ZN6thrust24THRUST_300001_SM_1000_NS8cuda_cub4core6detail5shmemE+80];
	abs.f64 	%fd255, %fd347;
	abs.f64 	%fd256, %fd254;
	setp.lt.f64 	%p86, %fd255, %fd256;
	mov.f64 	%fd348, %fd254;
	mov.u64 	%rd314, %rd168;
	@%p86 bra 	$L__BB4_199;
	setp.lt.f64 	%p87, %fd256, %fd255;
	mov.f64 	%fd348, %fd347;
	mov.u64 	%rd314, %rd313;
	@%p87 bra 	$L__BB4_199;
	setp.lt.s64 	%p88, %rd313, %rd168;
	selp.f64 	%fd348, %fd347, %fd254, %p88;
	min.s64 	%rd314, %rd313, %rd168;
$L__BB4_199:
	ld.shared.f64 	%fd259, [_ZN6thrust24THRUST_300001_SM_1000_NS8cuda_cub4core6detail5shmemE+88];
	ld.shared.u64 	%rd171, [_ZN6thrust24THRUST_300001_SM_1000_NS8cuda_cub4core6detail5shmemE+96];
	abs.f64 	%fd260, %fd348;
	abs.f64 	%fd261, %fd259;
	setp.lt.f64 	%p89, %fd260, %fd261;
	mov.f64 	%fd349, %fd259;
	mov.u64 	%rd315, %rd171;
	@%p89 bra 	$L__BB4_202;
	setp.lt.f64 	%p90, %fd261, %fd260;
	mov.f64 	%fd349, %fd348;
	mov.u64 	%rd315, %rd314;
	@%p90 bra 	$L__BB4_202;
	setp.lt.s64 	%p91, %rd314, %rd171;
	selp.f64 	%fd349, %fd348, %fd259, %p91;
	min.s64 	%rd315, %rd314, %rd171;
$L__BB4_202:
	ld.shared.f64 	%fd264, [_ZN6thrust24THRUST_300001_SM_1000_NS8cuda_cub4core6detail5shmemE+104];
	ld.shared.u64 	%rd174, [_ZN6thrust24THRUST_300001_SM_1000_NS8cuda_cub4core6detail5shmemE+112];
	abs.f64 	%fd265, %fd349;
	abs.f64 	%fd266, %fd264;
	setp.lt.f64 	%p92, %fd265, %fd266;
	mov.f64 	%fd350, %fd264;
	mov.u64 	%rd316, %rd174;
	@%p92 bra 	$L__BB4_205;
	setp.lt.f64 	%p93, %fd266, %fd265;
	mov.f64 	%fd350, %fd349;
	mov.u64 	%rd316, %rd315;
	@%p93 bra 	$L__BB4_205;
	setp.lt.s64 	%p94, %rd315, %rd174;
	selp.f64 	%fd350, %fd349, %fd264, %p94;
	min.s64 	%rd316, %rd315, %rd174;
$L__BB4_205:
	ld.shared.f64 	%fd269, [_ZN6thrust24THRUST_300001_SM_1000_NS8cuda_cub4core6detail5shmemE+120];
	ld.shared.u64 	%rd177, [_ZN6thrust24THRUST_300001_SM_1000_NS8cuda_cub4core6detail5shmemE+128];
	abs.f64 	%fd270, %fd350;
	abs.f64 	%fd271, %fd269;
	setp.lt.f64 	%p95, %fd270, %fd271;
	mov.u64 	%rd317, %rd177;
	mov.f64 	%fd351, %fd269;
	@%p95 bra 	$L__BB4_208;
	setp.lt.f64 	%p96, %fd271, %fd270;
	mov.u64 	%rd317, %rd316;
	mov.f64 	%fd351, %fd350;
	@%p96 bra 	$L__BB4_208;
	setp.lt.s64 	%p97, %rd316, %rd177;
	selp.f64 	%fd351, %fd350, %fd269, %p97;
	min.s64 	%rd317, %rd316, %rd177;
$L__BB4_208:
	mov.u32 	%r415, %tid.x;
	setp.ne.s32 	%p214, %r415, 0;
	@%p214 bra 	$L__BB4_210;
	ld.param.u64 	%rd254, [_ZN6thrust24THRUST_300001_SM_1000_NS8cuda_cub4core6detail13_kernel_agentINS1_8__reduce11ReduceAgentINS0_12zip_iteratorIN4cuda3std3__45tupleIJNS0_10device_ptrIdEENS0_17counting_iteratorIlNS0_11use_defaultESF_SF_EEEEEEEPNSB_IJdlEEESJ_iNS1_9__extrema9arg_max_fIdl10comparatorEEEEJSI_SK_iN3cub18CUB_300001_SM_100013GridEvenShareIiEENSR_9GridQueueIjEESO_EEEvDpT0__param_1];
	cvta.to.global.u64 	%rd251, %rd254;
	mul.wide.u32 	%rd252, %r1, 16;
	add.s64 	%rd253, %rd251, %rd252;
	st.global.f64 	[%rd253], %fd351;
	st.global.u64 	[%rd253+8], %rd317;
$L__BB4_210:
	ret;

}
	// .globl	_ZN6thrust24THRUST_300001_SM_1000_NS8cuda_cub4core6detail13_kernel_agentINS1_8__reduce10DrainAgentIiEEJN3cub18CUB_300001_SM_10009GridQueueIjEEiEEEvDpT0_
.visible .entry _ZN6thrust24THRUST_300001_SM_1000_NS8cuda_cub4core6detail13_kernel_agentINS1_8__reduce10DrainAgentIiEEJN3cub18CUB_300001_SM_10009GridQueueIjEEiEEEvDpT0_(
	.param .align 8 .b8 _ZN6thrust24THRUST_300001_SM_1000_NS8cuda_cub4core6detail13_kernel_agentINS1_8__reduce10DrainAgentIiEEJN3cub18CUB_300001_SM_10009GridQueueIjEEiEEEvDpT0__param_0[8],
	.param .u32 _ZN6thrust24THRUST_300001_SM_1000_NS8cuda_cub4core6detail13_kernel_agentINS1_8__reduce10DrainAgentIiEEJN3cub18CUB_300001_SM_10009GridQueueIjEEiEEEvDpT0__param_1
)
.maxntid 1
{
	.reg .b32 	%r<3>;
	.reg .b64 	%rd<3>;

	ld.param.u64 	%rd1, [_ZN6thrust24THRUST_300001_SM_1000_NS8cuda_cub4core6detail13_kernel_agentINS1_8__reduce10DrainAgentIiEEJN3cub18CUB_300001_SM_10009GridQueueIjEEiEEEvDpT0__param_0];
	ld.param.u32 	%r1, [_ZN6thrust24THRUST_300001_SM_1000_NS8cuda_cub4core6detail13_kernel_agentINS1_8__reduce10DrainAgentIiEEJN3cub18CUB_300001_SM_10009GridQueueIjEEiEEEvDpT0__param_1];
	cvta.to.global.u64 	%rd2, %rd1;
	st.global.u32 	[%rd2], %r1;
	mov.b32 	%r2, 0;
	st.global.u32 	[%rd2+4], %r2;
	ret;

}
	// .globl	_ZN6thrust24THRUST_300001_SM_1000_NS8cuda_cub4core6detail13_kernel_agentINS1_8__reduce11ReduceAgentIPN4cuda3std3__45tupleIJdlEEESC_SB_iNS1_9__extrema9arg_max_fIdl10comparatorEEEEJSC_SC_iSG_EEEvDpT0_
.visible .entry _ZN6thrust24THRUST_300001_SM_1000_NS8cuda_cub4core6detail13_kernel_agentINS1_8__reduce11ReduceAgentIPN4cuda3std3__45tupleIJdlEEESC_SB_iNS1_9__extrema9arg_max_fIdl10comparatorEEEEJSC_SC_iSG_EEEvDpT0_(
	.param .u64 .ptr .align 1 _ZN6thrust24THRUST_300001_SM_1000_NS8cuda_cub4core6detail13_kernel_agentINS1_8__reduce11ReduceAgentIPN4cuda3std3__45tupleIJdlEEESC_SB_iNS1_9__extrema9arg_max_fIdl10comparatorEEEEJSC_SC_iSG_EEEvDpT0__param_0,
	.param .u64 .ptr .align 1 _ZN6thrust24THRUST_300001_SM_1000_NS8cuda_cub4core6detail13_kernel_agentINS1_8__reduce11ReduceAgentIPN4cuda3std3__45tupleIJdlEEESC_SB_iNS1_9__extrema9arg_max_fIdl10comparatorEEEEJSC_SC_iSG_EEEvDpT0__param_1,
	.param .u32 _ZN6thrust24THRUST_300001_SM_1000_NS8cuda_cub4core6detail13_kernel_agentINS1_8__reduce11ReduceAgentIPN4cuda3std3__45tupleIJdlEEESC_SB_iNS1_9__extrema9arg_max_fIdl10comparatorEEEEJSC_SC_iSG_EEEvDpT0__param_2,
	.param .align 1 .b8 _ZN6thrust24THRUST_300001_SM_1000_NS8cuda_cub4core6detail13_kernel_agentINS1_8__reduce11ReduceAgentIPN4cuda3std3__45tupleIJdlEEESC_SB_iNS1_9__extrema9arg_max_fIdl10comparatorEEEEJSC_SC_iSG_EEEvDpT0__param_3[1]
)
.maxntid 256
{
	.reg .pred 	%p<222>;
	.reg .b32 	%r<390>;
	.reg .b64 	%rd<395>;
	.reg .b64 	%fd<358>;

	ld.param.u32 	%r37, [_ZN6thrust24THRUST_300001_SM_1000_NS8cuda_cub4core6detail13_kernel_agentINS1_8__reduce11ReduceAgentIPN4cuda3std3__45tupleIJdlEEESC_SB_iNS1_9__extrema9arg_max_fIdl10comparatorEEEEJSC_SC_iSG_EEEvDpT0__param_2];
	setp.eq.s32 	%p1, %r37, 0;
	@%p1 bra 	$L__BB6_211;
	setp.gt.s32 	%p2, %r37, 1279;
	@%p2 bra 	$L__BB6_121;
	mov.u32 	%r1, %tid.x;
	setp.ge.s32 	%p105, %r1, %r37;
	mov.f64 	%fd301, 0d0000000000000000;
	mov.b64 	%rd337, 0;
	mov.u32 	%r380, %r1;
	@%p105 bra 	$L__BB6_4;
	ld.param.u64 	%rd323, [_ZN6thrust24THRUST_300001_SM_1000_NS8cuda_cub4core6detail13_kernel_agentINS1_8__reduce11ReduceAgentIPN4cuda3std3__45tupleIJdlEEESC_SB_iNS1_9__extrema9arg_max_fIdl10comparatorEEEEJSC_SC_iSG_EEEvDpT0__param_0];
	mul.wide.u32 	%rd273, %r1, 16;
	add.s64 	%rd270, %rd323, %rd273;
	// begin inline asm
	ld.global.nc.u64 %rd269, [%rd270];
	// end inline asm
	add.s64 	%rd272, %rd270, 8;
	// begin inline asm
	ld.global.nc.u64 %rd337, [%rd272];
	// end inline asm
	mov.b64 	%fd301, %rd269;
	add.s32 	%r380, %r1, 256;
$L__BB6_4:
	setp.ge.s32 	%p106, %r380, %r37;
	@%p106 bra 	$L__BB6_25;
	not.b32 	%r153, %r380;
	add.s32 	%r4, %r37, %r153;
	and.b32  	%r154, %r4, 768;
	setp.eq.s32 	%p107, %r154, 768;
	@%p107 bra 	$L__BB6_11;
	ld.param.u64 	%rd324, [_ZN6thrust24THRUST_300001_SM_1000_NS8cuda_cub4core6detail13_kernel_agentINS1_8__reduce11ReduceAgentIPN4cuda3std3__45tupleIJdlEEESC_SB_iNS1_9__extrema9arg_max_fIdl10comparatorEEEEJSC_SC_iSG_EEEvDpT0__param_0];
	mul.wide.u32 	%rd275, %r380, 16;
	add.s64 	%rd328, %rd324, %rd275;
	shr.u32 	%r155, %r4, 8;
	add.s32 	%r156, %r155, 1;
	and.b32  	%r157, %r156, 3;
	neg.s32 	%r378, %r157;
$L__BB6_7:
	.pragma "nounroll";
	mov.u64 	%rd5, %rd337;
	mov.f64 	%fd3, %fd301;
	// begin inline asm
	ld.global.nc.u64 %rd276, [%rd328];
	// end inline asm
	add.s64 	%rd279, %rd328, 8;
	// begin inline asm
	ld.global.nc.u64 %rd278, [%rd279];
	// end inline asm
	mov.b64 	%fd4, %rd276;
	abs.f64 	%fd5, %fd3;
	abs.f64 	%fd6, %fd4;
	setp.lt.f64 	%p108, %fd5, %fd6;
	mov.u64 	%rd337, %rd278;
	mov.f64 	%fd301, %fd4;
	@%p108 bra 	$L__BB6_10;
	setp.lt.f64 	%p109, %fd6, %fd5;
	mov.u64 	%rd337, %rd5;
	mov.f64 	%fd301, %fd3;
	@%p109 bra 	$L__BB6_10;
	setp.lt.s64 	%p110, %rd5, %rd278;
	min.s64 	%rd337, %rd5, %rd278;
	selp.f64 	%fd301, %fd3, %fd4, %p110;
$L__BB6_10:
	add.s32 	%r380, %r380, 256;
	add.s64 	%rd328, %rd328, 4096;
	add.s32 	%r378, %r378, 1;
	setp.ne.s32 	%p111, %r378, 0;
	@%p111 bra 	$L__BB6_7;
$L__BB6_11:
	setp.lt.u32 	%p112, %r4, 768;
	@%p112 bra 	$L__BB6_25;
$L__BB6_12:
	ld.param.u64 	%rd325, [_ZN6thrust24THRUST_300001_SM_1000_NS8cuda_cub4core6detail13_kernel_agentINS1_8__reduce11ReduceAgentIPN4cuda3std3__45tupleIJdlEEESC_SB_iNS1_9__extrema9arg_max_fIdl10comparatorEEEEJSC_SC_iSG_EEEvDpT0__param_0];
	mul.wide.s32 	%rd284, %r380, 16;
	add.s64 	%rd281, %rd325, %rd284;
	// begin inline asm
	ld.global.nc.u64 %rd280, [%rd281];
	// end inline asm
	add.s64 	%rd283, %rd281, 8;
	// begin inline asm
	ld.global.nc.u64 %rd282, [%rd283];
	// end inline asm
	mov.b64 	%fd12, %rd280;
	abs.f64 	%fd13, %fd301;
	abs.f64 	%fd14, %fd12;
	setp.lt.f64 	%p113, %fd13, %fd14;
	mov.u64 	%rd334, %rd282;
	mov.f64 	%fd298, %fd12;
	@%p113 bra 	$L__BB6_15;
	setp.lt.f64 	%p114, %fd14, %fd13;
	mov.u64 	%rd334, %rd337;
	mov.f64 	%fd298, %fd301;
	@%p114 bra 	$L__BB6_15;
	setp.lt.s64 	%p115, %rd337, %rd282;
	min.s64 	%rd334, %rd337, %rd282;
	selp.f64 	%fd298, %fd301, %fd12, %p115;
$L__BB6_15:
	add.s64 	%rd286, %rd281, 4096;
	// begin inline asm
	ld.global.nc.u64 %rd285, [%rd286];
	// end inline asm
	add.s64 	%rd288, %rd281, 4104;
	// begin inline asm
	ld.global.nc.u64 %rd287, [%rd288];
	// end inline asm
	mov.b64 	%fd17, %rd285;
	abs.f64 	%fd18, %fd298;
	abs.f64 	%fd19, %fd17;
	setp.lt.f64 	%p116, %fd18, %fd19;
	mov.u64 	%rd335, %rd287;
	mov.f64 	%fd299, %fd17;
	@%p116 bra 	$L__BB6_18;
	setp.lt.f64 	%p117, %fd19, %fd18;
	mov.u64 	%rd335, %rd334;
	mov.f64 	%fd299, %fd298;
	@%p117 bra 	$L__BB6_18;
	setp.lt.s64 	%p118, %rd334, %rd287;
	min.s64 	%rd335, %rd334, %rd287;
	selp.f64 	%fd299, %fd298, %fd17, %p118;
$L__BB6_18:
	add.s64 	%rd290, %rd281, 8192;
	// begin inline asm
	ld.global.nc.u64 %rd289, [%rd290];
	// end inline asm
	add.s64 	%rd292, %rd281, 8200;
	// begin inline asm
	ld.global.nc.u64 %rd291, [%rd292];
	// end inline asm
	mov.b64 	%fd22, %rd289;
	abs.f64 	%fd23, %fd299;
	abs.f64 	%fd24, %fd22;
	setp.lt.f64 	%p119, %fd23, %fd24;
	mov.u64 	%rd336, %rd291;
	mov.f64 	%fd300, %fd22;
	@%p119 bra 	$L__BB6_21;
	setp.lt.f64 	%p120, %fd24, %fd23;
	mov.u64 	%rd336, %rd335;
	mov.f64 	%fd300, %fd299;
	@%p120 bra 	$L__BB6_21;
	setp.lt.s64 	%p121, %rd335, %rd291;
	min.s64 	%rd336, %rd335, %rd291;
	selp.f64 	%fd300, %fd299, %fd22, %p121;
$L__BB6_21:
	add.s64 	%rd294, %rd281, 12288;
	// begin inline asm
	ld.global.nc.u64 %rd293, [%rd294];
	// end inline asm
	add.s64 	%rd296, %rd281, 12296;
	// begin inline asm
	ld.global.nc.u64 %rd295, [%rd296];
	// end inline asm
	mov.b64 	%fd27, %rd293;
	abs.f64 	%fd28, %fd300;
	abs.f64 	%fd29, %fd27;
	setp.lt.f64 	%p122, %fd28, %fd29;
	mov.u64 	%rd337, %rd295;
	mov.f64 	%fd301, %fd27;
	@%p122 bra 	$L__BB6_24;
	setp.lt.f64 	%p123, %fd29, %fd28;
	mov.u64 	%rd337, %rd336;
	mov.f64 	%fd301, %fd300;
	@%p123 bra 	$L__BB6_24;
	setp.lt.s64 	%p124, %rd336, %rd295;
	min.s64 	%rd337, %rd336, %rd295;
	selp.f64 	%fd301, %fd300, %fd27, %p124;
$L__BB6_24:
	add.s32 	%r380, %r380, 1024;
	setp.lt.s32 	%p125, %r380, %r37;
	@%p125 bra 	$L__BB6_12;
$L__BB6_25:
	setp.lt.s32 	%p126, %r37, 256;
	@%p126 bra 	$L__BB6_70;
	// begin inline asm
	mov.u32 %r271, %laneid;
	// end inline asm
	mov.b64 	%rd307, %fd301;
	mov.b64 	{%r273, %r278}, %rd307;
	mov.b32 	%r289, 1;
	mov.b32 	%r290, 31;
	mov.b32 	%r291, -1;
	// begin inline asm
	shfl.sync.down.b32 %r272, %r273, %r289, %r290, %r291;
	// end inline asm
	// begin inline asm
	shfl.sync.down.b32 %r277, %r278, %r289, %r290, %r291;
	// end inline asm
	mov.b64 	%rd308, {%r272, %r277};
	mov.b64 	%fd33, %rd308;
	mov.b64 	{%r283, %r288}, %rd337;
	// begin inline asm
	shfl.sync.down.b32 %r282, %r283, %r289, %r290, %r291;
	// end inline asm
	// begin inline asm
	shfl.sync.down.b32 %r287, %r288, %r289, %r290, %r291;
	// end inline asm
	mov.b64 	%rd27, {%r282, %r287};
	setp.gt.s32 	%p178, %r271, 30;
	mov.u64 	%rd339, %rd337;
	mov.f64 	%fd303, %fd301;
	@%p178 bra 	$L__BB6_30;
	abs.f64 	%fd34, %fd301;
	abs.f64 	%fd35, %fd33;
	setp.lt.f64 	%p179, %fd34, %fd35;
	mov.u64 	%rd339, %rd27;
	mov.f64 	%fd303, %fd33;
	@%p179 bra 	$L__BB6_30;
	setp.lt.f64 	%p180, %fd35, %fd34;
	mov.u64 	%rd339, %rd337;
	mov.f64 	%fd303, %fd301;
	@%p180 bra 	$L__BB6_30;
	setp.lt.s64 	%p181, %rd337, %rd27;
	min.s64 	%rd339, %rd337, %rd27;
	selp.f64 	%fd303, %fd301, %fd33, %p181;
$L__BB6_30:
	mov.b64 	%rd309, %fd303;
	mov.b64 	{%r293, %r298}, %rd309;
	mov.b32 	%r309, 2;
	mov.b32 	%r310, 31;
	mov.b32 	%r311, -1;
	// begin inline asm
	shfl.sync.down.b32 %r292, %r293, %r309, %r310, %r311;
	// end inline asm
	// begin inline asm
	shfl.sync.down.b32 %r297, %r298, %r309, %r310, %r311;
	// end inline asm
	mov.b64 	%rd310, {%r292, %r297};
	mov.b64 	%fd38, %rd310;
	mov.b64 	{%r303, %r308}, %rd339;
	// begin inline asm
	shfl.sync.down.b32 %r302, %r303, %r309, %r310, %r311;
	// end inline asm
	// begin inline asm
	shfl.sync.down.b32 %r307, %r308, %r309, %r310, %r311;
	// end inline asm
	mov.b64 	%rd30, {%r302, %r307};
	setp.gt.s32 	%p182, %r271, 29;
	mov.u64 	%rd340, %rd339;
	mov.f64 	%fd304, %fd303;
	@%p182 bra 	$L__BB6_34;
	abs.f64 	%fd39, %fd303;
	abs.f64 	%fd40, %fd38;
	setp.lt.f64 	%p183, %fd39, %fd40;
	mov.u64 	%rd340, %rd30;
	mov.f64 	%fd304, %fd38;
	@%p183 bra 	$L__BB6_34;
	setp.lt.f64 	%p184, %fd40, %fd39;
	mov.u64 	%rd340, %rd339;
	mov.f64 	%fd304, %fd303;
	@%p184 bra 	$L__BB6_34;
	setp.lt.s64 	%p185, %rd339, %rd30;
	min.s64 	%rd340, %rd339, %rd30;
	selp.f64 	%fd304, %fd303, %fd38, %p185;
$L__BB6_34:
	mov.b64 	%rd311, %fd304;
	mov.b64 	{%r313, %r318}, %rd311;
	mov.b32 	%r329, 4;
	mov.b32 	%r330, 31;
	mov.b32 	%r331, -1;
	// begin inline asm
	shfl.sync.down.b32 %r312, %r313, %r329, %r330, %r331;
	// end inline asm
	// begin inline asm
	shfl.sync.down.b32 %r317, %r318, %r329, %r330, %r331;
	// end inline asm
	mov.b64 	%rd312, {%r312, %r317};
	mov.b64 	%fd43, %rd312;
	mov.b64 	{%r323, %r328}, %rd340;
	// begin inline asm
	shfl.sync.down.b32 %r322, %r323, %r329, %r330, %r331;
	// end inline asm
	// begin inline asm
	shfl.sync.down.b32 %r327, %r328, %r329, %r330, %r331;
	// end inline asm
	mov.b64 	%rd33, {%r322, %r327};
	setp.gt.s32 	%p186, %r271, 27;
	mov.u64 	%rd341, %rd340;
	mov.f64 	%fd305, %fd304;
	@%p186 bra 	$L__BB6_38;
	abs.f64 	%fd44, %fd304;
	abs.f64 	%fd45, %fd43;
	setp.lt.f64 	%p187, %fd44, %fd45;
	mov.u64 	%rd341, %rd33;
	mov.f64 	%fd305, %fd43;
	@%p187 bra 	$L__BB6_38;
	setp.lt.f64 	%p188, %fd45, %fd44;
	mov.u64 	%rd341, %rd340;
	mov.f64 	%fd305, %fd304;
	@%p188 bra 	$L__BB6_38;
	setp.lt.s64 	%p189, %rd340, %rd33;
	min.s64 	%rd341, %rd340, %rd33;
	selp.f64 	%fd305, %fd304, %fd43, %p189;
$L__BB6_38:
	mov.b64 	%rd313, %fd305;
	mov.b64 	{%r333, %r338}, %rd313;
	mov.b32 	%r349, 8;
	mov.b32 	%r350, 31;
	mov.b32 	%r351, -1;
	// begin inline asm
	shfl.sync.down.b32 %r332, %r333, %r349, %r350, %r351;
	// end inline asm
	// begin inline asm
	shfl.sync.down.b32 %r337, %r338, %r349, %r350, %r351;
	// end inline asm
	mov.b64 	%rd314, {%r332, %r337};
	mov.b64 	%fd48, %rd314;
	mov.b64 	{%r343, %r348}, %rd341;
	// begin inline asm
	shfl.sync.down.b32 %r342, %r343, %r349, %r350, %r351;
	// end inline asm
	// begin inline asm
	shfl.sync.down.b32 %r347, %r348, %r349, %r350, %r351;
	// end inline asm
	mov.b64 	%rd36, {%r342, %r347};
	setp.gt.s32 	%p190, %r271, 23;
	mov.u64 	%rd342, %rd341;
	mov.f64 	%fd306, %fd305;
	@%p190 bra 	$L__BB6_42;
	abs.f64 	%fd49, %fd305;
	abs.f64 	%fd50, %fd48;
	setp.lt.f64 	%p191, %fd49, %fd50;
	mov.u64 	%rd342, %rd36;
	mov.f64 	%fd306, %fd48;
	@%p191 bra 	$L__BB6_42;
	setp.lt.f64 	%p192, %fd50, %fd49;
	mov.u64 	%rd342, %rd341;
	mov.f64 	%fd306, %fd305;
	@%p192 bra 	$L__BB6_42;
	setp.lt.s64 	%p193, %rd341, %rd36;
	min.s64 	%rd342, %rd341, %rd36;
	selp.f64 	%fd306, %fd305, %fd48, %p193;
$L__BB6_42:
	mov.b64 	%rd315, %fd306;
	mov.b64 	{%r353, %r358}, %rd315;
	mov.b32 	%r369, 16;
	mov.b32 	%r370, 31;
	mov.b32 	%r371, -1;
	// begin inline asm
	shfl.sync.down.b32 %r352, %r353, %r369, %r370, %r371;
	// end inline asm
	// begin inline asm
	shfl.sync.down.b32 %r357, %r358, %r369, %r370, %r371;
	// end inline asm
	mov.b64 	%rd316, {%r352, %r357};
	mov.b64 	%fd53, %rd316;
	mov.b64 	{%r363, %r368}, %rd342;
	// begin inline asm
	shfl.sync.down.b32 %r362, %r363, %r369, %r370, %r371;
	// end inline asm
	// begin inline asm
	shfl.sync.down.b32 %r367, %r368, %r369, %r370, %r371;
	// end inline asm
	mov.b64 	%rd39, {%r362, %r367};
	setp.gt.s32 	%p194, %r271, 15;
	mov.u64 	%rd394, %rd342;
	mov.f64 	%fd357, %fd306;
	@%p194 bra 	$L__BB6_46;
	abs.f64 	%fd54, %fd306;
	abs.f64 	%fd55, %fd53;
	setp.lt.f64 	%p195, %fd54, %fd55;
	mov.u64 	%rd394, %rd39;
	mov.f64 	%fd357, %fd53;
	@%p195 bra 	$L__BB6_46;
	setp.lt.f64 	%p196, %fd55, %fd54;
	mov.u64 	%rd394, %rd342;
	mov.f64 	%fd357, %fd306;
	@%p196 bra 	$L__BB6_46;
	setp.lt.s64 	%p197, %rd342, %rd39;
	min.s64 	%rd394, %rd342, %rd39;
	selp.f64 	%fd357, %fd306, %fd53, %p197;
$L__BB6_46:
	setp.ne.s32 	%p198, %r271, 0;
	@%p198 bra 	$L__BB6_48;
	shr.u32 	%r372, %r1, 1;
	and.b32  	%r373, %r372, 496;
	mov.u32 	%r374, _ZN6thrust24THRUST_300001_SM_1000_NS8cuda_cub4core6detail5shmemE;
	add.s32 	%r375, %r374, %r373;
	st.shared.f64 	[%r375+8], %fd357;
	st.shared.u64 	[%r375+16], %rd394;
$L__BB6_48:
	bar.sync 	0;
	setp.ne.s32 	%p199, %r1, 0;
	@%p199 bra 	$L__BB6_209;
	ld.shared.f64 	%fd58, [_ZN6thrust24THRUST_300001_SM_1000_NS8cuda_cub4core6detail5shmemE+24];
	ld.shared.u64 	%rd42, [_ZN6thrust24THRUST_300001_SM_1000_NS8cuda_cub4core6detail5shmemE+32];
	abs.f64 	%fd59, %fd357;
	abs.f64 	%fd60, %fd58;
	setp.lt.f64 	%p200, %fd59, %fd60;
	mov.u64 	%rd344, %rd42;
	mov.f64 	%fd308, %fd58;
	@%p200 bra 	$L__BB6_52;
	setp.lt.f64 	%p201, %fd60, %fd59;
	mov.u64 	%rd344, %rd394;
	mov.f64 	%fd308, %fd357;
	@%p201 bra 	$L__BB6_52;
	setp.lt.s64 	%p202, %rd394, %rd42;
	min.s64 	%rd344, %rd394, %rd42;
	selp.f64 	%fd308, %fd357, %fd58, %p202;
$L__BB6_52:
	ld.shared.f64 	%fd63, [_ZN6thrust24THRUST_300001_SM_1000_NS8cuda_cub4core6detail5shmemE+40];
	ld.shared.u64 	%rd45, [_ZN6thrust24THRUST_300001_SM_1000_NS8cuda_cub4core6detail5shmemE+48];
	abs.f64 	%fd64, %fd308;
	abs.f64 	%fd65, %fd63;
	setp.lt.f64 	%p203, %fd64, %fd65;
	mov.u64 	%rd345, %rd45;
	mov.f64 	%fd309, %fd63;
	@%p203 bra 	$L__BB6_55;
	setp.lt.f64 	%p204, %fd65, %fd64;
	mov.u64 	%rd345, %rd344;
	mov.f64 	%fd309, %fd308;
	@%p204 bra 	$L__BB6_55;
	setp.lt.s64 	%p205, %rd344, %rd45;
	min.s64 	%rd345, %rd344, %rd45;
	selp.f64 	%fd309, %fd308, %fd63, %p205;
$L__BB6_55:
	ld.shared.f64 	%fd68, [_ZN6thrust24THRUST_300001_SM_1000_NS8cuda_cub4core6detail5shmemE+56];
	ld.shared.u64 	%rd48, [_ZN6thrust24THRUST_300001_SM_1000_NS8cuda_cub4core6detail5shmemE+64];
	abs.f64 	%fd69, %fd309;
	abs.f64 	%fd70, %fd68;
	setp.lt.f64 	%p206, %fd69, %fd70;
	mov.u64 	%rd346, %rd48;
	mov.f64 	%fd310, %fd68;
	@%p206 bra 	$L__BB6_58;
	setp.lt.f64 	%p207, %fd70, %fd69;
	mov.u64 	%rd346, %rd345;
	mov.f64 	%fd310, %fd309;
	@%p207 bra 	$L__BB6_58;
	setp.lt.s64 	%p208, %rd345, %rd48;
	min.s64 	%rd346, %rd345, %rd48;
	selp.f64 	%fd310, %fd309, %fd68, %p208;
$L__BB6_58:
	ld.shared.f64 	%fd73, [_ZN6thrust24THRUST_300001_SM_1000_NS8cuda_cub4core6detail5shmemE+72];
	ld.shared.u64 	%rd51, [_ZN6thrust24THRUST_300001_SM_1000_NS8cuda_cub4core6detail5shmemE+80];
	abs.f64 	%fd74, %fd310;
	abs.f64 	%fd75, %fd73;
	setp.lt.f64 	%p209, %fd74, %fd75;
	mov.u64 	%rd347, %rd51;
	mov.f64 	%fd311, %fd73;
	@%p209 bra 	$L__BB6_61;
	setp.lt.f64 	%p210, %fd75, %fd74;
	mov.u64 	%rd347, %rd346;
	mov.f64 	%fd311, %fd310;
	@%p210 bra 	$L__BB6_61;
	setp.lt.s64 	%p211, %rd346, %rd51;
	min.s64 	%rd347, %rd346, %rd51;
	selp.f64 	%fd311, %fd310, %fd73, %p211;
$L__BB6_61:
	ld.shared.f64 	%fd78, [_ZN6thrust24THRUST_300001_SM_1000_NS8cuda_cub4core6detail5shmemE+88];
	ld.shared.u64 	%rd54, [_ZN6thrust24THRUST_300001_SM_1000_NS8cuda_cub4core6detail5shmemE+96];
	abs.f64 	%fd79, %fd311;
	abs.f64 	%fd80, %fd78;
	setp.lt.f64 	%p212, %fd79, %fd80;
	mov.u64 	%rd348, %rd54;
	mov.f64 	%fd312, %fd78;
	@%p212 bra 	$L__BB6_64;
	setp.lt.f64 	%p213, %fd80, %fd79;
	mov.u64 	%rd348, %rd347;
	mov.f64 	%fd312, %fd311;
	@%p213 bra 	$L__BB6_64;
	setp.lt.s64 	%p214, %rd347, %rd54;
	min.s64 	%rd348, %rd347, %rd54;
	selp.f64 	%fd312, %fd311, %fd78, %p214;
$L__BB6_64:
	ld.shared.f64 	%fd83, [_ZN6thrust24THRUST_300001_SM_1000_NS8cuda_cub4core6detail5shmemE+104];
	ld.shared.u64 	%rd57, [_ZN6thrust24THRUST_300001_SM_1000_NS8cuda_cub4core6detail5shmemE+112];
	abs.f64 	%fd84, %fd312;
	abs.f64 	%fd85, %fd83;
	setp.lt.f64 	%p215, %fd84, %fd85;
	mov.u64 	%rd349, %rd57;
	mov.f64 	%fd313, %fd83;
	@%p215 bra 	$L__BB6_67;
	setp.lt.f64 	%p216, %fd85, %fd84;
	mov.u64 	%rd349, %rd348;
	mov.f64 	%fd313, %fd312;
	@%p216 bra 	$L__BB6_67;
	setp.lt.s64 	%p217, %rd348, %rd57;
	min.s64 	%rd349, %rd348, %rd57;
	selp.f64 	%fd313, %fd312, %fd83, %p217;
$L__BB6_67:
	ld.shared.f64 	%fd88, [_ZN6thrust24THRUST_300001_SM_1000_NS8cuda_cub4core6detail5shmemE+120];
	ld.shared.u64 	%rd60, [_ZN6thrust24THRUST_300001_SM_1000_NS8cuda_cub4core6detail5shmemE+128];
	abs.f64 	%fd89, %fd313;
	abs.f64 	%fd90, %fd88;
	setp.lt.f64 	%p218, %fd89, %fd90;
	mov.u64 	%rd394, %rd60;
	mov.f64 	%fd357, %fd88;
	@%p218 bra 	$L__BB6_209;
	setp.lt.f64 	%p219, %fd90, %fd89;
	mov.u64 	%rd394, %rd349;
	mov.f64 	%fd357, %fd313;
	@%p219 bra 	$L__BB6_209;
	setp.lt.s64 	%p220, %rd349, %rd60;
	min.s64 	%rd394, %rd349, %rd60;
	selp.f64 	%fd357, %fd313, %fd88, %p220;
	bra.uni 	$L__BB6_209;
$L__BB6_70:
	// begin inline asm
	mov.u32 %r158, %laneid;
	// end inline asm
	and.b32  	%r179, %r1, 992;
	add.s32 	%r180, %r179, 32;
	setp.gt.s32 	%p127, %r180, %r37;
	not.b32 	%r181, %r179;
	add.s32 	%r182, %r37, %r181;
	selp.b32 	%r177, %r182, 31, %p127;
	mov.b64 	%rd297, %fd301;
	mov.b64 	{%r160, %r165}, %rd297;
	mov.b32 	%r176, 1;
	mov.b32 	%r178, -1;
	// begin inline asm
	shfl.sync.down.b32 %r159, %r160, %r176, %r177, %r178;
	// end inline asm
	// begin inline asm
	shfl.sync.down.b32 %r164, %r165, %r176, %r177, %r178;
	// end inline asm
	mov.b64 	%rd298, {%r159, %r164};
	mov.b64 	%fd92, %rd298;
	mov.b64 	{%r170, %r175}, %rd337;
	// begin inline asm
	shfl.sync.down.b32 %r169, %r170, %r176, %r177, %r178;
	// end inline asm
	// begin inline asm
	shfl.sync.down.b32 %r174, %r175, %r176, %r177, %r178;
	// end inline asm
	mov.b64 	%rd62, {%r169, %r174};
	setp.ge.s32 	%p128, %r158, %r177;
	mov.u64 	%rd350, %rd337;
	mov.f64 	%fd314, %fd301;
	@%p128 bra 	$L__BB6_74;
	abs.f64 	%fd93, %fd301;
	abs.f64 	%fd94, %fd92;
	setp.lt.f64 	%p129, %fd93, %fd94;
	mov.u64 	%rd350, %rd62;
	mov.f64 	%fd314, %fd92;
	@%p129 bra 	$L__BB6_74;
	setp.lt.f64 	%p130, %fd94, %fd93;
	mov.u64 	%rd350, %rd337;
	mov.f64 	%fd314, %fd301;
	@%p130 bra 	$L__BB6_74;
	setp.lt.s64 	%p131, %rd337, %rd62;
	min.s64 	%rd350, %rd337, %rd62;
	selp.f64 	%fd314, %fd301, %fd92, %p131;
$L__BB6_74:
	mov.b64 	%rd299, %fd314;
	mov.b64 	{%r184, %r189}, %rd299;
	mov.b32 	%r200, 2;
	mov.b32 	%r202, -1;
	// begin inline asm
	shfl.sync.down.b32 %r183, %r184, %r200, %r177, %r202;
	// end inline asm
	// begin inline asm
	shfl.sync.down.b32 %r188, %r189, %r200, %r177, %r202;
	// end inline asm
	mov.b64 	%rd300, {%r183, %r188};
	mov.b64 	%fd97, %rd300;
	mov.b64 	{%r194, %r199}, %rd350;
	// begin inline asm
	shfl.sync.down.b32 %r193, %r194, %r200, %r177, %r202;
	// end inline asm
	// begin inline asm
	shfl.sync.down.b32 %r198, %r199, %r200, %r177, %r202;
	// end inline asm
	mov.b64 	%rd65, {%r193, %r198};
	add.s32 	%r203, %r158, 2;
	setp.gt.s32 	%p132, %r203, %r177;
	mov.u64 	%rd351, %rd350;
	mov.f64 	%fd315, %fd314;
	@%p132 bra 	$L__BB6_78;
	abs.f64 	%fd98, %fd314;
	abs.f64 	%fd99, %fd97;
	setp.lt.f64 	%p133, %fd98, %fd99;
	mov.u64 	%rd351, %rd65;
	mov.f64 	%fd315, %fd97;
	@%p133 bra 	$L__BB6_78;
	setp.lt.f64 	%p134, %fd99, %fd98;
	mov.u64 	%rd351, %rd350;
	mov.f64 	%fd315, %fd314;
	@%p134 bra 	$L__BB6_78;
	setp.lt.s64 	%p135, %rd350, %rd65;
	min.s64 	%rd351, %rd350, %rd65;
	selp.f64 	%fd315, %fd314, %fd97, %p135;
$L__BB6_78:
	mov.b64 	%rd301, %fd315;
	mov.b64 	{%r205, %r210}, %rd301;
	mov.b32 	%r221, 4;
	mov.b32 	%r223, -1;
	// begin inline asm
	shfl.sync.down.b32 %r204, %r205, %r221, %r177, %r223;
	// end inline asm
	// begin inline asm
	shfl.sync.down.b32 %r209, %r210, %r221, %r177, %r223;
	// end inline asm
	mov.b64 	%rd302, {%r204, %r209};
	mov.b64 	%fd102, %rd302;
	mov.b64 	{%r215, %r220}, %rd351;
	// begin inline asm
	shfl.sync.down.b32 %r214, %r215, %r221, %r177, %r223;
	// end inline asm
	// begin inline asm
	shfl.sync.down.b32 %r219, %r220, %r221, %r177, %r223;
	// end inline asm
	mov.b64 	%rd68, {%r214, %r219};
	add.s32 	%r224, %r158, 4;
	setp.gt.s32 	%p136, %r224, %r177;
	mov.u64 	%rd352, %rd351;
	mov.f64 	%fd316, %fd315;
	@%p136 bra 	$L__BB6_82;
	abs.f64 	%fd103, %fd315;
	abs.f64 	%fd104, %fd102;
	setp.lt.f64 	%p137, %fd103, %fd104;
	mov.u64 	%rd352, %rd68;
	mov.f64 	%fd316, %fd102;
	@%p137 bra 	$L__BB6_82;
	setp.lt.f64 	%p138, %fd104, %fd103;
	mov.u64 	%rd352, %rd351;
	mov.f64 	%fd316, %fd315;
	@%p138 bra 	$L__BB6_82;
	setp.lt.s64 	%p139, %rd351, %rd68;
	min.s64 	%rd352, %rd351, %rd68;
	selp.f64 	%fd316, %fd315, %fd102, %p139;
$L__BB6_82:
	mov.b64 	%rd303, %fd316;
	mov.b64 	{%r226, %r231}, %rd303;
	mov.b32 	%r242, 8;
	mov.b32 	%r244, -1;
	// begin inline asm
	shfl.sync.down.b32 %r225, %r226, %r242, %r177, %r244;
	// end inline asm
	// begin inline asm
	shfl.sync.down.b32 %r230, %r231, %r242, %r177, %r244;
	// end inline asm
	mov.b64 	%rd304, {%r225, %r230};
	mov.b64 	%fd107, %rd304;
	mov.b64 	{%r236, %r241}, %rd352;
	// begin inline asm
	shfl.sync.down.b32 %r235, %r236, %r242, %r177, %r244;
	// end inline asm
	// begin inline asm
	shfl.sync.down.b32 %r240, %r241, %r242, %r177, %r244;
	// end inline asm
	mov.b64 	%rd71, {%r235, %r240};
	add.s32 	%r245, %r158, 8;
	setp.gt.s32 	%p140, %r245, %r177;
	mov.u64 	%rd353, %rd352;
	mov.f64 	%fd317, %fd316;
	@%p140 bra 	$L__BB6_86;
	abs.f64 	%fd108, %fd316;
	abs.f64 	%fd109, %fd107;
	setp.lt.f64 	%p141, %fd108, %fd109;
	mov.u64 	%rd353, %rd71;
	mov.f64 	%fd317, %fd107;
	@%p141 bra 	$L__BB6_86;
	setp.lt.f64 	%p142, %fd109, %fd108;
	mov.u64 	%rd353, %rd352;
	mov.f64 	%fd317, %fd316;
	@%p142 bra 	$L__BB6_86;
	setp.lt.s64 	%p143, %rd352, %rd71;
	min.s64 	%rd353, %rd352, %rd71;
	selp.f64 	%fd317, %fd316, %fd107, %p143;
$L__BB6_86:
	mov.b64 	%rd305, %fd317;
	mov.b64 	{%r247, %r252}, %rd305;
	mov.b32 	%r263, 16;
	mov.b32 	%r265, -1;
	// begin inline asm
	shfl.sync.down.b32 %r246, %r247, %r263, %r177, %r265;
	// end inline asm
	// begin inline asm
	shfl.sync.down.b32 %r251, %r252, %r263, %r177, %r265;
	// end inline asm
	mov.b64 	%rd306, {%r246, %r251};
	mov.b64 	%fd112, %rd306;
	mov.b64 	{%r257, %r262}, %rd353;
	// begin inline asm
	shfl.sync.down.b32 %r256, %r257, %r263, %r177, %r265;
	// end inline asm
	// begin inline asm
	shfl.sync.down.b32 %r261, %r262, %r263, %r177, %r265;
	// end inline asm
	mov.b64 	%rd74, {%r256, %r261};
	add.s32 	%r266, %r158, 16;
	setp.gt.s32 	%p144, %r266, %r177;
	mov.u64 	%rd394, %rd353;
	mov.f64 	%fd357, %fd317;
	@%p144 bra 	$L__BB6_90;
	abs.f64 	%fd113, %fd317;
	abs.f64 	%fd114, %fd112;
	setp.lt.f64 	%p145, %fd113, %fd114;
	mov.u64 	%rd394, %rd74;
	mov.f64 	%fd357, %fd112;
	@%p145 bra 	$L__BB6_90;
	setp.lt.f64 	%p146, %fd114, %fd113;
	mov.u64 	%rd394, %rd353;
	mov.f64 	%fd357, %fd317;
	@%p146 bra 	$L__BB6_90;
	setp.lt.s64 	%p147, %rd353, %rd74;
	min.s64 	%rd394, %rd353, %rd74;
	selp.f64 	%fd357, %fd317, %fd112, %p147;
$L__BB6_90:
	setp.ne.s32 	%p148, %r158, 0;
	@%p148 bra 	$L__BB6_92;
	shr.u32 	%r267, %r1, 1;
	and.b32  	%r268, %r267, 496;
	mov.u32 	%r269, _ZN6thrust24THRUST_300001_SM_1000_NS8cuda_cub4core6detail5shmemE;
	add.s32 	%r270, %r269, %r268;
	st.shared.f64 	[%r270+8], %fd357;
	st.shared.u64 	[%r270+16], %rd394;
$L__BB6_92:
	bar.sync 	0;
	setp.ne.s32 	%p149, %r1, 0;
	@%p149 bra 	$L__BB6_209;
	setp.lt.s32 	%p150, %r37, 33;
	mov.f64 	%fd319, %fd357;
	mov.u64 	%rd355, %rd394;
	@%p150 bra 	$L__BB6_97;
	ld.shared.f64 	%fd117, [_ZN6thrust24THRUST_300001_SM_1000_NS8cuda_cub4core6detail5shmemE+24];
	ld.shared.u64 	%rd77, [_ZN6thrust24THRUST_300001_SM_1000_NS8cuda_cub4core6detail5shmemE+32];
	abs.f64 	%fd118, %fd357;
	abs.f64 	%fd119, %fd117;
	setp.lt.f64 	%p151, %fd118, %fd119;
	mov.f64 	%fd319, %fd117;
	mov.u64 	%rd355, %rd77;
	@%p151 bra 	$L__BB6_97;
	setp.lt.f64 	%p152, %fd119, %fd118;
	mov.f64 	%fd319, %fd357;
	mov.u64 	%rd355, %rd394;
	@%p152 bra 	$L__BB6_97;
	setp.lt.s64 	%p153, %rd394, %rd77;
	min.s64 	%rd355, %rd394, %rd77;
	selp.f64 	%fd319, %fd357, %fd117, %p153;
$L__BB6_97:
	setp.lt.s32 	%p154, %r37, 65;
	mov.f64 	%fd320, %fd319;
	mov.u64 	%rd356, %rd355;
	@%p154 bra 	$L__BB6_101;
	ld.shared.f64 	%fd122, [_ZN6thrust24THRUST_300001_SM_1000_NS8cuda_cub4core6detail5shmemE+40];
	ld.shared.u64 	%rd80, [_ZN6thrust24THRUST_300001_SM_1000_NS8cuda_cub4core6detail5shmemE+48];
	abs.f64 	%fd123, %fd319;
	abs.f64 	%fd124, %fd122;
	setp.lt.f64 	%p155, %fd123, %fd124;
	mov.f64 	%fd320, %fd122;
	mov.u64 	%rd356, %rd80;
	@%p155 bra 	$L__BB6_101;
	setp.lt.f64 	%p156, %fd124, %fd123;
	mov.f64 	%fd320, %fd319;
	mov.u64 	%rd356, %rd355;
	@%p156 bra 	$L__BB6_101;
	setp.lt.s64 	%p157, %rd355, %rd80;
	min.s64 	%rd356, %rd355, %rd80;
	selp.f64 	%fd320, %fd319, %fd122, %p157;
$L__BB6_101:
	setp.lt.s32 	%p158, %r37, 97;
	mov.f64 	%fd321, %fd320;
	mov.u64 	%rd357, %rd356;
	@%p158 bra 	$L__BB6_105;
	ld.shared.f64 	%fd127, [_ZN6thrust24THRUST_300001_SM_1000_NS8cuda_cub4core6detail5shmemE+56];
	ld.shared.u64 	%rd83, [_ZN6thrust24THRUST_300001_SM_1000_NS8cuda_cub4core6detail5shmemE+64];
	abs.f64 	%fd128, %fd320;
	abs.f64 	%fd129, %fd127;
	setp.lt.f64 	%p159, %fd128, %fd129;
	mov.f64 	%fd321, %fd127;
	mov.u64 	%rd357, %rd83;
	@%p159 bra 	$L__BB6_105;
	setp.lt.f64 	%p160, %fd129, %fd128;
	mov.f64 	%fd321, %fd320;
	mov.u64 	%rd357, %rd356;
	@%p160 bra 	$L__BB6_105;
	setp.lt.s64 	%p161, %rd356, %rd83;
	min.s64 	%rd357, %rd356, %rd83;
	selp.f64 	%fd321, %fd320, %fd127, %p161;
$L__BB6_105:
	setp.lt.s32 	%p162, %r37, 129;
	mov.f64 	%fd322, %fd321;
	mov.u64 	%rd358, %rd357;
	@%p162 bra 	$L__BB6_109;
	ld.shared.f64 	%fd132, [_ZN6thrust24THRUST_300001_SM_1000_NS8cuda_cub4core6detail5shmemE+72];
	ld.shared.u64 	%rd86, [_ZN6thrust24THRUST_300001_SM_1000_NS8cuda_cub4core6detail5shmemE+80];
	abs.f64 	%fd133, %fd321;
	abs.f64 	%fd134, %fd132;
	setp.lt.f64 	%p163, %fd133, %fd134;
	mov.f64 	%fd322, %fd132;
	mov.u64 	%rd358, %rd86;
	@%p163 bra 	$L__BB6_109;
	setp.lt.f64 	%p164, %fd134, %fd133;
	mov.f64 	%fd322, %fd321;
	mov.u64 	%rd358, %rd357;
	@%p164 bra 	$L__BB6_109;
	setp.lt.s64 	%p165, %rd357, %rd86;
	min.s64 	%rd358, %rd357, %rd86;
	selp.f64 	%fd322, %fd321, %fd132, %p165;
$L__BB6_109:
	setp.lt.s32 	%p166, %r37, 161;
	mov.f64 	%fd323, %fd322;
	mov.u64 	%rd359, %rd358;
	@%p166 bra 	$L__BB6_113;
	ld.shared.f64 	%fd137, [_ZN6thrust24THRUST_300001_SM_1000_NS8cuda_cub4core6detail5shmemE+88];
	ld.shared.u64 	%rd89, [_ZN6thrust24THRUST_300001_SM_1000_NS8cuda_cub4core6detail5shmemE+96];
	abs.f64 	%fd138, %fd322;
	abs.f64 	%fd139, %fd137;
	setp.lt.f64 	%p167, %fd138, %fd139;
	mov.f64 	%fd323, %fd137;
	mov.u64 	%rd359, %rd89;
	@%p167 bra 	$L__BB6_113;
	setp.lt.f64 	%p168, %fd139, %fd138;
	mov.f64 	%fd323, %fd322;
	mov.u64 	%rd359, %rd358;
	@%p168 bra 	$L__BB6_113;
	setp.lt.s64 	%p169, %rd358, %rd89;
	min.s64 	%rd359, %rd358, %rd89;
	selp.f64 	%fd323, %fd322, %fd137, %p169;
$L__BB6_113:
	setp.lt.s32 	%p170, %r37, 193;
	mov.f64 	%fd324, %fd323;
	mov.u64 	%rd360, %rd359;
	@%p170 bra 	$L__BB6_117;
	ld.shared.f64 	%fd142, [_ZN6thrust24THRUST_300001_SM_1000_NS8cuda_cub4core6detail5shmemE+104];
	ld.shared.u64 	%rd92, [_ZN6thrust24THRUST_300001_SM_1000_NS8cuda_cub4core6detail5shmemE+112];
	abs.f64 	%fd143, %fd323;
	abs.f64 	%fd144, %fd142;
	setp.lt.f64 	%p171, %fd143, %fd144;
	mov.f64 	%fd324, %fd142;
	mov.u64 	%rd360, %rd92;
	@%p171 bra 	$L__BB6_117;
	setp.lt.f64 	%p172, %fd144, %fd143;
	mov.f64 	%fd324, %fd323;
	mov.u64 	%rd360, %rd359;
	@%p172 bra 	$L__BB6_117;
	setp.lt.s64 	%p173, %rd359, %rd92;
	min.s64 	%rd360, %rd359, %rd92;
	selp.f64 	%fd324, %fd323, %fd142, %p173;
$L__BB6_117:
	setp.lt.s32 	%p174, %r37, 225;
	mov.u64 	%rd394, %rd360;
	mov.f64 	%fd357, %fd324;
	@%p174 bra 	$L__BB6_209;
	ld.shared.f64 	%fd147, [_ZN6thrust24THRUST_300001_SM_1000_NS8cuda_cub4core6detail5shmemE+120];
	ld.shared.u64 	%rd95, [_ZN6thrust24THRUST_300001_SM_1000_NS8cuda_cub4core6detail5shmemE+128];
	abs.f64 	%fd148, %fd324;
	abs.f64 	%fd149, %fd147;
	setp.lt.f64 	%p175, %fd148, %fd149;
	mov.u64 	%rd394, %rd95;
	mov.f64 	%fd357, %fd147;
	@%p175 bra 	$L__BB6_209;
	setp.lt.f64 	%p176, %fd149, %fd148;
	mov.u64 	%rd394, %rd360;
	mov.f64 	%fd357, %fd324;
	@%p176 bra 	$L__BB6_209;
	setp.lt.s64 	%p177, %rd360, %rd95;
	min.s64 	%rd394, %rd360, %rd95;
	selp.f64 	%fd357, %fd324, %fd147, %p177;
	bra.uni 	$L__BB6_209;
$L__BB6_121:
	ld.param.u64 	%rd318, [_ZN6thrust24THRUST_300001_SM_1000_NS8cuda_cub4core6detail13_kernel_agentINS1_8__reduce11ReduceAgentIPN4cuda3std3__45tupleIJdlEEESC_SB_iNS1_9__extrema9arg_max_fIdl10comparatorEEEEJSC_SC_iSG_EEEvDpT0__param_0];
	mov.u32 	%r16, %tid.x;
	mul.wide.u32 	%rd208, %r16, 16;
	add.s64 	%rd189, %rd318, %rd208;
	// begin inline asm
	ld.global.nc.u64 %rd188, [%rd189];
	// end inline asm
	add.s64 	%rd191, %rd189, 8;
	// begin inline asm
	ld.global.nc.u64 %rd190, [%rd191];
	// end inline asm
	mov.b64 	%fd151, %rd188;
	add.s64 	%rd193, %rd189, 4096;
	// begin inline asm
	ld.global.nc.u64 %rd192, [%rd193];
	// end inline asm
	add.s64 	%rd195, %rd189, 4104;
	// begin inline asm
	ld.global.nc.u64 %rd361, [%rd195];
	// end inline asm
	mov.b64 	%fd325, %rd192;
	add.s64 	%rd197, %rd189, 8192;
	// begin inline asm
	ld.global.nc.u64 %rd196, [%rd197];
	// end inline asm
	add.s64 	%rd199, %rd189, 8200;
	// begin inline asm
	ld.global.nc.u64 %rd362, [%rd199];
	// end inline asm
	mov.b64 	%fd326, %rd196;
	add.s64 	%rd201, %rd189, 12288;
	// begin inline asm
	ld.global.nc.u64 %rd200, [%rd201];
	// end inline asm
	add.s64 	%rd203, %rd189, 12296;
	// begin inline asm
	ld.global.nc.u64 %rd363, [%rd203];
	// end inline asm
	mov.b64 	%fd327, %rd200;
	add.s64 	%rd205, %rd189, 16384;
	// begin inline asm
	ld.global.nc.u64 %rd204, [%rd205];
	// end inline asm
	add.s64 	%rd207, %rd189, 16392;
	// begin inline asm
	ld.global.nc.u64 %rd381, [%rd207];
	// end inline asm
	mov.b64 	%fd344, %rd204;
	abs.f64 	%fd156, %fd151;
	abs.f64 	%fd157, %fd325;
	setp.lt.f64 	%p3, %fd156, %fd157;
	@%p3 bra 	$L__BB6_123;
	setp.lt.f64 	%p4, %fd157, %fd156;
	setp.lt.s64 	%p5, %rd190, %rd361;
	or.pred  	%p6, %p4, %p5;
	selp.b64 	%rd361, %rd190, %rd361, %p6;
	selp.f64 	%fd325, %fd151, %fd325, %p6;
$L__BB6_123:
	abs.f64 	%fd160, %fd325;
	abs.f64 	%fd161, %fd326;
	setp.lt.f64 	%p7, %fd160, %fd161;
	@%p7 bra 	$L__BB6_125;
	setp.lt.f64 	%p8, %fd161, %fd160;
	setp.lt.s64 	%p9, %rd361, %rd362;
	or.pred  	%p10, %p8, %p9;
	selp.b64 	%rd362, %rd361, %rd362, %p10;
	selp.f64 	%fd326, %fd325, %fd326, %p10;
$L__BB6_125:
	abs.f64 	%fd164, %fd326;
	abs.f64 	%fd165, %fd327;
	setp.lt.f64 	%p11, %fd164, %fd165;
	@%p11 bra 	$L__BB6_127;
	setp.lt.f64 	%p12, %fd165, %fd164;
	setp.lt.s64 	%p13, %rd362, %rd363;
	or.pred  	%p14, %p12, %p13;
	selp.b64 	%rd363, %rd362, %rd363, %p14;
	selp.f64 	%fd327, %fd326, %fd327, %p14;
$L__BB6_127:
	abs.f64 	%fd168, %fd327;
	abs.f64 	%fd169, %fd344;
	setp.lt.f64 	%p15, %fd168, %fd169;
	@%p15 bra 	$L__BB6_129;
	setp.lt.f64 	%p16, %fd169, %fd168;
	setp.lt.s64 	%p17, %rd363, %rd381;
	or.pred  	%p18, %p16, %p17;
	selp.b64 	%rd381, %rd363, %rd381, %p18;
	selp.f64 	%fd344, %fd327, %fd344, %p18;
$L__BB6_129:
	setp.lt.u32 	%p19, %r37, 2560;
	mov.b32 	%r383, 1280;
	@%p19 bra 	$L__BB6_142;
	mov.b32 	%r382, 1280;
	mov.f64 	%fd329, %fd344;
	mov.u64 	%rd365, %rd381;
$L__BB6_131:
	ld.param.u64 	%rd319, [_ZN6thrust24THRUST_300001_SM_1000_NS8cuda_cub4core6detail13_kernel_agentINS1_8__reduce11ReduceAgentIPN4cuda3std3__45tupleIJdlEEESC_SB_iNS1_9__extrema9arg_max_fIdl10comparatorEEEEJSC_SC_iSG_EEEvDpT0__param_0];
	add.s32 	%r40, %r382, %r16;
	mul.wide.u32 	%rd229, %r40, 16;
	add.s64 	%rd210, %rd319, %rd229;
	// begin inline asm
	ld.global.nc.u64 %rd209, [%rd210];
	// end inline asm
	add.s64 	%rd212, %rd210, 8;
	// begin inline asm
	ld.global.nc.u64 %rd366, [%rd212];
	// end inline asm
	mov.b64 	%fd330, %rd209;
	add.s64 	%rd214, %rd210, 4096;
	// begin inline asm
	ld.global.nc.u64 %rd213, [%rd214];
	// end inline asm
	add.s64 	%rd216, %rd210, 4104;
	// begin inline asm
	ld.global.nc.u64 %rd367, [%rd216];
	// end inline asm
	mov.b64 	%fd331, %rd213;
	add.s64 	%rd218, %rd210, 8192;
	// begin inline asm
	ld.global.nc.u64 %rd217, [%rd218];
	// end inline asm
	add.s64 	%rd220, %rd210, 8200;
	// begin inline asm
	ld.global.nc.u64 %rd368, [%rd220];
	// end inline asm
	mov.b64 	%fd332, %rd217;
	add.s64 	%rd222, %rd210, 12288;
	// begin inline asm
	ld.global.nc.u64 %rd221, [%rd222];
	// end inline asm
	add.s64 	%rd224, %rd210, 12296;
	// begin inline asm
	ld.global.nc.u64 %rd369, [%rd224];
	// end inline asm
	mov.b64 	%fd333, %rd221;
	add.s64 	%rd226, %rd210, 16384;
	// begin inline asm
	ld.global.nc.u64 %rd225, [%rd226];
	// end inline asm
	add.s64 	%rd228, %rd210, 16392;
	// begin inline asm
	ld.global.nc.u64 %rd381, [%rd228];
	// end inline asm
	mov.b64 	%fd344, %rd225;
	abs.f64 	%fd178, %fd329;
	abs.f64 	%fd179, %fd330;
	setp.lt.f64 	%p20, %fd178, %fd179;
	@%p20 bra 	$L__BB6_133;
	setp.lt.f64 	%p21, %fd179, %fd178;
	setp.lt.s64 	%p22, %rd365, %rd366;
	or.pred  	%p23, %p21, %p22;
	selp.b64 	%rd366, %rd365, %rd366, %p23;
	selp.f64 	%fd330, %fd329, %fd330, %p23;
$L__BB6_133:
	abs.f64 	%fd182, %fd330;
	abs.f64 	%fd183, %fd331;
	setp.lt.f64 	%p24, %fd182, %fd183;
	@%p24 bra 	$L__BB6_135;
	setp.lt.f64 	%p25, %fd183, %fd182;
	setp.lt.s64 	%p26, %rd366, %rd367;
	or.pred  	%p27, %p25, %p26;
	selp.b64 	%rd367, %rd366, %rd367, %p27;
	selp.f64 	%fd331, %fd330, %fd331, %p27;
$L__BB6_135:
	abs.f64 	%fd186, %fd331;
	abs.f64 	%fd187, %fd332;
	setp.lt.f64 	%p28, %fd186, %fd187;
	@%p28 bra 	$L__BB6_137;
	setp.lt.f64 	%p29, %fd187, %fd186;
	setp.lt.s64 	%p30, %rd367, %rd368;
	or.pred  	%p31, %p29, %p30;
	selp.b64 	%rd368, %rd367, %rd368, %p31;
	selp.f64 	%fd332, %fd331, %fd332, %p31;
$L__BB6_137:
	abs.f64 	%fd190, %fd332;
	abs.f64 	%fd191, %fd333;
	setp.lt.f64 	%p32, %fd190, %fd191;
	@%p32 bra 	$L__BB6_139;
	setp.lt.f64 	%p33, %fd191, %fd190;
	setp.lt.s64 	%p34, %rd368, %rd369;
	or.pred  	%p35, %p33, %p34;
	selp.b64 	%rd369, %rd368, %rd369, %p35;
	selp.f64 	%fd333, %fd332, %fd333, %p35;
$L__BB6_139:
	abs.f64 	%fd194, %fd333;
	abs.f64 	%fd195, %fd344;
	setp.lt.f64 	%p36, %fd194, %fd195;
	@%p36 bra 	$L__BB6_141;
	setp.lt.f64 	%p37, %fd195, %fd194;
	setp.lt.s64 	%p38, %rd369, %rd381;
	or.pred  	%p39, %p37, %p38;
	selp.b64 	%rd381, %rd369, %rd381, %p39;
	selp.f64 	%fd344, %fd333, %fd344, %p39;
$L__BB6_141:
	add.s32 	%r383, %r382, 1280;
	add.s32 	%r41, %r382, 2560;
	setp.le.s32 	%p40, %r41, %r37;
	mov.u32 	%r382, %r383;
	mov.f64 	%fd329, %fd344;
	mov.u64 	%rd365, %rd381;
	@%p40 bra 	$L__BB6_131;
$L__BB6_142:
	setp.le.s32 	%p41, %r37, %r383;
	@%p41 bra 	$L__BB6_165;
	sub.s32 	%r20, %r37, %r383;
	setp.ge.s32 	%p42, %r16, %r20;
	@%p42 bra 	$L__BB6_165;
	not.b32 	%r42, %r16;
	add.s32 	%r43, %r37, %r42;
	sub.s32 	%r21, %r43, %r383;
	and.b32  	%r44, %r21, 768;
	setp.eq.s32 	%p43, %r44, 768;
	mov.u32 	%r387, %r16;
	@%p43 bra 	$L__BB6_150;
	add.s32 	%r385, %r16, %r383;
	shr.u32 	%r45, %r21, 8;
	add.s32 	%r46, %r45, 1;
	and.b32  	%r47, %r46, 3;
	neg.s32 	%r384, %r47;
	mov.u32 	%r387, %r16;
$L__BB6_146:
	.pragma "nounroll";
	mov.u64 	%rd127, %rd381;
	mov.f64 	%fd199, %fd344;
	ld.param.u64 	%rd320, [_ZN6thrust24THRUST_300001_SM_1000_NS8cuda_cub4core6detail13_kernel_agentINS1_8__reduce11ReduceAgentIPN4cuda3std3__45tupleIJdlEEESC_SB_iNS1_9__extrema9arg_max_fIdl10comparatorEEEEJSC_SC_iSG_EEEvDpT0__param_0];
	mul.wide.u32 	%rd235, %r385, 16;
	add.s64 	%rd232, %rd320, %rd235;
	// begin inline asm
	ld.global.nc.u64 %rd231, [%rd232];
	// end inline asm
	add.s64 	%rd234, %rd232, 8;
	// begin inline asm
	ld.global.nc.u64 %rd233, [%rd234];
	// end inline asm
	mov.b64 	%fd200, %rd231;
	abs.f64 	%fd201, %fd199;
	abs.f64 	%fd202, %fd200;
	setp.lt.f64 	%p44, %fd201, %fd202;
	mov.f64 	%fd344, %fd200;
	mov.u64 	%rd381, %rd233;
	@%p44 bra 	$L__BB6_149;
	setp.lt.f64 	%p45, %fd202, %fd201;
	mov.f64 	%fd344, %fd199;
	mov.u64 	%rd381, %rd127;
	@%p45 bra 	$L__BB6_149;
	setp.lt.s64 	%p46, %rd127, %rd233;
	selp.f64 	%fd344, %fd199, %fd200, %p46;
	min.s64 	%rd381, %rd127, %rd233;
$L__BB6_149:
	add.s32 	%r387, %r387, 256;
	add.s32 	%r385, %r385, 256;
	add.s32 	%r384, %r384, 1;
	setp.ne.s32 	%p47, %r384, 0;
	@%p47 bra 	$L__BB6_146;
$L__BB6_150:
	setp.lt.u32 	%p48, %r21, 768;
	@%p48 bra 	$L__BB6_165;
	ld.param.u64 	%rd321, [_ZN6thrust24THRUST_300001_SM_1000_NS8cuda_cub4core6detail13_kernel_agentINS1_8__reduce11ReduceAgentIPN4cuda3std3__45tupleIJdlEEESC_SB_iNS1_9__extrema9arg_max_fIdl10comparatorEEEEJSC_SC_iSG_EEEvDpT0__param_0];
	cvt.u64.u32 	%rd236, %r387;
	cvt.u64.u32 	%rd237, %r383;
	add.s64 	%rd238, %rd236, %rd237;
	shl.b64 	%rd239, %rd238, 4;
	add.s64 	%rd240, %rd239, %rd321;
	add.s64 	%rd376, %rd240, 12296;
	add.s32 	%r388, %r387, %r383;
$L__BB6_152:
	ld.param.u64 	%rd322, [_ZN6thrust24THRUST_300001_SM_1000_NS8cuda_cub4core6detail13_kernel_agentINS1_8__reduce11ReduceAgentIPN4cuda3std3__45tupleIJdlEEESC_SB_iNS1_9__extrema9arg_max_fIdl10comparatorEEEEJSC_SC_iSG_EEEvDpT0__param_0];
	mul.wide.u32 	%rd245, %r388, 16;
	add.s64 	%rd242, %rd322, %rd245;
	// begin inline asm
	ld.global.nc.u64 %rd241, [%rd242];
	// end inline asm
	add.s64 	%rd244, %rd242, 8;
	// begin inline asm
	ld.global.nc.u64 %rd243, [%rd244];
	// end inline asm
	mov.b64 	%fd208, %rd241;
	abs.f64 	%fd209, %fd344;
	abs.f64 	%fd210, %fd208;
	setp.lt.f64 	%p49, %fd209, %fd210;
	mov.f64 	%fd341, %fd208;
	mov.u64 	%rd378, %rd243;
	@%p49 bra 	$L__BB6_155;
	setp.lt.f64 	%p50, %fd210, %fd209;
	mov.f64 	%fd341, %fd344;
	mov.u64 	%rd378, %rd381;
	@%p50 bra 	$L__BB6_155;
	setp.lt.s64 	%p51, %rd381, %rd243;
	selp.f64 	%fd341, %fd344, %fd208, %p51;
	min.s64 	%rd378, %rd381, %rd243;
$L__BB6_155:
	add.s64 	%rd247, %rd376, -8200;
	// begin inline asm
	ld.global.nc.u64 %rd246, [%rd247];
	// end inline asm
	add.s64 	%rd249, %rd376, -8192;
	// begin inline asm
	ld.global.nc.u64 %rd248, [%rd249];
	// end inline asm
	mov.b64 	%fd213, %rd246;
	abs.f64 	%fd214, %fd341;
	abs.f64 	%fd215, %fd213;
	setp.lt.f64 	%p52, %fd214, %fd215;
	mov.f64 	%fd342, %fd213;
	mov.u64 	%rd379, %rd248;
	@%p52 bra 	$L__BB6_158;
	setp.lt.f64 	%p53, %fd215, %fd214;
	mov.f64 	%fd342, %fd341;
	mov.u64 	%rd379, %rd378;
	@%p53 bra 	$L__BB6_158;
	setp.lt.s64 	%p54, %rd378, %rd248;
	selp.f64 	%fd342, %fd341, %fd213, %p54;
	min.s64 	%rd379, %rd378, %rd248;
$L__BB6_158:
	add.s64 	%rd251, %rd376, -4104;
	// begin inline asm
	ld.global.nc.u64 %rd250, [%rd251];
	// end inline asm
	add.s64 	%rd253, %rd376, -4096;
	// begin inline asm
	ld.global.nc.u64 %rd252, [%rd253];
	// end inline asm
	mov.b64 	%fd218, %rd250;
	abs.f64 	%fd219, %fd342;
	abs.f64 	%fd220, %fd218;
	setp.lt.f64 	%p55, %fd219, %fd220;
	mov.f64 	%fd343, %fd218;
	mov.u64 	%rd380, %rd252;
	@%p55 bra 	$L__BB6_161;
	setp.lt.f64 	%p56, %fd220, %fd219;
	mov.f64 	%fd343, %fd342;
	mov.u64 	%rd380, %rd379;
	@%p56 bra 	$L__BB6_161;
	setp.lt.s64 	%p57, %rd379, %rd252;
	selp.f64 	%fd343, %fd342, %fd218, %p57;
	min.s64 	%rd380, %rd379, %rd252;
$L__BB6_161:
	add.s64 	%rd255, %rd376, -8;
	// begin inline asm
	ld.global.nc.u64 %rd254, [%rd255];
	// end inline asm
	// begin inline asm
	ld.global.nc.u64 %rd256, [%rd376];
	// end inline asm
	mov.b64 	%fd223, %rd254;
	abs.f64 	%fd224, %fd343;
	abs.f64 	%fd225, %fd223;
	setp.lt.f64 	%p58, %fd224, %fd225;
	mov.f64 	%fd344, %fd223;
	mov.u64 	%rd381, %rd256;
	@%p58 bra 	$L__BB6_164;
	setp.lt.f64 	%p59, %fd225, %fd224;
	mov.f64 	%fd344, %fd343;
	mov.u64 	%rd381, %rd380;
	@%p59 bra 	$L__BB6_164;
	setp.lt.s64 	%p60, %rd380, %rd256;
	selp.f64 	%fd344, %fd343, %fd223, %p60;
	min.s64 	%rd381, %rd380, %rd256;
$L__BB6_164:
	add.s32 	%r387, %r387, 1024;
	add.s64 	%rd376, %rd376, 16384;
	add.s32 	%r388, %r388, 1024;
	setp.lt.s32 	%p61, %r387, %r20;
	@%p61 bra 	$L__BB6_152;
$L__BB6_165:
	// begin inline asm
	mov.u32 %r48, %laneid;
	// end inline asm
	mov.b64 	%rd258, %fd344;
	mov.b64 	{%r50, %r55}, %rd258;
	mov.b32 	%r66, 1;
	mov.b32 	%r67, 31;
	mov.b32 	%r68, -1;
	// begin inline asm
	shfl.sync.down.b32 %r49, %r50, %r66, %r67, %r68;
	// end inline asm
	// begin inline asm
	shfl.sync.down.b32 %r54, %r55, %r66, %r67, %r68;
	// end inline asm
	mov.b64 	%rd259, {%r49, %r54};
	mov.b64 	%fd229, %rd259;
	mov.b64 	{%r60, %r65}, %rd381;
	// begin inline asm
	shfl.sync.down.b32 %r59, %r60, %r66, %r67, %r68;
	// end inline asm
	// begin inline asm
	shfl.sync.down.b32 %r64, %r65, %r66, %r67, %r68;
	// end inline asm
	mov.b64 	%rd150, {%r59, %r64};
	setp.gt.s32 	%p62, %r48, 30;
	mov.f64 	%fd346, %fd344;
	mov.u64 	%rd383, %rd381;
	@%p62 bra 	$L__BB6_169;
	abs.f64 	%fd230, %fd344;
	abs.f64 	%fd231, %fd229;
	setp.lt.f64 	%p63, %fd230, %fd231;
	mov.f64 	%fd346, %fd229;
	mov.u64 	%rd383, %rd150;
	@%p63 bra 	$L__BB6_169;
	setp.lt.f64 	%p64, %fd231, %fd230;
	mov.f64 	%fd346, %fd344;
	mov.u64 	%rd383, %rd381;
	@%p64 bra 	$L__BB6_169;
	setp.lt.s64 	%p65, %rd381, %rd150;
	selp.f64 	%fd346, %fd344, %fd229, %p65;
	min.s64 	%rd383, %rd381, %rd150;
$L__BB6_169:
	mov.b64 	%rd260, %fd346;
	mov.b64 	{%r70, %r75}, %rd260;
	mov.b32 	%r86, 2;
	mov.b32 	%r87, 31;
	mov.b32 	%r88, -1;
	// begin inline asm
	shfl.sync.down.b32 %r69, %r70, %r86, %r87, %r88;
	// end inline asm
	// begin inline asm
	shfl.sync.down.b32 %r74, %r75, %r86, %r87, %r88;
	// end inline asm
	mov.b64 	%rd261, {%r69, %r74};
	mov.b64 	%fd234, %rd261;
	mov.b64 	{%r80, %r85}, %rd383;
	// begin inline asm
	shfl.sync.down.b32 %r79, %r80, %r86, %r87, %r88;
	// end inline asm
	// begin inline asm
	shfl.sync.down.b32 %r84, %r85, %r86, %r87, %r88;
	// end inline asm
	mov.b64 	%rd153, {%r79, %r84};
	setp.gt.s32 	%p66, %r48, 29;
	mov.f64 	%fd347, %fd346;
	mov.u64 	%rd384, %rd383;
	@%p66 bra 	$L__BB6_173;
	abs.f64 	%fd235, %fd346;
	abs.f64 	%fd236, %fd234;
	setp.lt.f64 	%p67, %fd235, %fd236;
	mov.f64 	%fd347, %fd234;
	mov.u64 	%rd384, %rd153;
	@%p67 bra 	$L__BB6_173;
	setp.lt.f64 	%p68, %fd236, %fd235;
	mov.f64 	%fd347, %fd346;
	mov.u64 	%rd384, %rd383;
	@%p68 bra 	$L__BB6_173;
	setp.lt.s64 	%p69, %rd383, %rd153;
	selp.f64 	%fd347, %fd346, %fd234, %p69;
	min.s64 	%rd384, %rd383, %rd153;
$L__BB6_173:
	mov.b64 	%rd262, %fd347;
	mov.b64 	{%r90, %r95}, %rd262;
	mov.b32 	%r106, 4;
	mov.b32 	%r107, 31;
	mov.b32 	%r108, -1;
	// begin inline asm
	shfl.sync.down.b32 %r89, %r90, %r106, %r107, %r108;
	// end inline asm
	// begin inline asm
	shfl.sync.down.b32 %r94, %r95, %r106, %r107, %r108;
	// end inline asm
	mov.b64 	%rd263, {%r89, %r94};
	mov.b64 	%fd239, %rd263;
	mov.b64 	{%r100, %r105}, %rd384;
	// begin inline asm
	shfl.sync.down.b32 %r99, %r100, %r106, %r107, %r108;
	// end inline asm
	// begin inline asm
	shfl.sync.down.b32 %r104, %r105, %r106, %r107, %r108;
	// end inline asm
	mov.b64 	%rd156, {%r99, %r104};
	setp.gt.s32 	%p70, %r48, 27;
	mov.f64 	%fd348, %fd347;
	mov.u64 	%rd385, %rd384;
	@%p70 bra 	$L__BB6_177;
	abs.f64 	%fd240, %fd347;
	abs.f64 	%fd241, %fd239;
	setp.lt.f64 	%p71, %fd240, %fd241;
	mov.f64 	%fd348, %fd239;
	mov.u64 	%rd385, %rd156;
	@%p71 bra 	$L__BB6_177;
	setp.lt.f64 	%p72, %fd241, %fd240;
	mov.f64 	%fd348, %fd347;
	mov.u64 	%rd385, %rd384;
	@%p72 bra 	$L__BB6_177;
	setp.lt.s64 	%p73, %rd384, %rd156;
	selp.f64 	%fd348, %fd347, %fd239, %p73;
	min.s64 	%rd385, %rd384, %rd156;
$L__BB6_177:
	mov.b64 	%rd264, %fd348;
	mov.b64 	{%r110, %r115}, %rd264;
	mov.b32 	%r126, 8;
	mov.b32 	%r127, 31;
	mov.b32 	%r128, -1;
	// begin inline asm
	shfl.sync.down.b32 %r109, %r110, %r126, %r127, %r128;
	// end inline asm
	// begin inline asm
	shfl.sync.down.b32 %r114, %r115, %r126, %r127, %r128;
	// end inline asm
	mov.b64 	%rd265, {%r109, %r114};
	mov.b64 	%fd244, %rd265;
	mov.b64 	{%r120, %r125}, %rd385;
	// begin inline asm
	shfl.sync.down.b32 %r119, %r120, %r126, %r127, %r128;
	// end inline asm
	// begin inline asm
	shfl.sync.down.b32 %r124, %r125, %r126, %r127, %r128;
	// end inline asm
	mov.b64 	%rd159, {%r119, %r124};
	setp.gt.s32 	%p74, %r48, 23;
	mov.f64 	%fd349, %fd348;
	mov.u64 	%rd386, %rd385;
	@%p74 bra 	$L__BB6_181;
	abs.f64 	%fd245, %fd348;
	abs.f64 	%fd246, %fd244;
	setp.lt.f64 	%p75, %fd245, %fd246;
	mov.f64 	%fd349, %fd244;
	mov.u64 	%rd386, %rd159;
	@%p75 bra 	$L__BB6_181;
	setp.lt.f64 	%p76, %fd246, %fd245;
	mov.f64 	%fd349, %fd348;
	mov.u64 	%rd386, %rd385;
	@%p76 bra 	$L__BB6_181;
	setp.lt.s64 	%p77, %rd385, %rd159;
	selp.f64 	%fd349, %fd348, %fd244, %p77;
	min.s64 	%rd386, %rd385, %rd159;
$L__BB6_181:
	mov.b64 	%rd266, %fd349;
	mov.b64 	{%r130, %r135}, %rd266;
	mov.b32 	%r146, 16;
	mov.b32 	%r147, 31;
	mov.b32 	%r148, -1;
	// begin inline asm
	shfl.sync.down.b32 %r129, %r130, %r146, %r147, %r148;
	// end inline asm
	// begin inline asm
	shfl.sync.down.b32 %r134, %r135, %r146, %r147, %r148;
	// end inline asm
	mov.b64 	%rd267, {%r129, %r134};
	mov.b64 	%fd249, %rd267;
	mov.b64 	{%r140, %r145}, %rd386;
	// begin inline asm
	shfl.sync.down.b32 %r139, %r140, %r146, %r147, %r148;
	// end inline asm
	// begin inline asm
	shfl.sync.down.b32 %r144, %r145, %r146, %r147, %r148;
	// end inline asm
	mov.b64 	%rd162, {%r139, %r144};
	setp.gt.s32 	%p78, %r48, 15;
	mov.f64 	%fd357, %fd349;
	mov.u64 	%rd394, %rd386;
	@%p78 bra 	$L__BB6_185;
	abs.f64 	%fd250, %fd349;
	abs.f64 	%fd251, %fd249;
	setp.lt.f64 	%p79, %fd250, %fd251;
	mov.f64 	%fd357, %fd249;
	mov.u64 	%rd394, %rd162;
	@%p79 bra 	$L__BB6_185;
	setp.lt.f64 	%p80, %fd251, %fd250;
	mov.f64 	%fd357, %fd349;
	mov.u64 	%rd394, %rd386;
	@%p80 bra 	$L__BB6_185;
	setp.lt.s64 	%p81, %rd386, %rd162;
	selp.f64 	%fd357, %fd349, %fd249, %p81;
	min.s64 	%rd394, %rd386, %rd162;
$L__BB6_185:
	setp.ne.s32 	%p82, %r48, 0;
	@%p82 bra 	$L__BB6_187;
	shr.u32 	%r149, %r16, 1;
	and.b32  	%r150, %r149, 496;
	mov.u32 	%r151, _ZN6thrust24THRUST_300001_SM_1000_NS8cuda_cub4core6detail5shmemE;
	add.s32 	%r152, %r151, %r150;
	st.shared.f64 	[%r152+8], %fd357;
	st.shared.u64 	[%r152+16], %rd394;
$L__BB6_187:
	bar.sync 	0;
	setp.ne.s32 	%p83, %r16, 0;
	@%p83 bra 	$L__BB6_209;
	ld.shared.f64 	%fd254, [_ZN6thrust24THRUST_300001_SM_1000_NS8cuda_cub4core6detail5shmemE+24];
	ld.shared.u64 	%rd165, [_ZN6thrust24THRUST_300001_SM_1000_NS8cuda_cub4core6detail5shmemE+32];
	abs.f64 	%fd255, %fd357;
	abs.f64 	%fd256, %fd254;
	setp.lt.f64 	%p84, %fd255, %fd256;
	mov.f64 	%fd351, %fd254;
	mov.u64 	%rd388, %rd165;
	@%p84 bra 	$L__BB6_191;
	setp.lt.f64 	%p85, %fd256, %fd255;
	mov.f64 	%fd351, %fd357;
	mov.u64 	%rd388, %rd394;
	@%p85 bra 	$L__BB6_191;
	setp.lt.s64 	%p86, %rd394, %rd165;
	selp.f64 	%fd351, %fd357, %fd254, %p86;
	min.s64 	%rd388, %rd394, %rd165;
$L__BB6_191:
	ld.shared.f64 	%fd259, [_ZN6thrust24THRUST_300001_SM_1000_NS8cuda_cub4core6detail5shmemE+40];
	ld.shared.u64 	%rd168, [_ZN6thrust24THRUST_300001_SM_1000_NS8cuda_cub4core6detail5shmemE+48];
	abs.f64 	%fd260, %fd351;
	abs.f64 	%fd261, %fd259;
	setp.lt.f64 	%p87, %fd260, %fd261;
	mov.f64 	%fd352, %fd259;
	mov.u64 	%rd389, %rd168;
	@%p87 bra 	$L__BB6_194;
	setp.lt.f64 	%p88, %fd261, %fd260;
	mov.f64 	%fd352, %fd351;
	mov.u64 	%rd389, %rd388;
	@%p88 bra 	$L__BB6_194;
	setp.lt.s64 	%p89, %rd388, %rd168;
	selp.f64 	%fd352, %fd351, %fd259, %p89;
	min.s64 	%rd389, %rd388, %rd168;
$L__BB6_194:
	ld.shared.f64 	%fd264, [_ZN6thrust24THRUST_300001_SM_1000_NS8cuda_cub4core6detail5shmemE+56];
	ld.shared.u64 	%rd171, [_ZN6thrust24THRUST_300001_SM_1000_NS8cuda_cub4core6detail5shmemE+64];
	abs.f64 	%fd265, %fd352;
	abs.f64 	%fd266, %fd264;
	setp.lt.f64 	%p90, %fd265, %fd266;
	mov.f64 	%fd353, %fd264;
	mov.u64 	%rd390, %rd171;
	@%p90 bra 	$L__BB6_197;
	setp.lt.f64 	%p91, %fd266, %fd265;
	mov.f64 	%fd353, %fd352;
	mov.u64 	%rd390, %rd389;
	@%p91 bra 	$L__BB6_197;
	setp.lt.s64 	%p92, %rd389, %rd171;
	selp.f64 	%fd353, %fd352, %fd264, %p92;
	min.s64 	%rd390, %rd389, %rd171;
$L__BB6_197:
	ld.shared.f64 	%fd269, [_ZN6thrust24THRUST_300001_SM_1000_NS8cuda_cub4core6detail5shmemE+72];
	ld.shared.u64 	%rd174, [_ZN6thrust24THRUST_300001_SM_1000_NS8cuda_cub4core6detail5shmemE+80];
	abs.f64 	%fd270, %fd353;
	abs.f64 	%fd271, %fd269;
	setp.lt.f64 	%p93, %fd270, %fd271;
	mov.f64 	%fd354, %fd269;
	mov.u64 	%rd391, %rd174;
	@%p93 bra 	$L__BB6_200;
	setp.lt.f64 	%p94, %fd271, %fd270;
	mov.f64 	%fd354, %fd353;
	mov.u64 	%rd391, %rd390;
	@%p94 bra 	$L__BB6_200;
	setp.lt.s64 	%p95, %rd390, %rd174;
	selp.f64 	%fd354, %fd353, %fd269, %p95;
	min.s64 	%rd391, %rd390, %rd174;
$L__BB6_200:
	ld.shared.f64 	%fd274, [_ZN6thrust24THRUST_300001_SM_1000_NS8cuda_cub4core6detail5shmemE+88];
	ld.shared.u64 	%rd177, [_ZN6thrust24THRUST_300001_SM_1000_NS8cuda_cub4core6detail5shmemE+96];
	abs.f64 	%fd275, %fd354;
	abs.f64 	%fd276, %fd274;
	setp.lt.f64 	%p96, %fd275, %fd276;
	mov.f64 	%fd355, %fd274;
	mov.u64 	%rd392, %rd177;
	@%p96 bra 	$L__BB6_203;
	setp.lt.f64 	%p97, %fd276, %fd275;
	mov.f64 	%fd355, %fd354;
	mov.u64 	%rd392, %rd391;
	@%p97 bra 	$L__BB6_203;
	setp.lt.s64 	%p98, %rd391, %rd177;
	selp.f64 	%fd355, %fd354, %fd274, %p98;
	min.s64 	%rd392, %rd391, %rd177;
$L__BB6_203:
	ld.shared.f64 	%fd279, [_ZN6thrust24THRUST_300001_SM_1000_NS8cuda_cub4core6detail5shmemE+104];
	ld.shared.u64 	%rd180, [_ZN6thrust24THRUST_300001_SM_1000_NS8cuda_cub4core6detail5shmemE+112];
	abs.f64 	%fd280, %fd355;
	abs.f64 	%fd281, %fd279;
	setp.lt.f64 	%p99, %fd280, %fd281;
	mov.f64 	%fd356, %fd279;
	mov.u64 	%rd393, %rd180;
	@%p99 bra 	$L__BB6_206;
	setp.lt.f64 	%p100, %fd281, %fd280;
	mov.f64 	%fd356, %fd355;
	mov.u64 	%rd393, %rd392;
	@%p100 bra 	$L__BB6_206;
	setp.lt.s64 	%p101, %rd392, %rd180;
	selp.f64 	%fd356, %fd355, %fd279, %p101;
	min.s64 	%rd393, %rd392, %rd180;
$L__BB6_206:
	ld.shared.f64 	%fd284, [_ZN6thrust24THRUST_300001_SM_1000_NS8cuda_cub4core6detail5shmemE+120];
	ld.shared.u64 	%rd183, [_ZN6thrust24THRUST_300001_SM_1000_NS8cuda_cub4core6detail5shmemE+128];
	abs.f64 	%fd285, %fd356;
	abs.f64 	%fd286, %fd284;
	setp.lt.f64 	%p102, %fd285, %fd286;
	mov.u64 	%rd394, %rd183;
	mov.f64 	%fd357, %fd284;
	@%p102 bra 	$L__BB6_209;
	setp.lt.f64 	%p103, %fd286, %fd285;
	mov.u64 	%rd394, %rd393;
	mov.f64 	%fd357, %fd356;
	@%p103 bra 	$L__BB6_209;
	setp.lt.s64 	%p104, %rd393, %rd183;
	selp.f64 	%fd357, %fd356, %fd284, %p104;
	min.s64 	%rd394, %rd393, %rd183;
$L__BB6_209:
	mov.u32 	%r376, %tid.x;
	setp.ne.s32 	%p221, %r376, 0;
	@%p221 bra 	$L__BB6_211;
	ld.param.u64 	%rd326, [_ZN6thrust24THRUST_300001_SM_1000_NS8cuda_cub4core6detail13_kernel_agentINS1_8__reduce11ReduceAgentIPN4cuda3std3__45tupleIJdlEEESC_SB_iNS1_9__extrema9arg_max_fIdl10comparatorEEEEJSC_SC_iSG_EEEvDpT0__param_1];
	cvta.to.global.u64 	%rd317, %rd326;
	st.global.f64 	[%rd317], %fd357;
	st.global.u64 	[%rd317+8], %rd394;
$L__BB6_211:
	ret;

}
	// .globl	_ZN6thrust24THRUST_300001_SM_1000_NS8cuda_cub4core6detail13_kernel_agentINS1_8__reduce11ReduceAgentINS0_12zip_iteratorIN4cuda3std3__45tupleIJNS0_10device_ptrIdEENS0_17counting_iteratorIlNS0_11use_defaultESF_SF_EEEEEEEPNSB_IJdlEEESJ_lNS1_9__extrema9arg_max_fIdl10comparatorEEEEJSI_SK_lSO_EEEvDpT0_
.visible .entry _ZN6thrust24THRUST_300001_SM_1000_NS8cuda_cub4core6detail13_kernel_agentINS1_8__reduce11ReduceAgentINS0_12zip_iteratorIN4cuda3std3__45tupleIJNS0_10device_ptrIdEENS0_17counting_iteratorIlNS0_11use_defaultESF_SF_EEEEEEEPNSB_IJdlEEESJ_lNS1_9__extrema9arg_max_fIdl10comparatorEEEEJSI_SK_lSO_EEEvDpT0_(
	.param .align 8 .b8 _ZN6thrust24THRUST_300001_SM_1000_NS8cuda_cub4core6detail13_kernel_agentINS1_8__reduce11ReduceAgentINS0_12zip_iteratorIN4cuda3std3__45tupleIJNS0_10device_ptrIdEENS0_17counting_iteratorIlNS0_11use_defaultESF_SF_EEEEEEEPNSB_IJdlEEESJ_lNS1_9__extrema9arg_max_fIdl10comparatorEEEEJSI_SK_lSO_EEEvDpT0__param_0[16],
	.param .u64 .ptr .align 1 _ZN6thrust24THRUST_300001_SM_1000_NS8cuda_cub4core6detail13_kernel_agentINS1_8__reduce11ReduceAgentINS0_12zip_iteratorIN4cuda3std3__45tupleIJNS0_10device_ptrIdEENS0_17counting_iteratorIlNS0_11use_defaultESF_SF_EEEEEEEPNSB_IJdlEEESJ_lNS1_9__extrema9arg_max_fIdl10comparatorEEEEJSI_SK_lSO_EEEvDpT0__param_1,
	.param .u64 _ZN6thrust24THRUST_300001_SM_1000_NS8cuda_cub4core6detail13_kernel_agentINS1_8__reduce11ReduceAgentINS0_12zip_iteratorIN4cuda3std3__45tupleIJNS0_10device_ptrIdEENS0_17counting_iteratorIlNS0_11use_defaultESF_SF_EEEEEEEPNSB_IJdlEEESJ_lNS1_9__extrema9arg_max_fIdl10comparatorEEEEJSI_SK_lSO_EEEvDpT0__param_2,
	.param .align 1 .b8 _ZN6thrust24THRUST_300001_SM_1000_NS8cuda_cub4core6detail13_kernel_agentINS1_8__reduce11ReduceAgentINS0_12zip_iteratorIN4cuda3std3__45tupleIJNS0_10device_ptrIdEENS0_17counting_iteratorIlNS0_11use_defaultESF_SF_EEEEEEEPNSB_IJdlEEESJ_lNS1_9__extrema9arg_max_fIdl10comparatorEEEEJSI_SK_lSO_EEEvDpT0__param_3[1]
)
.maxntid 256
{
	.reg .pred 	%p<213>;
	.reg .b32 	%r<391>;
	.reg .b64 	%rd<341>;
	.reg .b64 	%fd<352>;

	ld.param.u64 	%rd192, [_ZN6thrust24THRUST_300001_SM_1000_NS8cuda_cub4core6detail13_kernel_agentINS1_8__reduce11ReduceAgentINS0_12zip_iteratorIN4cuda3std3__45tupleIJNS0_10device_ptrIdEENS0_17counting_iteratorIlNS0_11use_defaultESF_SF_EEEEEEEPNSB_IJdlEEESJ_lNS1_9__extrema9arg_max_fIdl10comparatorEEEEJSI_SK_lSO_EEEvDpT0__param_0+8];
	ld.param.u64 	%rd191, [_ZN6thrust24THRUST_300001_SM_1000_NS8cuda_cub4core6detail13_kernel_agentINS1_8__reduce11ReduceAgentINS0_12zip_iteratorIN4cuda3std3__45tupleIJNS0_10device_ptrIdEENS0_17counting_iteratorIlNS0_11use_defaultESF_SF_EEEEEEEPNSB_IJdlEEESJ_lNS1_9__extrema9arg_max_fIdl10comparatorEEEEJSI_SK_lSO_EEEvDpT0__param_0];
	ld.param.u64 	%rd194, [_ZN6thrust24THRUST_300001_SM_1000_NS8cuda_cub4core6detail13_kernel_agentINS1_8__reduce11ReduceAgentINS0_12zip_iteratorIN4cuda3std3__45tupleIJNS0_10device_ptrIdEENS0_17counting_iteratorIlNS0_11use_defaultESF_SF_EEEEEEEPNSB_IJdlEEESJ_lNS1_9__extrema9arg_max_fIdl10comparatorEEEEJSI_SK_lSO_EEEvDpT0__param_2];
	setp.eq.s64 	%p1, %rd194, 0;
	@%p1 bra 	$L__BB7_206;
	cvta.to.global.u64 	%rd1, %rd191;
	setp.gt.s64 	%p2, %rd194, 1279;
	@%p2 bra 	$L__BB7_122;
	cvt.u32.u64 	%r1, %rd194;
	mov.u32 	%r2, %tid.x;
	setp.ge.s32 	%p96, %r2, %r1;
	mov.f64 	%fd298, 0d0000000000000000;
	mov.b64 	%rd283, 0;
	mov.u32 	%r385, %r2;
	@%p96 bra 	$L__BB7_4;
	cvt.u64.u32 	%rd239, %r2;
	mul.wide.u32 	%rd240, %r2, 8;
	add.s64 	%rd241, %rd1, %rd240;
	add.s64 	%rd283, %rd192, %rd239;
	ld.global.f64 	%fd298, [%rd241];
	add.s32 	%r385, %r2, 256;
$L__BB7_4:
	setp.ge.s32 	%p97, %r385, %r1;
	@%p97 bra 	$L__BB7_26;
	not.b32 	%r154, %r385;
	add.s32 	%r5, %r154, %r1;
	and.b32  	%r155, %r5, 768;
	setp.eq.s32 	%p98, %r155, 768;
	@%p98 bra 	$L__BB7_11;
	cvt.u64.u32 	%rd243, %r385;
	add.s64 	%rd274, %rd192, %rd243;
	mul.wide.u32 	%rd244, %r385, 8;
	add.s64 	%rd273, %rd1, %rd244;
	shr.u32 	%r156, %r5, 8;
	add.s32 	%r157, %r156, 1;
	and.b32  	%r158, %r157, 3;
	neg.s32 	%r383, %r158;
$L__BB7_7:
	.pragma "nounroll";
	mov.u64 	%rd9, %rd283;
	mov.f64 	%fd3, %fd298;
	ld.global.f64 	%fd4, [%rd273];
	abs.f64 	%fd5, %fd3;
	abs.f64 	%fd6, %fd4;
	setp.lt.f64 	%p99, %fd5, %fd6;
	mov.u64 	%rd283, %rd274;
	mov.f64 	%fd298, %fd4;
	@%p99 bra 	$L__BB7_10;
	setp.lt.f64 	%p100, %fd6, %fd5;
	mov.u64 	%rd283, %rd9;
	mov.f64 	%fd298, %fd3;
	@%p100 bra 	$L__BB7_10;
	setp.lt.s64 	%p101, %rd9, %rd274;
	min.s64 	%rd283, %rd9, %rd274;
	selp.f64 	%fd298, %fd3, %fd4, %p101;
$L__BB7_10:
	add.s32 	%r385, %r385, 256;
	add.s64 	%rd274, %rd274, 256;
	add.s64 	%rd273, %rd273, 2048;
	add.s32 	%r383, %r383, 1;
	setp.ne.s32 	%p102, %r383, 0;
	@%p102 bra 	$L__BB7_7;
$L__BB7_11:
	setp.lt.u32 	%p103, %r5, 768;
	@%p103 bra 	$L__BB7_26;
	add.s32 	%r386, %r385, 512;
$L__BB7_13:
	mov.u32 	%r13, %r386;
	add.s32 	%r159, %r13, -512;
	cvt.s64.s32 	%rd245, %r159;
	mul.wide.s32 	%rd246, %r159, 8;
	add.s64 	%rd17, %rd1, %rd246;
	add.s64 	%rd18, %rd192, %rd245;
	ld.global.f64 	%fd12, [%rd17];
	abs.f64 	%fd13, %fd298;
	abs.f64 	%fd14, %fd12;
	setp.lt.f64 	%p104, %fd13, %fd14;
	mov.u64 	%rd280, %rd18;
	mov.f64 	%fd295, %fd12;
	@%p104 bra 	$L__BB7_16;
	setp.lt.f64 	%p105, %fd14, %fd13;
	mov.u64 	%rd280, %rd283;
	mov.f64 	%fd295, %fd298;
	@%p105 bra 	$L__BB7_16;
	setp.lt.s64 	%p106, %rd283, %rd18;
	min.s64 	%rd280, %rd283, %rd18;
	selp.f64 	%fd295, %fd298, %fd12, %p106;
$L__BB7_16:
	add.s32 	%r160, %r13, -256;
	cvt.s64.s32 	%rd247, %r160;
	add.s64 	%rd21, %rd192, %rd247;
	ld.global.f64 	%fd17, [%rd17+2048];
	abs.f64 	%fd18, %fd295;
	abs.f64 	%fd19, %fd17;
	setp.lt.f64 	%p107, %fd18, %fd19;
	mov.u64 	%rd281, %rd21;
	mov.f64 	%fd296, %fd17;
	@%p107 bra 	$L__BB7_19;
	setp.lt.f64 	%p108, %fd19, %fd18;
	mov.u64 	%rd281, %rd280;
	mov.f64 	%fd296, %fd295;
	@%p108 bra 	$L__BB7_19;
	setp.lt.s64 	%p109, %rd280, %rd21;
	min.s64 	%rd281, %rd280, %rd21;
	selp.f64 	%fd296, %fd295, %fd17, %p109;
$L__BB7_19:
	cvt.s64.s32 	%rd248, %r13;
	add.s64 	%rd24, %rd192, %rd248;
	ld.global.f64 	%fd22, [%rd17+4096];
	abs.f64 	%fd23, %fd296;
	abs.f64 	%fd24, %fd22;
	setp.lt.f64 	%p110, %fd23, %fd24;
	mov.u64 	%rd282, %rd24;
	mov.f64 	%fd297, %fd22;
	@%p110 bra 	$L__BB7_22;
	setp.lt.f64 	%p111, %fd24, %fd23;
	mov.u64 	%rd282, %rd281;
	mov.f64 	%fd297, %fd296;
	@%p111 bra 	$L__BB7_22;
	setp.lt.s64 	%p112, %rd281, %rd24;
	min.s64 	%rd282, %rd281, %rd24;
	selp.f64 	%fd297, %fd296, %fd22, %p112;
$L__BB7_22:
	add.s32 	%r161, %r13, 256;
	cvt.s64.s32 	%rd249, %r161;
	add.s64 	%rd27, %rd192, %rd249;
	ld.global.f64 	%fd27, [%rd17+6144];
	abs.f64 	%fd28, %fd297;
	abs.f64 	%fd29, %fd27;
	setp.lt.f64 	%p113, %fd28, %fd29;
	mov.u64 	%rd283, %rd27;
	mov.f64 	%fd298, %fd27;
	@%p113 bra 	$L__BB7_25;
	setp.lt.f64 	%p114, %fd29, %fd28;
	mov.u64 	%rd283, %rd282;
	mov.f64 	%fd298, %fd297;
	@%p114 bra 	$L__BB7_25;
	setp.lt.s64 	%p115, %rd282, %rd27;
	min.s64 	%rd283, %rd282, %rd27;
	selp.f64 	%fd298, %fd297, %fd27, %p115;
$L__BB7_25:
	add.s32 	%r386, %r13, 1024;
	add.s32 	%r162, %r13, 512;
	setp.lt.s32 	%p116, %r162, %r1;
	@%p116 bra 	$L__BB7_13;
$L__BB7_26:
	setp.lt.s32 	%p117, %r1, 256;
	@%p117 bra 	$L__BB7_71;
	// begin inline asm
	mov.u32 %r276, %laneid;
	// end inline asm
	mov.b64 	%rd260, %fd298;
	mov.b64 	{%r278, %r283}, %rd260;
	mov.b32 	%r294, 1;
	mov.b32 	%r295, 31;
	mov.b32 	%r296, -1;
	// begin inline asm
	shfl.sync.down.b32 %r277, %r278, %r294, %r295, %r296;
	// end inline asm
	// begin inline asm
	shfl.sync.down.b32 %r282, %r283, %r294, %r295, %r296;
	// end inline asm
	mov.b64 	%rd261, {%r277, %r282};
	mov.b64 	%fd33, %rd261;
	mov.b64 	{%r288, %r293}, %rd283;
	// begin inline asm
	shfl.sync.down.b32 %r287, %r288, %r294, %r295, %r296;
	// end inline asm
	// begin inline asm
	shfl.sync.down.b32 %r292, %r293, %r294, %r295, %r296;
	// end inline asm
	mov.b64 	%rd31, {%r287, %r292};
	setp.gt.s32 	%p169, %r276, 30;
	mov.u64 	%rd285, %rd283;
	mov.f64 	%fd300, %fd298;
	@%p169 bra 	$L__BB7_31;
	abs.f64 	%fd34, %fd298;
	abs.f64 	%fd35, %fd33;
	setp.lt.f64 	%p170, %fd34, %fd35;
	mov.u64 	%rd285, %rd31;
	mov.f64 	%fd300, %fd33;
	@%p170 bra 	$L__BB7_31;
	setp.lt.f64 	%p171, %fd35, %fd34;
	mov.u64 	%rd285, %rd283;
	mov.f64 	%fd300, %fd298;
	@%p171 bra 	$L__BB7_31;
	setp.lt.s64 	%p172, %rd283, %rd31;
	min.s64 	%rd285, %rd283, %rd31;
	selp.f64 	%fd300, %fd298, %fd33, %p172;
$L__BB7_31:
	mov.b64 	%rd262, %fd300;
	mov.b64 	{%r298, %r303}, %rd262;
	mov.b32 	%r314, 2;
	mov.b32 	%r315, 31;
	mov.b32 	%r316, -1;
	// begin inline asm
	shfl.sync.down.b32 %r297, %r298, %r314, %r315, %r316;
	// end inline asm
	// begin inline asm
	shfl.sync.down.b32 %r302, %r303, %r314, %r315, %r316;
	// end inline asm
	mov.b64 	%rd263, {%r297, %r302};
	mov.b64 	%fd38, %rd263;
	mov.b64 	{%r308, %r313}, %rd285;
	// begin inline asm
	shfl.sync.down.b32 %r307, %r308, %r314, %r315, %r316;
	// end inline asm
	// begin inline asm
	shfl.sync.down.b32 %r312, %r313, %r314, %r315, %r316;
	// end inline asm
	mov.b64 	%rd34, {%r307, %r312};
	setp.gt.s32 	%p173, %r276, 29;
	mov.u64 	%rd286, %rd285;
	mov.f64 	%fd301, %fd300;
	@%p173 bra 	$L__BB7_35;
	abs.f64 	%fd39, %fd300;
	abs.f64 	%fd40, %fd38;
	setp.lt.f64 	%p174, %fd39, %fd40;
	mov.u64 	%rd286, %rd34;
	mov.f64 	%fd301, %fd38;
	@%p174 bra 	$L__BB7_35;
	setp.lt.f64 	%p175, %fd40, %fd39;
	mov.u64 	%rd286, %rd285;
	mov.f64 	%fd301, %fd300;
	@%p175 bra 	$L__BB7_35;
	setp.lt.s64 	%p176, %rd285, %rd34;
	min.s64 	%rd286, %rd285, %rd34;
	selp.f64 	%fd301, %fd300, %fd38, %p176;
$L__BB7_35:
	mov.b64 	%rd264, %fd301;
	mov.b64 	{%r318, %r323}, %rd264;
	mov.b32 	%r334, 4;
	mov.b32 	%r335, 31;
	mov.b32 	%r336, -1;
	// begin inline asm
	shfl.sync.down.b32 %r317, %r318, %r334, %r335, %r336;
	// end inline asm
	// begin inline asm
	shfl.sync.down.b32 %r322, %r323, %r334, %r335, %r336;
	// end inline asm
	mov.b64 	%rd265, {%r317, %r322};
	mov.b64 	%fd43, %rd265;
	mov.b64 	{%r328, %r333}, %rd286;
	// begin inline asm
	shfl.sync.down.b32 %r327, %r328, %r334, %r335, %r336;
	// end inline asm
	// begin inline asm
	shfl.sync.down.b32 %r332, %r333, %r334, %r335, %r336;
	// end inline asm
	mov.b64 	%rd37, {%r327, %r332};
	setp.gt.s32 	%p177, %r276, 27;
	mov.u64 	%rd287, %rd286;
	mov.f64 	%fd302, %fd301;
	@%p177 bra 	$L__BB7_39;
	abs.f64 	%fd44, %fd301;
	abs.f64 	%fd45, %fd43;
	setp.lt.f64 	%p178, %fd44, %fd45;
	mov.u64 	%rd287, %rd37;
	mov.f64 	%fd302, %fd43;
	@%p178 bra 	$L__BB7_39;
	setp.lt.f64 	%p179, %fd45, %fd44;
	mov.u64 	%rd287, %rd286;
	mov.f64 	%fd302, %fd301;
	@%p179 bra 	$L__BB7_39;
	setp.lt.s64 	%p180, %rd286, %rd37;
	min.s64 	%rd287, %rd286, %rd37;
	selp.f64 	%fd302, %fd301, %fd43, %p180;
$L__BB7_39:
	mov.b64 	%rd266, %fd302;
	mov.b64 	{%r338, %r343}, %rd266;
	mov.b32 	%r354, 8;
	mov.b32 	%r355, 31;
	mov.b32 	%r356, -1;
	// begin inline asm
	shfl.sync.down.b32 %r337, %r338, %r354, %r355, %r356;
	// end inline asm
	// begin inline asm
	shfl.sync.down.b32 %r342, %r343, %r354, %r355, %r356;
	// end inline asm
	mov.b64 	%rd267, {%r337, %r342};
	mov.b64 	%fd48, %rd267;
	mov.b64 	{%r348, %r353}, %rd287;
	// begin inline asm
	shfl.sync.down.b32 %r347, %r348, %r354, %r355, %r356;
	// end inline asm
	// begin inline asm
	shfl.sync.down.b32 %r352, %r353, %r354, %r355, %r356;
	// end inline asm
	mov.b64 	%rd40, {%r347, %r352};
	setp.gt.s32 	%p181, %r276, 23;
	mov.u64 	%rd288, %rd287;
	mov.f64 	%fd303, %fd302;
	@%p181 bra 	$L__BB7_43;
	abs.f64 	%fd49, %fd302;
	abs.f64 	%fd50, %fd48;
	setp.lt.f64 	%p182, %fd49, %fd50;
	mov.u64 	%rd288, %rd40;
	mov.f64 	%fd303, %fd48;
	@%p182 bra 	$L__BB7_43;
	setp.lt.f64 	%p183, %fd50, %fd49;
	mov.u64 	%rd288, %rd287;
	mov.f64 	%fd303, %fd302;
	@%p183 bra 	$L__BB7_43;
	setp.lt.s64 	%p184, %rd287, %rd40;
	min.s64 	%rd288, %rd287, %rd40;
	selp.f64 	%fd303, %fd302, %fd48, %p184;
$L__BB7_43:
	mov.b64 	%rd268, %fd303;
	mov.b64 	{%r358, %r363}, %rd268;
	mov.b32 	%r374, 16;
	mov.b32 	%r375, 31;
	mov.b32 	%r376, -1;
	// begin inline asm
	shfl.sync.down.b32 %r357, %r358, %r374, %r375, %r376;
	// end inline asm
	// begin inline asm
	shfl.sync.down.b32 %r362, %r363, %r374, %r375, %r376;
	// end inline asm
	mov.b64 	%rd269, {%r357, %r362};
	mov.b64 	%fd53, %rd269;
	mov.b64 	{%r368, %r373}, %rd288;
	// begin inline asm
	shfl.sync.down.b32 %r367, %r368, %r374, %r375, %r376;
	// end inline asm
	// begin inline asm
	shfl.sync.down.b32 %r372, %r373, %r374, %r375, %r376;
	// end inline asm
	mov.b64 	%rd43, {%r367, %r372};
	setp.gt.s32 	%p185, %r276, 15;
	mov.u64 	%rd340, %rd288;
	mov.f64 	%fd351, %fd303;
	@%p185 bra 	$L__BB7_47;
	abs.f64 	%fd54, %fd303;
	abs.f64 	%fd55, %fd53;
	setp.lt.f64 	%p186, %fd54, %fd55;
	mov.u64 	%rd340, %rd43;
	mov.f64 	%fd351, %fd53;
	@%p186 bra 	$L__BB7_47;
	setp.lt.f64 	%p187, %fd55, %fd54;
	mov.u64 	%rd340, %rd288;
	mov.f64 	%fd351, %fd303;
	@%p187 bra 	$L__BB7_47;
	setp.lt.s64 	%p188, %rd288, %rd43;
	min.s64 	%rd340, %rd288, %rd43;
	selp.f64 	%fd351, %fd303, %fd53, %p188;
$L__BB7_47:
	setp.ne.s32 	%p189, %r276, 0;
	@%p189 bra 	$L__BB7_49;
	shr.u32 	%r377, %r2, 1;
	and.b32  	%r378, %r377, 496;
	mov.u32 	%r379, _ZN6thrust24THRUST_300001_SM_1000_NS8cuda_cub4core6detail5shmemE;
	add.s32 	%r380, %r379, %r378;
	st.shared.f64 	[%r380+8], %fd351;
	st.shared.u64 	[%r380+16], %rd340;
$L__BB7_49:
	bar.sync 	0;
	setp.ne.s32 	%p190, %r2, 0;
	@%p190 bra 	$L__BB7_204;
	ld.shared.f64 	%fd58, [_ZN6thrust24THRUST_300001_SM_1000_NS8cuda_cub4core6detail5shmemE+24];
	ld.shared.u64 	%rd46, [_ZN6thrust24THRUST_300001_SM_1000_NS8cuda_cub4core6detail5shmemE+32];
	abs.f64 	%fd59, %fd351;
	abs.f64 	%fd60, %fd58;
	setp.lt.f64 	%p191, %fd59, %fd60;
	mov.u64 	%rd290, %rd46;
	mov.f64 	%fd305, %fd58;
	@%p191 bra 	$L__BB7_53;
	setp.lt.f64 	%p192, %fd60, %fd59;
	mov.u64 	%rd290, %rd340;
	mov.f64 	%fd305, %fd351;
	@%p192 bra 	$L__BB7_53;
	setp.lt.s64 	%p193, %rd340, %rd46;
	min.s64 	%rd290, %rd340, %rd46;
	selp.f64 	%fd305, %fd351, %fd58, %p193;
$L__BB7_53:
	ld.shared.f64 	%fd63, [_ZN6thrust24THRUST_300001_SM_1000_NS8cuda_cub4core6detail5shmemE+40];
	ld.shared.u64 	%rd49, [_ZN6thrust24THRUST_300001_SM_1000_NS8cuda_cub4core6detail5shmemE+48];
	abs.f64 	%fd64, %fd305;
	abs.f64 	%fd65, %fd63;
	setp.lt.f64 	%p194, %fd64, %fd65;
	mov.u64 	%rd291, %rd49;
	mov.f64 	%fd306, %fd63;
	@%p194 bra 	$L__BB7_56;
	setp.lt.f64 	%p195, %fd65, %fd64;
	mov.u64 	%rd291, %rd290;
	mov.f64 	%fd306, %fd305;
	@%p195 bra 	$L__BB7_56;
	setp.lt.s64 	%p196, %rd290, %rd49;
	min.s64 	%rd291, %rd290, %rd49;
	selp.f64 	%fd306, %fd305, %fd63, %p196;
$L__BB7_56:
	ld.shared.f64 	%fd68, [_ZN6thrust24THRUST_300001_SM_1000_NS8cuda_cub4core6detail5shmemE+56];
	ld.shared.u64 	%rd52, [_ZN6thrust24THRUST_300001_SM_1000_NS8cuda_cub4core6detail5shmemE+64];
	abs.f64 	%fd69, %fd306;
	abs.f64 	%fd70, %fd68;
	setp.lt.f64 	%p197, %fd69, %fd70;
	mov.u64 	%rd292, %rd52;
	mov.f64 	%fd307, %fd68;
	@%p197 bra 	$L__BB7_59;
	setp.lt.f64 	%p198, %fd70, %fd69;
	mov.u64 	%rd292, %rd291;
	mov.f64 	%fd307, %fd306;
	@%p198 bra 	$L__BB7_59;
	setp.lt.s64 	%p199, %rd291, %rd52;
	min.s64 	%rd292, %rd291, %rd52;
	selp.f64 	%fd307, %fd306, %fd68, %p199;
$L__BB7_59:
	ld.shared.f64 	%fd73, [_ZN6thrust24THRUST_300001_SM_1000_NS8cuda_cub4core6detail5shmemE+72];
	ld.shared.u64 	%rd55, [_ZN6thrust24THRUST_300001_SM_1000_NS8cuda_cub4core6detail5shmemE+80];
	abs.f64 	%fd74, %fd307;
	abs.f64 	%fd75, %fd73;
	setp.lt.f64 	%p200, %fd74, %fd75;
	mov.u64 	%rd293, %rd55;
	mov.f64 	%fd308, %fd73;
	@%p200 bra 	$L__BB7_62;
	setp.lt.f64 	%p201, %fd75, %fd74;
	mov.u64 	%rd293, %rd292;
	mov.f64 	%fd308, %fd307;
	@%p201 bra 	$L__BB7_62;
	setp.lt.s64 	%p202, %rd292, %rd55;
	min.s64 	%rd293, %rd292, %rd55;
	selp.f64 	%fd308, %fd307, %fd73, %p202;
$L__BB7_62:
	ld.shared.f64 	%fd78, [_ZN6thrust24THRUST_300001_SM_1000_NS8cuda_cub4core6detail5shmemE+88];
	ld.shared.u64 	%rd58, [_ZN6thrust24THRUST_300001_SM_1000_NS8cuda_cub4core6detail5shmemE+96];
	abs.f64 	%fd79, %fd308;
	abs.f64 	%fd80, %fd78;
	setp.lt.f64 	%p203, %fd79, %fd80;
	mov.u64 	%rd294, %rd58;
	mov.f64 	%fd309, %fd78;
	@%p203 bra 	$L__BB7_65;
	setp.lt.f64 	%p204, %fd80, %fd79;
	mov.u64 	%rd294, %rd293;
	mov.f64 	%fd309, %fd308;
	@%p204 bra 	$L__BB7_65;
	setp.lt.s64 	%p205, %rd293, %rd58;
	min.s64 	%rd294, %rd293, %rd58;
	selp.f64 	%fd309, %fd308, %fd78, %p205;
$L__BB7_65:
	ld.shared.f64 	%fd83, [_ZN6thrust24THRUST_300001_SM_1000_NS8cuda_cub4core6detail5shmemE+104];
	ld.shared.u64 	%rd61, [_ZN6thrust24THRUST_300001_SM_1000_NS8cuda_cub4core6detail5shmemE+112];
	abs.f64 	%fd84, %fd309;
	abs.f64 	%fd85, %fd83;
	setp.lt.f64 	%p206, %fd84, %fd85;
	mov.u64 	%rd295, %rd61;
	mov.f64 	%fd310, %fd83;
	@%p206 bra 	$L__BB7_68;
	setp.lt.f64 	%p207, %fd85, %fd84;
	mov.u64 	%rd295, %rd294;
	mov.f64 	%fd310, %fd309;
	@%p207 bra 	$L__BB7_68;
	setp.lt.s64 	%p208, %rd294, %rd61;
	min.s64 	%rd295, %rd294, %rd61;
	selp.f64 	%fd310, %fd309, %fd83, %p208;
$L__BB7_68:
	ld.shared.f64 	%fd88, [_ZN6thrust24THRUST_300001_SM_1000_NS8cuda_cub4core6detail5shmemE+120];
	ld.shared.u64 	%rd64, [_ZN6thrust24THRUST_300001_SM_1000_NS8cuda_cub4core6detail5shmemE+128];
	abs.f64 	%fd89, %fd310;
	abs.f64 	%fd90, %fd88;
	setp.lt.f64 	%p209, %fd89, %fd90;
	mov.u64 	%rd340, %rd64;
	mov.f64 	%fd351, %fd88;
	@%p209 bra 	$L__BB7_204;
	setp.lt.f64 	%p210, %fd90, %fd89;
	mov.u64 	%rd340, %rd295;
	mov.f64 	%fd351, %fd310;
	@%p210 bra 	$L__BB7_204;
	setp.lt.s64 	%p211, %rd295, %rd64;
	min.s64 	%rd340, %rd295, %rd64;
	selp.f64 	%fd351, %fd310, %fd88, %p211;
	bra.uni 	$L__BB7_204;
$L__BB7_71:
	// begin inline asm
	mov.u32 %r163, %laneid;
	// end inline asm
	and.b32  	%r184, %r2, 992;
	add.s32 	%r185, %r184, 32;
	setp.gt.s32 	%p118, %r185, %r1;
	not.b32 	%r186, %r184;
	add.s32 	%r187, %r1, %r186;
	selp.b32 	%r182, %r187, 31, %p118;
	mov.b64 	%rd250, %fd298;
	mov.b64 	{%r165, %r170}, %rd250;
	mov.b32 	%r181, 1;
	mov.b32 	%r183, -1;
	// begin inline asm
	shfl.sync.down.b32 %r164, %r165, %r181, %r182, %r183;
	// end inline asm
	// begin inline asm
	shfl.sync.down.b32 %r169, %r170, %r181, %r182, %r183;
	// end inline asm
	mov.b64 	%rd251, {%r164, %r169};
	mov.b64 	%fd92, %rd251;
	mov.b64 	{%r175, %r180}, %rd283;
	// begin inline asm
	shfl.sync.down.b32 %r174, %r175, %r181, %r182, %r183;
	// end inline asm
	// begin inline asm
	shfl.sync.down.b32 %r179, %r180, %r181, %r182, %r183;
	// end inline asm
	mov.b64 	%rd66, {%r174, %r179};
	setp.ge.s32 	%p119, %r163, %r182;
	mov.u64 	%rd296, %rd283;
	mov.f64 	%fd311, %fd298;
	@%p119 bra 	$L__BB7_75;
	abs.f64 	%fd93, %fd298;
	abs.f64 	%fd94, %fd92;
	setp.lt.f64 	%p120, %fd93, %fd94;
	mov.u64 	%rd296, %rd66;
	mov.f64 	%fd311, %fd92;
	@%p120 bra 	$L__BB7_75;
	setp.lt.f64 	%p121, %fd94, %fd93;
	mov.u64 	%rd296, %rd283;
	mov.f64 	%fd311, %fd298;
	@%p121 bra 	$L__BB7_75;
	setp.lt.s64 	%p122, %rd283, %rd66;
	min.s64 	%rd296, %rd283, %rd66;
	selp.f64 	%fd311, %fd298, %fd92, %p122;
$L__BB7_75:
	mov.b64 	%rd252, %fd311;
	mov.b64 	{%r189, %r194}, %rd252;
	mov.b32 	%r205, 2;
	mov.b32 	%r207, -1;
	// begin inline asm
	shfl.sync.down.b32 %r188, %r189, %r205, %r182, %r207;
	// end inline asm
	// begin inline asm
	shfl.sync.down.b32 %r193, %r194, %r205, %r182, %r207;
	// end inline asm
	mov.b64 	%rd253, {%r188, %r193};
	mov.b64 	%fd97, %rd253;
	mov.b64 	{%r199, %r204}, %rd296;
	// begin inline asm
	shfl.sync.down.b32 %r198, %r199, %r205, %r182, %r207;
	// end inline asm
	// begin inline asm
	shfl.sync.down.b32 %r203, %r204, %r205, %r182, %r207;
	// end inline asm
	mov.b64 	%rd69, {%r198, %r203};
	add.s32 	%r208, %r163, 2;
	setp.gt.s32 	%p123, %r208, %r182;
	mov.u64 	%rd297, %rd296;
	mov.f64 	%fd312, %fd311;
	@%p123 bra 	$L__BB7_79;
	abs.f64 	%fd98, %fd311;
	abs.f64 	%fd99, %fd97;
	setp.lt.f64 	%p124, %fd98, %fd99;
	mov.u64 	%rd297, %rd69;
	mov.f64 	%fd312, %fd97;
	@%p124 bra 	$L__BB7_79;
	setp.lt.f64 	%p125, %fd99, %fd98;
	mov.u64 	%rd297, %rd296;
	mov.f64 	%fd312, %fd311;
	@%p125 bra 	$L__BB7_79;
	setp.lt.s64 	%p126, %rd296, %rd69;
	min.s64 	%rd297, %rd296, %rd69;
	selp.f64 	%fd312, %fd311, %fd97, %p126;
$L__BB7_79:
	mov.b64 	%rd254, %fd312;
	mov.b64 	{%r210, %r215}, %rd254;
	mov.b32 	%r226, 4;
	mov.b32 	%r228, -1;
	// begin inline asm
	shfl.sync.down.b32 %r209, %r210, %r226, %r182, %r228;
	// end inline asm
	// begin inline asm
	shfl.sync.down.b32 %r214, %r215, %r226, %r182, %r228;
	// end inline asm
	mov.b64 	%rd255, {%r209, %r214};
	mov.b64 	%fd102, %rd255;
	mov.b64 	{%r220, %r225}, %rd297;
	// begin inline asm
	shfl.sync.down.b32 %r219, %r220, %r226, %r182, %r228;
	// end inline asm
	// begin inline asm
	shfl.sync.down.b32 %r224, %r225, %r226, %r182, %r228;
	// end inline asm
	mov.b64 	%rd72, {%r219, %r224};
	add.s32 	%r229, %r163, 4;
	setp.gt.s32 	%p127, %r229, %r182;
	mov.u64 	%rd298, %rd297;
	mov.f64 	%fd313, %fd312;
	@%p127 bra 	$L__BB7_83;
	abs.f64 	%fd103, %fd312;
	abs.f64 	%fd104, %fd102;
	setp.lt.f64 	%p128, %fd103, %fd104;
	mov.u64 	%rd298, %rd72;
	mov.f64 	%fd313, %fd102;
	@%p128 bra 	$L__BB7_83;
	setp.lt.f64 	%p129, %fd104, %fd103;
	mov.u64 	%rd298, %rd297;
	mov.f64 	%fd313, %fd312;
	@%p129 bra 	$L__BB7_83;
	setp.lt.s64 	%p130, %rd297, %rd72;
	min.s64 	%rd298, %rd297, %rd72;
	selp.f64 	%fd313, %fd312, %fd102, %p130;
$L__BB7_83:
	mov.b64 	%rd256, %fd313;
	mov.b64 	{%r231, %r236}, %rd256;
	mov.b32 	%r247, 8;
	mov.b32 	%r249, -1;
	// begin inline asm
	shfl.sync.down.b32 %r230, %r231, %r247, %r182, %r249;
	// end inline asm
	// begin inline asm
	shfl.sync.down.b32 %r235, %r236, %r247, %r182, %r249;
	// end inline asm
	mov.b64 	%rd257, {%r230, %r235};
	mov.b64 	%fd107, %rd257;
	mov.b64 	{%r241, %r246}, %rd298;
	// begin inline asm
	shfl.sync.down.b32 %r240, %r241, %r247, %r182, %r249;
	// end inline asm
	// begin inline asm
	shfl.sync.down.b32 %r245, %r246, %r247, %r182, %r249;
	// end inline asm
	mov.b64 	%rd75, {%r240, %r245};
	add.s32 	%r250, %r163, 8;
	setp.gt.s32 	%p131, %r250, %r182;
	mov.u64 	%rd299, %rd298;
	mov.f64 	%fd314, %fd313;
	@%p131 bra 	$L__BB7_87;
	abs.f64 	%fd108, %fd313;
	abs.f64 	%fd109, %fd107;
	setp.lt.f64 	%p132, %fd108, %fd109;
	mov.u64 	%rd299, %rd75;
	mov.f64 	%fd314, %fd107;
	@%p132 bra 	$L__BB7_87;
	setp.lt.f64 	%p133, %fd109, %fd108;
	mov.u64 	%rd299, %rd298;
	mov.f64 	%fd314, %fd313;
	@%p133 bra 	$L__BB7_87;
	setp.lt.s64 	%p134, %rd298, %rd75;
	min.s64 	%rd299, %rd298, %rd75;
	selp.f64 	%fd314, %fd313, %fd107, %p134;
$L__BB7_87:
	mov.b64 	%rd258, %fd314;
	mov.b64 	{%r252, %r257}, %rd258;
	mov.b32 	%r268, 16;
	mov.b32 	%r270, -1;
	// begin inline asm
	shfl.sync.down.b32 %r251, %r252, %r268, %r182, %r270;
	// end inline asm
	// begin inline asm
	shfl.sync.down.b32 %r256, %r257, %r268, %r182, %r270;
	// end inline asm
	mov.b64 	%rd259, {%r251, %r256};
	mov.b64 	%fd112, %rd259;
	mov.b64 	{%r262, %r267}, %rd299;
	// begin inline asm
	shfl.sync.down.b32 %r261, %r262, %r268, %r182, %r270;
	// end inline asm
	// begin inline asm
	shfl.sync.down.b32 %r266, %r267, %r268, %r182, %r270;
	// end inline asm
	mov.b64 	%rd78, {%r261, %r266};
	add.s32 	%r271, %r163, 16;
	setp.gt.s32 	%p135, %r271, %r182;
	mov.u64 	%rd340, %rd299;
	mov.f64 	%fd351, %fd314;
	@%p135 bra 	$L__BB7_91;
	abs.f64 	%fd113, %fd314;
	abs.f64 	%fd114, %fd112;
	setp.lt.f64 	%p136, %fd113, %fd114;
	mov.u64 	%rd340, %rd78;
	mov.f64 	%fd351, %fd112;
	@%p136 bra 	$L__BB7_91;
	setp.lt.f64 	%p137, %fd114, %fd113;
	mov.u64 	%rd340, %rd299;
	mov.f64 	%fd351, %fd314;
	@%p137 bra 	$L__BB7_91;
	setp.lt.s64 	%p138, %rd299, %rd78;
	min.s64 	%rd340, %rd299, %rd78;
	selp.f64 	%fd351, %fd314, %fd112, %p138;
$L__BB7_91:
	setp.ne.s32 	%p139, %r163, 0;
	@%p139 bra 	$L__BB7_93;
	shr.u32 	%r272, %r2, 1;
	and.b32  	%r273, %r272, 496;
	mov.u32 	%r274, _ZN6thrust24THRUST_300001_SM_1000_NS8cuda_cub4core6detail5shmemE;
	add.s32 	%r275, %r274, %r273;
	st.shared.f64 	[%r275+8], %fd351;
	st.shared.u64 	[%r275+16], %rd340;
$L__BB7_93:
	bar.sync 	0;
	setp.ne.s32 	%p140, %r2, 0;
	@%p140 bra 	$L__BB7_204;
	setp.lt.s32 	%p141, %r1, 33;
	mov.f64 	%fd316, %fd351;
	mov.u64 	%rd301, %rd340;
	@%p141 bra 	$L__BB7_98;
	ld.shared.f64 	%fd117, [_ZN6thrust24THRUST_300001_SM_1000_NS8cuda_cub4core6detail5shmemE+24];
	ld.shared.u64 	%rd81, [_ZN6thrust24THRUST_300001_SM_1000_NS8cuda_cub4core6detail5shmemE+32];
	abs.f64 	%fd118, %fd351;
	abs.f64 	%fd119, %fd117;
	setp.lt.f64 	%p142, %fd118, %fd119;
	mov.f64 	%fd316, %fd117;
	mov.u64 	%rd301, %rd81;
	@%p142 bra 	$L__BB7_98;
	setp.lt.f64 	%p143, %fd119, %fd118;
	mov.f64 	%fd316, %fd351;
	mov.u64 	%rd301, %rd340;
	@%p143 bra 	$L__BB7_98;
	setp.lt.s64 	%p144, %rd340, %rd81;
	min.s64 	%rd301, %rd340, %rd81;
	selp.f64 	%fd316, %fd351, %fd117, %p144;
$L__BB7_98:
	setp.lt.s32 	%p145, %r1, 65;
	mov.f64 	%fd317, %fd316;
	mov.u64 	%rd302, %rd301;
	@%p145 bra 	$L__BB7_102;
	ld.shared.f64 	%fd122, [_ZN6thrust24THRUST_300001_SM_1000_NS8cuda_cub4core6detail5shmemE+40];
	ld.shared.u64 	%rd84, [_ZN6thrust24THRUST_300001_SM_1000_NS8cuda_cub4core6detail5shmemE+48];
	abs.f64 	%fd123, %fd316;
	abs.f64 	%fd124, %fd122;
	setp.lt.f64 	%p146, %fd123, %fd124;
	mov.f64 	%fd317, %fd122;
	mov.u64 	%rd302, %rd84;
	@%p146 bra 	$L__BB7_102;
	setp.lt.f64 	%p147, %fd124, %fd123;
	mov.f64 	%fd317, %fd316;
	mov.u64 	%rd302, %rd301;
	@%p147 bra 	$L__BB7_102;
	setp.lt.s64 	%p148, %rd301, %rd84;
	min.s64 	%rd302, %rd301, %rd84;
	selp.f64 	%fd317, %fd316, %fd122, %p148;
$L__BB7_102:
	setp.lt.s32 	%p149, %r1, 97;
	mov.f64 	%fd318, %fd317;
	mov.u64 	%rd303, %rd302;
	@%p149 bra 	$L__BB7_106;
	ld.shared.f64 	%fd127, [_ZN6thrust24THRUST_300001_SM_1000_NS8cuda_cub4core6detail5shmemE+56];
	ld.shared.u64 	%rd87, [_ZN6thrust24THRUST_300001_SM_1000_NS8cuda_cub4core6detail5shmemE+64];
	abs.f64 	%fd128, %fd317;
	abs.f64 	%fd129, %fd127;
	setp.lt.f64 	%p150, %fd128, %fd129;
	mov.f64 	%fd318, %fd127;
	mov.u64 	%rd303, %rd87;
	@%p150 bra 	$L__BB7_106;
	setp.lt.f64 	%p151, %fd129, %fd128;
	mov.f64 	%fd318, %fd317;
	mov.u64 	%rd303, %rd302;
	@%p151 bra 	$L__BB7_106;
	setp.lt.s64 	%p152, %rd302, %rd87;
	min.s64 	%rd303, %rd302, %rd87;
	selp.f64 	%fd318, %fd317, %fd127, %p152;
$L__BB7_106:
	setp.lt.s32 	%p153, %r1, 129;
	mov.f64 	%fd319, %fd318;
	mov.u64 	%rd304, %rd303;
	@%p153 bra 	$L__BB7_110;
	ld.shared.f64 	%fd132, [_ZN6thrust24THRUST_300001_SM_1000_NS8cuda_cub4core6detail5shmemE+72];
	ld.shared.u64 	%rd90, [_ZN6thrust24THRUST_300001_SM_1000_NS8cuda_cub4core6detail5shmemE+80];
	abs.f64 	%fd133, %fd318;
	abs.f64 	%fd134, %fd132;
	setp.lt.f64 	%p154, %fd133, %fd134;
	mov.f64 	%fd319, %fd132;
	mov.u64 	%rd304, %rd90;
	@%p154 bra 	$L__BB7_110;
	setp.lt.f64 	%p155, %fd134, %fd133;
	mov.f64 	%fd319, %fd318;
	mov.u64 	%rd304, %rd303;
	@%p155 bra 	$L__BB7_110;
	setp.lt.s64 	%p156, %rd303, %rd90;
	min.s64 	%rd304, %rd303, %rd90;
	selp.f64 	%fd319, %fd318, %fd132, %p156;
$L__BB7_110:
	setp.lt.s32 	%p157, %r1, 161;
	mov.f64 	%fd320, %fd319;
	mov.u64 	%rd305, %rd304;
	@%p157 bra 	$L__BB7_114;
	ld.shared.f64 	%fd137, [_ZN6thrust24THRUST_300001_SM_1000_NS8cuda_cub4core6detail5shmemE+88];
	ld.shared.u64 	%rd93, [_ZN6thrust24THRUST_300001_SM_1000_NS8cuda_cub4core6detail5shmemE+96];
	abs.f64 	%fd138, %fd319;
	abs.f64 	%fd139, %fd137;
	setp.lt.f64 	%p158, %fd138, %fd139;
	mov.f64 	%fd320, %fd137;
	mov.u64 	%rd305, %rd93;
	@%p158 bra 	$L__BB7_114;
	setp.lt.f64 	%p159, %fd139, %fd138;
	mov.f64 	%fd320, %fd319;
	mov.u64 	%rd305, %rd304;
	@%p159 bra 	$L__BB7_114;
	setp.lt.s64 	%p160, %rd304, %rd93;
	min.s64 	%rd305, %rd304, %rd93;
	selp.f64 	%fd320, %fd319, %fd137, %p160;
$L__BB7_114:
	setp.lt.s32 	%p161, %r1, 193;
	mov.f64 	%fd321, %fd320;
	mov.u64 	%rd306, %rd305;
	@%p161 bra 	$L__BB7_118;
	ld.shared.f64 	%fd142, [_ZN6thrust24THRUST_300001_SM_1000_NS8cuda_cub4core6detail5shmemE+104];
	ld.shared.u64 	%rd96, [_ZN6thrust24THRUST_300001_SM_1000_NS8cuda_cub4core6detail5shmemE+112];
	abs.f64 	%fd143, %fd320;
	abs.f64 	%fd144, %fd142;
	setp.lt.f64 	%p162, %fd143, %fd144;
	mov.f64 	%fd321, %fd142;
	mov.u64 	%rd306, %rd96;
	@%p162 bra 	$L__BB7_118;
	setp.lt.f64 	%p163, %fd144, %fd143;
	mov.f64 	%fd321, %fd320;
	mov.u64 	%rd306, %rd305;
	@%p163 bra 	$L__BB7_118;
	setp.lt.s64 	%p164, %rd305, %rd96;
	min.s64 	%rd306, %rd305, %rd96;
	selp.f64 	%fd321, %fd320, %fd142, %p164;
$L__BB7_118:
	setp.lt.s32 	%p165, %r1, 225;
	mov.u64 	%rd340, %rd306;
	mov.f64 	%fd351, %fd321;
	@%p165 bra 	$L__BB7_204;
	ld.shared.f64 	%fd147, [_ZN6thrust24THRUST_300001_SM_1000_NS8cuda_cub4core6detail5shmemE+120];
	ld.shared.u64 	%rd99, [_ZN6thrust24THRUST_300001_SM_1000_NS8cuda_cub4core6detail5shmemE+128];
	abs.f64 	%fd148, %fd321;
	abs.f64 	%fd149, %fd147;
	setp.lt.f64 	%p166, %fd148, %fd149;
	mov.u64 	%rd340, %rd99;
	mov.f64 	%fd351, %fd147;
	@%p166 bra 	$L__BB7_204;
	setp.lt.f64 	%p167, %fd149, %fd148;
	mov.u64 	%rd340, %rd306;
	mov.f64 	%fd351, %fd321;
	@%p167 bra 	$L__BB7_204;
	setp.lt.s64 	%p168, %rd306, %rd99;
	min.s64 	%rd340, %rd306, %rd99;
	selp.f64 	%fd351, %fd321, %fd147, %p168;
	bra.uni 	$L__BB7_204;
$L__BB7_122:
	mov.u32 	%r18, %tid.x;
	cvt.u64.u32 	%rd101, %r18;
	mul.wide.u32 	%rd195, %r18, 8;
	add.s64 	%rd102, %rd1, %rd195;
	ld.global.f64 	%fd274, [%rd102];
	add.s32 	%r31, %r18, 256;
	cvt.u64.u32 	%rd196, %r31;
	ld.global.f64 	%fd275, [%rd102+2048];
	add.s32 	%r32, %r18, 512;
	cvt.u64.u32 	%rd197, %r32;
	ld.global.f64 	%fd276, [%rd102+4096];
	add.s32 	%r33, %r18, 768;
	cvt.u64.u32 	%rd198, %r33;
	ld.global.f64 	%fd277, [%rd102+6144];
	or.b32  	%r34, %r18, 1024;
	cvt.u64.u32 	%rd103, %r34;
	add.s64 	%rd327, %rd192, %rd103;
	ld.global.f64 	%fd338, [%rd102+8192];
	abs.f64 	%fd278, %fd274;
	abs.f64 	%fd279, %fd275;
	setp.geu.f64 	%p3, %fd278, %fd279;
	selp.f64 	%fd280, %fd274, %fd275, %p3;
	selp.b64 	%rd199, %rd101, %rd196, %p3;
	abs.f64 	%fd281, %fd280;
	abs.f64 	%fd282, %fd276;
	setp.geu.f64 	%p4, %fd281, %fd282;
	selp.f64 	%fd283, %fd280, %fd276, %p4;
	selp.b64 	%rd200, %rd199, %rd197, %p4;
	abs.f64 	%fd284, %fd283;
	abs.f64 	%fd285, %fd277;
	setp.geu.f64 	%p5, %fd284, %fd285;
	selp.f64 	%fd152, %fd283, %fd277, %p5;
	selp.b64 	%rd105, %rd200, %rd198, %p5;
	abs.f64 	%fd153, %fd152;
	abs.f64 	%fd154, %fd338;
	setp.lt.f64 	%p6, %fd153, %fd154;
	@%p6 bra 	$L__BB7_124;
	setp.lt.f64 	%p7, %fd154, %fd153;
	setp.lt.u64 	%p8, %rd105, %rd103;
	or.pred  	%p9, %p7, %p8;
	selp.f64 	%fd338, %fd152, %fd338, %p9;
	add.s64 	%rd203, %rd192, %rd105;
	selp.b64 	%rd327, %rd203, %rd327, %p9;
$L__BB7_124:
	setp.lt.u64 	%p10, %rd194, 2560;
	mov.b64 	%rd316, 1280;
	@%p10 bra 	$L__BB7_137;
	mov.b64 	%rd308, 1280;
	mov.f64 	%fd323, %fd338;
$L__BB7_126:
	add.s64 	%rd206, %rd308, %rd101;
	shl.b64 	%rd207, %rd308, 3;
	add.s64 	%rd208, %rd102, %rd207;
	add.s64 	%rd310, %rd206, %rd192;
	ld.global.f64 	%fd324, [%rd208];
	ld.global.f64 	%fd325, [%rd208+2048];
	ld.global.f64 	%fd326, [%rd208+4096];
	add.s64 	%rd313, %rd310, 768;
	ld.global.f64 	%fd327, [%rd208+6144];
	ld.global.f64 	%fd338, [%rd208+8192];
	abs.f64 	%fd163, %fd323;
	abs.f64 	%fd164, %fd324;
	setp.lt.f64 	%p11, %fd163, %fd164;
	@%p11 bra 	$L__BB7_128;
	setp.lt.f64 	%p12, %fd164, %fd163;
	setp.lt.s64 	%p13, %rd327, %rd310;
	or.pred  	%p14, %p12, %p13;
	selp.f64 	%fd324, %fd323, %fd324, %p14;
	selp.b64 	%rd310, %rd327, %rd310, %p14;
$L__BB7_128:
	add.s64 	%rd209, %rd308, %rd101;
	add.s64 	%rd210, %rd209, %rd192;
	add.s64 	%rd311, %rd210, 256;
	abs.f64 	%fd167, %fd324;
	abs.f64 	%fd168, %fd325;
	setp.lt.f64 	%p15, %fd167, %fd168;
	@%p15 bra 	$L__BB7_130;
	setp.lt.f64 	%p16, %fd168, %fd167;
	setp.lt.s64 	%p17, %rd310, %rd311;
	or.pred  	%p18, %p16, %p17;
	selp.f64 	%fd325, %fd324, %fd325, %p18;
	selp.b64 	%rd311, %rd310, %rd311, %p18;
$L__BB7_130:
	add.s64 	%rd211, %rd308, %rd101;
	add.s64 	%rd212, %rd211, %rd192;
	add.s64 	%rd312, %rd212, 512;
	abs.f64 	%fd171, %fd325;
	abs.f64 	%fd172, %fd326;
	setp.lt.f64 	%p19, %fd171, %fd172;
	@%p19 bra 	$L__BB7_132;
	setp.lt.f64 	%p20, %fd172, %fd171;
	setp.lt.s64 	%p21, %rd311, %rd312;
	or.pred  	%p22, %p20, %p21;
	selp.f64 	%fd326, %fd325, %fd326, %p22;
	selp.b64 	%rd312, %rd311, %rd312, %p22;
$L__BB7_132:
	abs.f64 	%fd175, %fd326;
	abs.f64 	%fd176, %fd327;
	setp.lt.f64 	%p23, %fd175, %fd176;
	@%p23 bra 	$L__BB7_134;
	setp.lt.f64 	%p24, %fd176, %fd175;
	setp.lt.s64 	%p25, %rd312, %rd313;
	or.pred  	%p26, %p24, %p25;
	selp.f64 	%fd327, %fd326, %fd327, %p26;
	selp.b64 	%rd313, %rd312, %rd313, %p26;
$L__BB7_134:
	add.s64 	%rd213, %rd308, %rd101;
	add.s64 	%rd214, %rd213, %rd192;
	add.s64 	%rd327, %rd214, 1024;
	abs.f64 	%fd179, %fd327;
	abs.f64 	%fd180, %fd338;
	setp.lt.f64 	%p27, %fd179, %fd180;
	@%p27 bra 	$L__BB7_136;
	setp.lt.f64 	%p28, %fd180, %fd179;
	setp.lt.s64 	%p29, %rd313, %rd327;
	or.pred  	%p30, %p28, %p29;
	selp.f64 	%fd338, %fd327, %fd338, %p30;
	selp.b64 	%rd327, %rd313, %rd327, %p30;
$L__BB7_136:
	add.s64 	%rd316, %rd308, 1280;
	add.s64 	%rd215, %rd308, 2560;
	setp.le.s64 	%p31, %rd215, %rd194;
	mov.u64 	%rd308, %rd316;
	mov.f64 	%fd323, %fd338;
	@%p31 bra 	$L__BB7_126;
$L__BB7_137:
	setp.le.s64 	%p32, %rd194, %rd316;
	@%p32 bra 	$L__BB7_160;
	cvt.u32.u64 	%r35, %rd316;
	cvt.u32.u64 	%r36, %rd194;
	sub.s32 	%r19, %r36, %r35;
	setp.ge.s32 	%p33, %r18, %r19;
	@%p33 bra 	$L__BB7_160;
	cvta.to.global.u64 	%rd128, %rd191;
	not.b32 	%r38, %r18;
	add.s32 	%r39, %r38, %r36;
	sub.s32 	%r20, %r39, %r35;
	and.b32  	%r41, %r20, 768;
	setp.eq.s32 	%p34, %r41, 768;
	mov.u32 	%r389, %r18;
	@%p34 bra 	$L__BB7_145;
	add.s64 	%rd217, %rd316, %rd101;
	add.s64 	%rd318, %rd217, %rd192;
	shl.b64 	%rd218, %rd217, 3;
	add.s64 	%rd317, %rd128, %rd218;
	shr.u32 	%r42, %r20, 8;
	add.s32 	%r43, %r42, 1;
	and.b32  	%r44, %r43, 3;
	neg.s32 	%r387, %r44;
	mov.u32 	%r389, %r18;
$L__BB7_141:
	.pragma "nounroll";
	mov.u64 	%rd133, %rd327;
	mov.f64 	%fd184, %fd338;
	ld.global.f64 	%fd185, [%rd317];
	abs.f64 	%fd186, %fd184;
	abs.f64 	%fd187, %fd185;
	setp.lt.f64 	%p35, %fd186, %fd187;
	mov.f64 	%fd338, %fd185;
	mov.u64 	%rd327, %rd318;
	@%p35 bra 	$L__BB7_144;
	setp.lt.f64 	%p36, %fd187, %fd186;
	mov.f64 	%fd338, %fd184;
	mov.u64 	%rd327, %rd133;
	@%p36 bra 	$L__BB7_144;
	setp.lt.s64 	%p37, %rd133, %rd318;
	selp.f64 	%fd338, %fd184, %fd185, %p37;
	min.s64 	%rd327, %rd133, %rd318;
$L__BB7_144:
	add.s32 	%r389, %r389, 256;
	add.s64 	%rd318, %rd318, 256;
	add.s64 	%rd317, %rd317, 2048;
	add.s32 	%r387, %r387, 1;
	setp.ne.s32 	%p38, %r387, 0;
	@%p38 bra 	$L__BB7_141;
$L__BB7_145:
	setp.lt.u32 	%p39, %r20, 768;
	@%p39 bra 	$L__BB7_160;
	add.s32 	%r390, %r389, 512;
$L__BB7_147:
	mov.u32 	%r28, %r390;
	add.s32 	%r45, %r28, -512;
	cvt.u64.u32 	%rd219, %r45;
	add.s64 	%rd220, %rd316, %rd219;
	shl.b64 	%rd221, %rd220, 3;
	add.s64 	%rd141, %rd128, %rd221;
	add.s64 	%rd142, %rd220, %rd192;
	ld.global.f64 	%fd193, [%rd141];
	abs.f64 	%fd194, %fd338;
	abs.f64 	%fd195, %fd193;
	setp.lt.f64 	%p40, %fd194, %fd195;
	mov.f64 	%fd335, %fd193;
	mov.u64 	%rd324, %rd142;
	@%p40 bra 	$L__BB7_150;
	setp.lt.f64 	%p41, %fd195, %fd194;
	mov.f64 	%fd335, %fd338;
	mov.u64 	%rd324, %rd327;
	@%p41 bra 	$L__BB7_150;
	setp.lt.s64 	%p42, %rd327, %rd142;
	selp.f64 	%fd335, %fd338, %fd193, %p42;
	min.s64 	%rd324, %rd327, %rd142;
$L__BB7_150:
	add.s32 	%r46, %r28, -256;
	cvt.u64.u32 	%rd222, %r46;
	add.s64 	%rd223, %rd316, %rd222;
	add.s64 	%rd145, %rd223, %rd192;
	ld.global.f64 	%fd198, [%rd141+2048];
	abs.f64 	%fd199, %fd335;
	abs.f64 	%fd200, %fd198;
	setp.lt.f64 	%p43, %fd199, %fd200;
	mov.f64 	%fd336, %fd198;
	mov.u64 	%rd325, %rd145;
	@%p43 bra 	$L__BB7_153;
	setp.lt.f64 	%p44, %fd200, %fd199;
	mov.f64 	%fd336, %fd335;
	mov.u64 	%rd325, %rd324;
	@%p44 bra 	$L__BB7_153;
	setp.lt.s64 	%p45, %rd324, %rd145;
	selp.f64 	%fd336, %fd335, %fd198, %p45;
	min.s64 	%rd325, %rd324, %rd145;
$L__BB7_153:
	cvt.u64.u32 	%rd224, %r28;
	add.s64 	%rd225, %rd316, %rd224;
	add.s64 	%rd148, %rd225, %rd192;
	ld.global.f64 	%fd203, [%rd141+4096];
	abs.f64 	%fd204, %fd336;
	abs.f64 	%fd205, %fd203;
	setp.lt.f64 	%p46, %fd204, %fd205;
	mov.f64 	%fd337, %fd203;
	mov.u64 	%rd326, %rd148;
	@%p46 bra 	$L__BB7_156;
	setp.lt.f64 	%p47, %fd205, %fd204;
	mov.f64 	%fd337, %fd336;
	mov.u64 	%rd326, %rd325;
	@%p47 bra 	$L__BB7_156;
	setp.lt.s64 	%p48, %rd325, %rd148;
	selp.f64 	%fd337, %fd336, %fd203, %p48;
	min.s64 	%rd326, %rd325, %rd148;
$L__BB7_156:
	add.s32 	%r47, %r28, 256;
	cvt.u64.u32 	%rd226, %r47;
	add.s64 	%rd227, %rd316, %rd226;
	add.s64 	%rd151, %rd227, %rd192;
	ld.global.f64 	%fd208, [%rd141+6144];
	abs.f64 	%fd209, %fd337;
	abs.f64 	%fd210, %fd208;
	setp.lt.f64 	%p49, %fd209, %fd210;
	mov.f64 	%fd338, %fd208;
	mov.u64 	%rd327, %rd151;
	@%p49 bra 	$L__BB7_159;
	setp.lt.f64 	%p50, %fd210, %fd209;
	mov.f64 	%fd338, %fd337;
	mov.u64 	%rd327, %rd326;
	@%p50 bra 	$L__BB7_159;
	setp.lt.s64 	%p51, %rd326, %rd151;
	selp.f64 	%fd338, %fd337, %fd208, %p51;
	min.s64 	%rd327, %rd326, %rd151;
$L__BB7_159:
	add.s32 	%r390, %r28, 1024;
	add.s32 	%r48, %r28, 512;
	setp.lt.s32 	%p52, %r48, %r19;
	@%p52 bra 	$L__BB7_147;
$L__BB7_160:
	// begin inline asm
	mov.u32 %r49, %laneid;
	// end inline asm
	mov.b64 	%rd228, %fd338;
	mov.b64 	{%r51, %r56}, %rd228;
	mov.b32 	%r67, 1;
	mov.b32 	%r68, 31;
	mov.b32 	%r69, -1;
	// begin inline asm
	shfl.sync.down.b32 %r50, %r51, %r67, %r68, %r69;
	// end inline asm
	// begin inline asm
	shfl.sync.down.b32 %r55, %r56, %r67, %r68, %r69;
	// end inline asm
	mov.b64 	%rd229, {%r50, %r55};
	mov.b64 	%fd214, %rd229;
	mov.b64 	{%r61, %r66}, %rd327;
	// begin inline asm
	shfl.sync.down.b32 %r60, %r61, %r67, %r68, %r69;
	// end inline asm
	// begin inline asm
	shfl.sync.down.b32 %r65, %r66, %r67, %r68, %r69;
	// end inline asm
	mov.b64 	%rd155, {%r60, %r65};
	setp.gt.s32 	%p53, %r49, 30;
	mov.f64 	%fd340, %fd338;
	mov.u64 	%rd329, %rd327;
	@%p53 bra 	$L__BB7_164;
	abs.f64 	%fd215, %fd338;
	abs.f64 	%fd216, %fd214;
	setp.lt.f64 	%p54, %fd215, %fd216;
	mov.f64 	%fd340, %fd214;
	mov.u64 	%rd329, %rd155;
	@%p54 bra 	$L__BB7_164;
	setp.lt.f64 	%p55, %fd216, %fd215;
	mov.f64 	%fd340, %fd338;
	mov.u64 	%rd329, %rd327;
	@%p55 bra 	$L__BB7_164;
	setp.lt.s64 	%p56, %rd327, %rd155;
	selp.f64 	%fd340, %fd338, %fd214, %p56;
	min.s64 	%rd329, %rd327, %rd155;
$L__BB7_164:
	mov.b64 	%rd230, %fd340;
	mov.b64 	{%r71, %r76}, %rd230;
	mov.b32 	%r87, 2;
	mov.b32 	%r88, 31;
	mov.b32 	%r89, -1;
	// begin inline asm
	shfl.sync.down.b32 %r70, %r71, %r87, %r88, %r89;
	// end inline asm
	// begin inline asm
	shfl.sync.down.b32 %r75, %r76, %r87, %r88, %r89;
	// end inline asm
	mov.b64 	%rd231, {%r70, %r75};
	mov.b64 	%fd219, %rd231;
	mov.b64 	{%r81, %r86}, %rd329;
	// begin inline asm
	shfl.sync.down.b32 %r80, %r81, %r87, %r88, %r89;
	// end inline asm
	// begin inline asm
	shfl.sync.down.b32 %r85, %r86, %r87, %r88, %r89;
	// end inline asm
	mov.b64 	%rd158, {%r80, %r85};
	setp.gt.s32 	%p57, %r49, 29;
	mov.f64 	%fd341, %fd340;
	mov.u64 	%rd330, %rd329;
	@%p57 bra 	$L__BB7_168;
	abs.f64 	%fd220, %fd340;
	abs.f64 	%fd221, %fd219;
	setp.lt.f64 	%p58, %fd220, %fd221;
	mov.f64 	%fd341, %fd219;
	mov.u64 	%rd330, %rd158;
	@%p58 bra 	$L__BB7_168;
	setp.lt.f64 	%p59, %fd221, %fd220;
	mov.f64 	%fd341, %fd340;
	mov.u64 	%rd330, %rd329;
	@%p59 bra 	$L__BB7_168;
	setp.lt.s64 	%p60, %rd329, %rd158;
	selp.f64 	%fd341, %fd340, %fd219, %p60;
	min.s64 	%rd330, %rd329, %rd158;
$L__BB7_168:
	mov.b64 	%rd232, %fd341;
	mov.b64 	{%r91, %r96}, %rd232;
	mov.b32 	%r107, 4;
	mov.b32 	%r108, 31;
	mov.b32 	%r109, -1;
	// begin inline asm
	shfl.sync.down.b32 %r90, %r91, %r107, %r108, %r109;
	// end inline asm
	// begin inline asm
	shfl.sync.down.b32 %r95, %r96, %r107, %r108, %r109;
	// end inline asm
	mov.b64 	%rd233, {%r90, %r95};
	mov.b64 	%fd224, %rd233;
	mov.b64 	{%r101, %r106}, %rd330;
	// begin inline asm
	shfl.sync.down.b32 %r100, %r101, %r107, %r108, %r109;
	// end inline asm
	// begin inline asm
	shfl.sync.down.b32 %r105, %r106, %r107, %r108, %r109;
	// end inline asm
	mov.b64 	%rd161, {%r100, %r105};
	setp.gt.s32 	%p61, %r49, 27;
	mov.f64 	%fd342, %fd341;
	mov.u64 	%rd331, %rd330;
	@%p61 bra 	$L__BB7_172;
	abs.f64 	%fd225, %fd341;
	abs.f64 	%fd226, %fd224;
	setp.lt.f64 	%p62, %fd225, %fd226;
	mov.f64 	%fd342, %fd224;
	mov.u64 	%rd331, %rd161;
	@%p62 bra 	$L__BB7_172;
	setp.lt.f64 	%p63, %fd226, %fd225;
	mov.f64 	%fd342, %fd341;
	mov.u64 	%rd331, %rd330;
	@%p63 bra 	$L__BB7_172;
	setp.lt.s64 	%p64, %rd330, %rd161;
	selp.f64 	%fd342, %fd341, %fd224, %p64;
	min.s64 	%rd331, %rd330, %rd161;
$L__BB7_172:
	mov.b64 	%rd234, %fd342;
	mov.b64 	{%r111, %r116}, %rd234;
	mov.b32 	%r127, 8;
	mov.b32 	%r128, 31;
	mov.b32 	%r129, -1;
	// begin inline asm
	shfl.sync.down.b32 %r110, %r111, %r127, %r128, %r129;
	// end inline asm
	// begin inline asm
	shfl.sync.down.b32 %r115, %r116, %r127, %r128, %r129;
	// end inline asm
	mov.b64 	%rd235, {%r110, %r115};
	mov.b64 	%fd229, %rd235;
	mov.b64 	{%r121, %r126}, %rd331;
	// begin inline asm
	shfl.sync.down.b32 %r120, %r121, %r127, %r128, %r129;
	// end inline asm
	// begin inline asm
	shfl.sync.down.b32 %r125, %r126, %r127, %r128, %r129;
	// end inline asm
	mov.b64 	%rd164, {%r120, %r125};
	setp.gt.s32 	%p65, %r49, 23;
	mov.f64 	%fd343, %fd342;
	mov.u64 	%rd332, %rd331;
	@%p65 bra 	$L__BB7_176;
	abs.f64 	%fd230, %fd342;
	abs.f64 	%fd231, %fd229;
	setp.lt.f64 	%p66, %fd230, %fd231;
	mov.f64 	%fd343, %fd229;
	mov.u64 	%rd332, %rd164;
	@%p66 bra 	$L__BB7_176;
	setp.lt.f64 	%p67, %fd231, %fd230;
	mov.f64 	%fd343, %fd342;
	mov.u64 	%rd332, %rd331;
	@%p67 bra 	$L__BB7_176;
	setp.lt.s64 	%p68, %rd331, %rd164;
	selp.f64 	%fd343, %fd342, %fd229, %p68;
	min.s64 	%rd332, %rd331, %rd164;
$L__BB7_176:
	mov.b64 	%rd236, %fd343;
	mov.b64 	{%r131, %r136}, %rd236;
	mov.b32 	%r147, 16;
	mov.b32 	%r148, 31;
	mov.b32 	%r149, -1;
	// begin inline asm
	shfl.sync.down.b32 %r130, %r131, %r147, %r148, %r149;
	// end inline asm
	// begin inline asm
	shfl.sync.down.b32 %r135, %r136, %r147, %r148, %r149;
	// end inline asm
	mov.b64 	%rd237, {%r130, %r135};
	mov.b64 	%fd234, %rd237;
	mov.b64 	{%r141, %r146}, %rd332;
	// begin inline asm
	shfl.sync.down.b32 %r140, %r141, %r147, %r148, %r149;
	// end inline asm
	// begin inline asm
	shfl.sync.down.b32 %r145, %r146, %r147, %r148, %r149;
	// end inline asm
	mov.b64 	%rd167, {%r140, %r145};
	setp.gt.s32 	%p69, %r49, 15;
	mov.f64 	%fd351, %fd343;
	mov.u64 	%rd340, %rd332;
	@%p69 bra 	$L__BB7_180;
	abs.f64 	%fd235, %fd343;
	abs.f64 	%fd236, %fd234;
	setp.lt.f64 	%p70, %fd235, %fd236;
	mov.f64 	%fd351, %fd234;
	mov.u64 	%rd340, %rd167;
	@%p70 bra 	$L__BB7_180;
	setp.lt.f64 	%p71, %fd236, %fd235;
	mov.f64 	%fd351, %fd343;
	mov.u64 	%rd340, %rd332;
	@%p71 bra 	$L__BB7_180;
	setp.lt.s64 	%p72, %rd332, %rd167;
	selp.f64 	%fd351, %fd343, %fd234, %p72;
	min.s64 	%rd340, %rd332, %rd167;
$L__BB7_180:
	setp.ne.s32 	%p73, %r49, 0;
	@%p73 bra 	$L__BB7_182;
	shr.u32 	%r150, %r18, 1;
	and.b32  	%r151, %r150, 496;
	mov.u32 	%r152, _ZN6thrust24THRUST_300001_SM_1000_NS8cuda_cub4core6detail5shmemE;
	add.s32 	%r153, %r152, %r151;
	st.shared.f64 	[%r153+8], %fd351;
	st.shared.u64 	[%r153+16], %rd340;
$L__BB7_182:
	bar.sync 	0;
	setp.ne.s32 	%p74, %r18, 0;
	@%p74 bra 	$L__BB7_204;
	ld.shared.f64 	%fd239, [_ZN6thrust24THRUST_300001_SM_1000_NS8cuda_cub4core6detail5shmemE+24];
	ld.shared.u64 	%rd170, [_ZN6thrust24THRUST_300001_SM_1000_NS8cuda_cub4core6detail5shmemE+32];
	abs.f64 	%fd240, %fd351;
	abs.f64 	%fd241, %fd239;
	setp.lt.f64 	%p75, %fd240, %fd241;
	mov.f64 	%fd345, %fd239;
	mov.u64 	%rd334, %rd170;
	@%p75 bra 	$L__BB7_186;
	setp.lt.f64 	%p76, %fd241, %fd240;
	mov.f64 	%fd345, %fd351;
	mov.u64 	%rd334, %rd340;
	@%p76 bra 	$L__BB7_186;
	setp.lt.s64 	%p77, %rd340, %rd170;
	selp.f64 	%fd345, %fd351, %fd239, %p77;
	min.s64 	%rd334, %rd340, %rd170;
$L__BB7_186:
	ld.shared.f64 	%fd244, [_ZN6thrust24THRUST_300001_SM_1000_NS8cuda_cub4core6detail5shmemE+40];
	ld.shared.u64 	%rd173, [_ZN6thrust24THRUST_300001_SM_1000_NS8cuda_cub4core6detail5shmemE+48];
	abs.f64 	%fd245, %fd345;
	abs.f64 	%fd246, %fd244;
	setp.lt.f64 	%p78, %fd245, %fd246;
	mov.f64 	%fd346, %fd244;
	mov.u64 	%rd335, %rd173;
	@%p78 bra 	$L__BB7_189;
	setp.lt.f64 	%p79, %fd246, %fd245;
	mov.f64 	%fd346, %fd345;
	mov.u64 	%rd335, %rd334;
	@%p79 bra 	$L__BB7_189;
	setp.lt.s64 	%p80, %rd334, %rd173;
	selp.f64 	%fd346, %fd345, %fd244, %p80;
	min.s64 	%rd335, %rd334, %rd173;
$L__BB7_189:
	ld.shared.f64 	%fd249, [_ZN6thrust24THRUST_300001_SM_1000_NS8cuda_cub4core6detail5shmemE+56];
	ld.shared.u64 	%rd176, [_ZN6thrust24THRUST_300001_SM_1000_NS8cuda_cub4core6detail5shmemE+64];
	abs.f64 	%fd250, %fd346;
	abs.f64 	%fd251, %fd249;
	setp.lt.f64 	%p81, %fd250, %fd251;
	mov.f64 	%fd347, %fd249;
	mov.u64 	%rd336, %rd176;
	@%p81 bra 	$L__BB7_192;
	setp.lt.f64 	%p82, %fd251, %fd250;
	mov.f64 	%fd347, %fd346;
	mov.u64 	%rd336, %rd335;
	@%p82 bra 	$L__BB7_192;
	setp.lt.s64 	%p83, %rd335, %rd176;
	selp.f64 	%fd347, %fd346, %fd249, %p83;
	min.s64 	%rd336, %rd335, %rd176;
$L__BB7_192:
	ld.shared.f64 	%fd254, [_ZN6thrust24THRUST_300001_SM_1000_NS8cuda_cub4core6detail5shmemE+72];
	ld.shared.u64 	%rd179, [_ZN6thrust24THRUST_300001_SM_1000_NS8cuda_cub4core6detail5shmemE+80];
	abs.f64 	%fd255, %fd347;
	abs.f64 	%fd256, %fd254;
	setp.lt.f64 	%p84, %fd255, %fd256;
	mov.f64 	%fd348, %fd254;
	mov.u64 	%rd337, %rd179;
	@%p84 bra 	$L__BB7_195;
	setp.lt.f64 	%p85, %fd256, %fd255;
	mov.f64 	%fd348, %fd347;
	mov.u64 	%rd337, %rd336;
	@%p85 bra 	$L__BB7_195;
	setp.lt.s64 	%p86, %rd336, %rd179;
	selp.f64 	%fd348, %fd347, %fd254, %p86;
	min.s64 	%rd337, %rd336, %rd179;
$L__BB7_195:
	ld.shared.f64 	%fd259, [_ZN6thrust24THRUST_300001_SM_1000_NS8cuda_cub4core6detail5shmemE+88];
	ld.shared.u64 	%rd182, [_ZN6thrust24THRUST_300001_SM_1000_NS8cuda_cub4core6detail5shmemE+96];
	abs.f64 	%fd260, %fd348;
	abs.f64 	%fd261, %fd259;
	setp.lt.f64 	%p87, %fd260, %fd261;
	mov.f64 	%fd349, %fd259;
	mov.u64 	%rd338, %rd182;
	@%p87 bra 	$L__BB7_198;
	setp.lt.f64 	%p88, %fd261, %fd260;
	mov.f64 	%fd349, %fd348;
	mov.u64 	%rd338, %rd337;
	@%p88 bra 	$L__BB7_198;
	setp.lt.s64 	%p89, %rd337, %rd182;
	selp.f64 	%fd349, %fd348, %fd259, %p89;
	min.s64 	%rd338, %rd337, %rd182;
$L__BB7_198:
	ld.shared.f64 	%fd264, [_ZN6thrust24THRUST_300001_SM_1000_NS8cuda_cub4core6detail5shmemE+104];
	ld.shared.u64 	%rd185, [_ZN6thrust24THRUST_300001_SM_1000_NS8cuda_cub4core6detail5shmemE+112];
	abs.f64 	%fd265, %fd349;
	abs.f64 	%fd266, %fd264;
	setp.lt.f64 	%p90, %fd265, %fd266;
	mov.f64 	%fd350, %fd264;
	mov.u64 	%rd339, %rd185;
	@%p90 bra 	$L__BB7_201;
	setp.lt.f64 	%p91, %fd266, %fd265;
	mov.f64 	%fd350, %fd349;
	mov.u64 	%rd339, %rd338;
	@%p91 bra 	$L__BB7_201;
	setp.lt.s64 	%p92, %rd338, %rd185;
	selp.f64 	%fd350, %fd349, %fd264, %p92;
	min.s64 	%rd339, %rd338, %rd185;
$L__BB7_201:
	ld.shared.f64 	%fd269, [_ZN6thrust24THRUST_300001_SM_1000_NS8cuda_cub4core6detail5shmemE+120];
	ld.shared.u64 	%rd188, [_ZN6thrust24THRUST_300001_SM_1000_NS8cuda_cub4core6detail5shmemE+128];
	abs.f64 	%fd270, %fd350;
	abs.f64 	%fd271, %fd269;
	setp.lt.f64 	%p93, %fd270, %fd271;
	mov.u64 	%rd340, %rd188;
	mov.f64 	%fd351, %fd269;
	@%p93 bra 	$L__BB7_204;
	setp.lt.f64 	%p94, %fd271, %fd270;
	mov.u64 	%rd340, %rd339;
	mov.f64 	%fd351, %fd350;
	@%p94 bra 	$L__BB7_204;
	setp.lt.s64 	%p95, %rd339, %rd188;
	selp.f64 	%fd351, %fd350, %fd269, %p95;
	min.s64 	%rd340, %rd339, %rd188;
$L__BB7_204:
	mov.u32 	%r381, %tid.x;
	setp.ne.s32 	%p212, %r381, 0;
	@%p212 bra 	$L__BB7_206;
	ld.param.u64 	%rd271, [_ZN6thrust24THRUST_300001_SM_1000_NS8cuda_cub4core6detail13_kernel_agentINS1_8__reduce11ReduceAgentINS0_12zip_iteratorIN4cuda3std3__45tupleIJNS0_10device_ptrIdEENS0_17counting_iteratorIlNS0_11use_defaultESF_SF_EEEEEEEPNSB_IJdlEEESJ_lNS1_9__extrema9arg_max_fIdl10comparatorEEEEJSI_SK_lSO_EEEvDpT0__param_1];
	cvta.to.global.u64 	%rd270, %rd271;
	st.global.f64 	[%rd270], %fd351;
	st.global.u64 	[%rd270+8], %rd340;
$L__BB7_206:
	ret;

}
	// .globl	_ZN6thrust24THRUST_300001_SM_1000_NS8cuda_cub4core6detail13_kernel_agentINS1_8__reduce11ReduceAgentINS0_12zip_iteratorIN4cuda3std3__45tupleIJNS0_10device_ptrIdEENS0_17counting_iteratorIlNS0_11use_defaultESF_SF_EEEEEEEPNSB_IJdlEEESJ_lNS1_9__extrema9arg_max_fIdl10comparatorEEEEJSI_SK_lN3cub18CUB_300001_SM_100013GridEvenShareIlEENSR_9GridQueueIyEESO_EEEvDpT0_
.visible .entry _ZN6thrust24THRUST_300001_SM_1000_NS8cuda_cub4core6detail13_kernel_agentINS1_8__reduce11ReduceAgentINS0_12zip_iteratorIN4cuda3std3__45tupleIJNS0_10device_ptrIdEENS0_17counting_iteratorIlNS0_11use_defaultESF_SF_EEEEEEEPNSB_IJdlEEESJ_lNS1_9__extrema9arg_max_fIdl10comparatorEEEEJSI_SK_lN3cub18CUB_300001_SM_100013GridEvenShareIlEENSR_9GridQueueIyEESO_EEEvDpT0_(
	.param .align 8 .b8 _ZN6thrust24THRUST_300001_SM_1000_NS8cuda_cub4core6detail13_kernel_agentINS1_8__reduce11ReduceAgentINS0_12zip_iteratorIN4cuda3std3__45tupleIJNS0_10device_ptrIdEENS0_17counting_iteratorIlNS0_11use_defaultESF_SF_EEEEEEEPNSB_IJdlEEESJ_lNS1_9__extrema9arg_max_fIdl10comparatorEEEEJSI_SK_lN3cub18CUB_300001_SM_100013GridEvenShareIlEENSR_9GridQueueIyEESO_EEEvDpT0__param_0[16],
	.param .u64 .ptr .align 1 _ZN6thrust24THRUST_300001_SM_1000_NS8cuda_cub4core6detail13_kernel_agentINS1_8__reduce11ReduceAgentINS0_12zip_iteratorIN4cuda3std3__45tupleIJNS0_10device_ptrIdEENS0_17counting_iteratorIlNS0_11use_defaultESF_SF_EEEEEEEPNSB_IJdlEEESJ_lNS1_9__extrema9arg_max_fIdl10comparatorEEEEJSI_SK_lN3cub18CUB_300001_SM_100013GridEvenShareIlEENSR_9GridQueueIyEESO_EEEvDpT0__param_1,
	.param .u64 _ZN6thrust24THRUST_300001_SM_1000_NS8cuda_cub4core6detail13_kernel_agentINS1_8__reduce11ReduceAgentINS0_12zip_iteratorIN4cuda3std3__45tupleIJNS0_10device_ptrIdEENS0_17counting_iteratorIlNS0_11use_defaultESF_SF_EEEEEEEPNSB_IJdlEEESJ_lNS1_9__extrema9arg_max_fIdl10comparatorEEEEJSI_SK_lN3cub18CUB_300001_SM_100013GridEvenShareIlEENSR_9GridQueueIyEESO_EEEvDpT0__param_2,
	.param .align 8 .b8 _ZN6thrust24THRUST_300001_SM_1000_NS8cuda_cub4core6detail13_kernel_agentINS1_8__reduce11ReduceAgentINS0_12zip_iteratorIN4cuda3std3__45tupleIJNS0_10device_ptrIdEENS0_17counting_iteratorIlNS0_11use_defaultESF_SF_EEEEEEEPNSB_IJdlEEESJ_lNS1_9__extrema9arg_max_fIdl10comparatorEEEEJSI_SK_lN3cub18CUB_300001_SM_100013GridEvenShareIlEENSR_9GridQueueIyEESO_EEEvDpT0__param_3[72],
	.param .align 8 .b8 _ZN6thrust24THRUST_300001_SM_1000_NS8cuda_cub4core6detail13_kernel_agentINS1_8__reduce11ReduceAgentINS0_12zip_iteratorIN4cuda3std3__45tupleIJNS0_10device_ptrIdEENS0_17counting_iteratorIlNS0_11use_defaultESF_SF_EEEEEEEPNSB_IJdlEEESJ_lNS1_9__extrema9arg_max_fIdl10comparatorEEEEJSI_SK_lN3cub18CUB_300001_SM_100013GridEvenShareIlEENSR_9GridQueueIyEESO_EEEvDpT0__param_4[8],
	.param .align 1 .b8 _ZN6thrust24THRUST_300001_SM_1000_NS8cuda_cub4core6detail13_kernel_agentINS1_8__reduce11ReduceAgentINS0_12zip_iteratorIN4cuda3std3__45tupleIJNS0_10device_ptrIdEENS0_17counting_iteratorIlNS0_11use_defaultESF_SF_EEEEEEEPNSB_IJdlEEESJ_lNS1_9__extrema9arg_max_fIdl10comparatorEEEEJSI_SK_lN3cub18CUB_300001_SM_100013GridEvenShareIlEENSR_9GridQueueIyEESO_EEEvDpT0__param_5[1]
)
.maxntid 256
{
	.reg .pred 	%p<215>;
	.reg .b32 	%r<399>;
	.reg .b64 	%rd<356>;
	.reg .b64 	%fd<352>;

	ld.param.u64 	%rd196, [_ZN6thrust24THRUST_300001_SM_1000_NS8cuda_cub4core6detail13_kernel_agentINS1_8__reduce11ReduceAgentINS0_12zip_iteratorIN4cuda3std3__45tupleIJNS0_10device_ptrIdEENS0_17counting_iteratorIlNS0_11use_defaultESF_SF_EEEEEEEPNSB_IJdlEEESJ_lNS1_9__extrema9arg_max_fIdl10comparatorEEEEJSI_SK_lN3cub18CUB_300001_SM_100013GridEvenShareIlEENSR_9GridQueueIyEESO_EEEvDpT0__param_0+8];
	ld.param.u64 	%rd195, [_ZN6thrust24THRUST_300001_SM_1000_NS8cuda_cub4core6detail13_kernel_agentINS1_8__reduce11ReduceAgentINS0_12zip_iteratorIN4cuda3std3__45tupleIJNS0_10device_ptrIdEENS0_17counting_iteratorIlNS0_11use_defaultESF_SF_EEEEEEEPNSB_IJdlEEESJ_lNS1_9__extrema9arg_max_fIdl10comparatorEEEEJSI_SK_lN3cub18CUB_300001_SM_100013GridEvenShareIlEENSR_9GridQueueIyEESO_EEEvDpT0__param_0];
	ld.param.u64 	%rd199, [_ZN6thrust24THRUST_300001_SM_1000_NS8cuda_cub4core6detail13_kernel_agentINS1_8__reduce11ReduceAgentINS0_12zip_iteratorIN4cuda3std3__45tupleIJNS0_10device_ptrIdEENS0_17counting_iteratorIlNS0_11use_defaultESF_SF_EEEEEEEPNSB_IJdlEEESJ_lNS1_9__extrema9arg_max_fIdl10comparatorEEEEJSI_SK_lN3cub18CUB_300001_SM_100013GridEvenShareIlEENSR_9GridQueueIyEESO_EEEvDpT0__param_4];
	ld.param.u64 	%rd198, [_ZN6thrust24THRUST_300001_SM_1000_NS8cuda_cub4core6detail13_kernel_agentINS1_8__reduce11ReduceAgentINS0_12zip_iteratorIN4cuda3std3__45tupleIJNS0_10device_ptrIdEENS0_17counting_iteratorIlNS0_11use_defaultESF_SF_EEEEEEEPNSB_IJdlEEESJ_lNS1_9__extrema9arg_max_fIdl10comparatorEEEEJSI_SK_lN3cub18CUB_300001_SM_100013GridEvenShareIlEENSR_9GridQueueIyEESO_EEEvDpT0__param_2];
	cvta.to.global.u64 	%rd1, %rd199;
	cvta.to.global.u64 	%rd2, %rd195;
	mov.u32 	%r1, %ctaid.x;
	mul.lo.s32 	%r33, %r1, 1280;
	cvt.u64.u32 	%rd4, %r33;
	mov.u32 	%r34, %nctaid.x;
	mul.lo.s32 	%r35, %r34, 1280;
	cvt.u64.u32 	%rd5, %r35;
	add.s64 	%rd200, %rd4, 1280;
	setp.le.s64 	%p1, %rd200, %rd198;
	@%p1 bra 	$L__BB8_121;
	cvt.u32.u64 	%r159, %rd4;
	cvt.u32.u64 	%r2, %rd198;
	sub.s32 	%r3, %r2, %r159;
	mov.u32 	%r4, %tid.x;
	setp.ge.s32 	%p98, %r4, %r3;
	mov.f64 	%fd298, 0d0000000000000000;
	mov.b64 	%rd298, 0;
	mov.u32 	%r393, %r4;
	@%p98 bra 	$L__BB8_3;
	cvt.u64.u32 	%rd246, %r4;
	add.s64 	%rd247, %rd4, %rd246;
	shl.b64 	%rd248, %rd247, 3;
	add.s64 	%rd249, %rd2, %rd248;
	add.s64 	%rd298, %rd196, %rd247;
	ld.global.f64 	%fd298, [%rd249];
	add.s32 	%r393, %r4, 256;
$L__BB8_3:
	setp.ge.s32 	%p99, %r393, %r3;
	@%p99 bra 	$L__BB8_25;
	not.b32 	%r161, %r393;
	add.s32 	%r162, %r161, %r2;
	sub.s32 	%r7, %r162, %r159;
	and.b32  	%r163, %r7, 768;
	setp.eq.s32 	%p100, %r163, 768;
	@%p100 bra 	$L__BB8_10;
	cvt.u64.u32 	%rd251, %r393;
	add.s64 	%rd252, %rd251, %rd4;
	add.s64 	%rd289, %rd252, %rd196;
	shl.b64 	%rd253, %rd252, 3;
	add.s64 	%rd288, %rd2, %rd253;
	shr.u32 	%r164, %r7, 8;
	add.s32 	%r165, %r164, 1;
	and.b32  	%r166, %r165, 3;
	neg.s32 	%r391, %r166;
$L__BB8_6:
	.pragma "nounroll";
	mov.u64 	%rd12, %rd298;
	mov.f64 	%fd3, %fd298;
	ld.global.f64 	%fd4, [%rd288];
	abs.f64 	%fd5, %fd3;
	abs.f64 	%fd6, %fd4;
	setp.lt.f64 	%p101, %fd5, %fd6;
	mov.u64 	%rd298, %rd289;
	mov.f64 	%fd298, %fd4;
	@%p101 bra 	$L__BB8_9;
	setp.lt.f64 	%p102, %fd6, %fd5;
	mov.u64 	%rd298, %rd12;
	mov.f64 	%fd298, %fd3;
	@%p102 bra 	$L__BB8_9;
	setp.lt.s64 	%p103, %rd12, %rd289;
	min.s64 	%rd298, %rd12, %rd289;
	selp.f64 	%fd298, %fd3, %fd4, %p103;
$L__BB8_9:
	add.s32 	%r393, %r393, 256;
	add.s64 	%rd289, %rd289, 256;
	add.s64 	%rd288, %rd288, 2048;
	add.s32 	%r391, %r391, 1;
	setp.ne.s32 	%p104, %r391, 0;
	@%p104 bra 	$L__BB8_6;
$L__BB8_10:
	setp.lt.u32 	%p105, %r7, 768;
	@%p105 bra 	$L__BB8_25;
	add.s32 	%r394, %r393, 512;
$L__BB8_12:
	mov.u32 	%r15, %r394;
	add.s32 	%r167, %r15, -512;
	cvt.s64.s32 	%rd254, %r167;
	add.s64 	%rd255, %rd254, %rd4;
	shl.b64 	%rd256, %rd255, 3;
	add.s64 	%rd20, %rd2, %rd256;
	add.s64 	%rd21, %rd255, %rd196;
	ld.global.f64 	%fd12, [%rd20];
	abs.f64 	%fd13, %fd298;
	abs.f64 	%fd14, %fd12;
	setp.lt.f64 	%p106, %fd13, %fd14;
	mov.u64 	%rd295, %rd21;
	mov.f64 	%fd295, %fd12;
	@%p106 bra 	$L__BB8_15;
	setp.lt.f64 	%p107, %fd14, %fd13;
	mov.u64 	%rd295, %rd298;
	mov.f64 	%fd295, %fd298;
	@%p107 bra 	$L__BB8_15;
	setp.lt.s64 	%p108, %rd298, %rd21;
	min.s64 	%rd295, %rd298, %rd21;
	selp.f64 	%fd295, %fd298, %fd12, %p108;
$L__BB8_15:
	add.s32 	%r168, %r15, -256;
	cvt.s64.s32 	%rd257, %r168;
	add.s64 	%rd258, %rd257, %rd4;
	add.s64 	%rd24, %rd258, %rd196;
	ld.global.f64 	%fd17, [%rd20+2048];
	abs.f64 	%fd18, %fd295;
	abs.f64 	%fd19, %fd17;
	setp.lt.f64 	%p109, %fd18, %fd19;
	mov.u64 	%rd296, %rd24;
	mov.f64 	%fd296, %fd17;
	@%p109 bra 	$L__BB8_18;
	setp.lt.f64 	%p110, %fd19, %fd18;
	mov.u64 	%rd296, %rd295;
	mov.f64 	%fd296, %fd295;
	@%p110 bra 	$L__BB8_18;
	setp.lt.s64 	%p111, %rd295, %rd24;
	min.s64 	%rd296, %rd295, %rd24;
	selp.f64 	%fd296, %fd295, %fd17, %p111;
$L__BB8_18:
	cvt.s64.s32 	%rd259, %r15;
	add.s64 	%rd260, %rd259, %rd4;
	add.s64 	%rd27, %rd260, %rd196;
	ld.global.f64 	%fd22, [%rd20+4096];
	abs.f64 	%fd23, %fd296;
	abs.f64 	%fd24, %fd22;
	setp.lt.f64 	%p112, %fd23, %fd24;
	mov.u64 	%rd297, %rd27;
	mov.f64 	%fd297, %fd22;
	@%p112 bra 	$L__BB8_21;
	setp.lt.f64 	%p113, %fd24, %fd23;
	mov.u64 	%rd297, %rd296;
	mov.f64 	%fd297, %fd296;
	@%p113 bra 	$L__BB8_21;
	setp.lt.s64 	%p114, %rd296, %rd27;
	min.s64 	%rd297, %rd296, %rd27;
	selp.f64 	%fd297, %fd296, %fd22, %p114;
$L__BB8_21:
	add.s32 	%r169, %r15, 256;
	cvt.s64.s32 	%rd261, %r169;
	add.s64 	%rd262, %rd261, %rd4;
	add.s64 	%rd30, %rd262, %rd196;
	ld.global.f64 	%fd27, [%rd20+6144];
	abs.f64 	%fd28, %fd297;
	abs.f64 	%fd29, %fd27;
	setp.lt.f64 	%p115, %fd28, %fd29;
	mov.u64 	%rd298, %rd30;
	mov.f64 	%fd298, %fd27;
	@%p115 bra 	$L__BB8_24;
	setp.lt.f64 	%p116, %fd29, %fd28;
	mov.u64 	%rd298, %rd297;
	mov.f64 	%fd298, %fd297;
	@%p116 bra 	$L__BB8_24;
	setp.lt.s64 	%p117, %rd297, %rd30;
	min.s64 	%rd298, %rd297, %rd30;
	selp.f64 	%fd298, %fd297, %fd27, %p117;
$L__BB8_24:
	add.s32 	%r394, %r15, 1024;
	add.s32 	%r170, %r15, 512;
	setp.lt.s32 	%p118, %r170, %r3;
	@%p118 bra 	$L__BB8_12;
$L__BB8_25:
	setp.lt.s32 	%p119, %r3, 256;
	@%p119 bra 	$L__BB8_70;
	// begin inline asm
	mov.u32 %r284, %laneid;
	// end inline asm
	mov.b64 	%rd273, %fd298;
	mov.b64 	{%r286, %r291}, %rd273;
	mov.b32 	%r302, 1;
	mov.b32 	%r303, 31;
	mov.b32 	%r304, -1;
	// begin inline asm
	shfl.sync.down.b32 %r285, %r286, %r302, %r303, %r304;
	// end inline asm
	// begin inline asm
	shfl.sync.down.b32 %r290, %r291, %r302, %r303, %r304;
	// end inline asm
	mov.b64 	%rd274, {%r285, %r290};
	mov.b64 	%fd33, %rd274;
	mov.b64 	{%r296, %r301}, %rd298;
	// begin inline asm
	shfl.sync.down.b32 %r295, %r296, %r302, %r303, %r304;
	// end inline asm
	// begin inline asm
	shfl.sync.down.b32 %r300, %r301, %r302, %r303, %r304;
	// end inline asm
	mov.b64 	%rd34, {%r295, %r300};
	setp.gt.s32 	%p171, %r284, 30;
	mov.u64 	%rd300, %rd298;
	mov.f64 	%fd300, %fd298;
	@%p171 bra 	$L__BB8_30;
	abs.f64 	%fd34, %fd298;
	abs.f64 	%fd35, %fd33;
	setp.lt.f64 	%p172, %fd34, %fd35;
	mov.u64 	%rd300, %rd34;
	mov.f64 	%fd300, %fd33;
	@%p172 bra 	$L__BB8_30;
	setp.lt.f64 	%p173, %fd35, %fd34;
	mov.u64 	%rd300, %rd298;
	mov.f64 	%fd300, %fd298;
	@%p173 bra 	$L__BB8_30;
	setp.lt.s64 	%p174, %rd298, %rd34;
	min.s64 	%rd300, %rd298, %rd34;
	selp.f64 	%fd300, %fd298, %fd33, %p174;
$L__BB8_30:
	mov.b64 	%rd275, %fd300;
	mov.b64 	{%r306, %r311}, %rd275;
	mov.b32 	%r322, 2;
	mov.b32 	%r323, 31;
	mov.b32 	%r324, -1;
	// begin inline asm
	shfl.sync.down.b32 %r305, %r306, %r322, %r323, %r324;
	// end inline asm
	// begin inline asm
	shfl.sync.down.b32 %r310, %r311, %r322, %r323, %r324;
	// end inline asm
	mov.b64 	%rd276, {%r305, %r310};
	mov.b64 	%fd38, %rd276;
	mov.b64 	{%r316, %r321}, %rd300;
	// begin inline asm
	shfl.sync.down.b32 %r315, %r316, %r322, %r323, %r324;
	// end inline asm
	// begin inline asm
	shfl.sync.down.b32 %r320, %r321, %r322, %r323, %r324;
	// end inline asm
	mov.b64 	%rd37, {%r315, %r320};
	setp.gt.s32 	%p175, %r284, 29;
	mov.u64 	%rd301, %rd300;
	mov.f64 	%fd301, %fd300;
	@%p175 bra 	$L__BB8_34;
	abs.f64 	%fd39, %fd300;
	abs.f64 	%fd40, %fd38;
	setp.lt.f64 	%p176, %fd39, %fd40;
	mov.u64 	%rd301, %rd37;
	mov.f64 	%fd301, %fd38;
	@%p176 bra 	$L__BB8_34;
	setp.lt.f64 	%p177, %fd40, %fd39;
	mov.u64 	%rd301, %rd300;
	mov.f64 	%fd301, %fd300;
	@%p177 bra 	$L__BB8_34;
	setp.lt.s64 	%p178, %rd300, %rd37;
	min.s64 	%rd301, %rd300, %rd37;
	selp.f64 	%fd301, %fd300, %fd38, %p178;
$L__BB8_34:
	mov.b64 	%rd277, %fd301;
	mov.b64 	{%r326, %r331}, %rd277;
	mov.b32 	%r342, 4;
	mov.b32 	%r343, 31;
	mov.b32 	%r344, -1;
	// begin inline asm
	shfl.sync.down.b32 %r325, %r326, %r342, %r343, %r344;
	// end inline asm
	// begin inline asm
	shfl.sync.down.b32 %r330, %r331, %r342, %r343, %r344;
	// end inline asm
	mov.b64 	%rd278, {%r325, %r330};
	mov.b64 	%fd43, %rd278;
	mov.b64 	{%r336, %r341}, %rd301;
	// begin inline asm
	shfl.sync.down.b32 %r335, %r336, %r342, %r343, %r344;
	// end inline asm
	// begin inline asm
	shfl.sync.down.b32 %r340, %r341, %r342, %r343, %r344;
	// end inline asm
	mov.b64 	%rd40, {%r335, %r340};
	setp.gt.s32 	%p179, %r284, 27;
	mov.u64 	%rd302, %rd301;
	mov.f64 	%fd302, %fd301;
	@%p179 bra 	$L__BB8_38;
	abs.f64 	%fd44, %fd301;
	abs.f64 	%fd45, %fd43;
	setp.lt.f64 	%p180, %fd44, %fd45;
	mov.u64 	%rd302, %rd40;
	mov.f64 	%fd302, %fd43;
	@%p180 bra 	$L__BB8_38;
	setp.lt.f64 	%p181, %fd45, %fd44;
	mov.u64 	%rd302, %rd301;
	mov.f64 	%fd302, %fd301;
	@%p181 bra 	$L__BB8_38;
	setp.lt.s64 	%p182, %rd301, %rd40;
	min.s64 	%rd302, %rd301, %rd40;
	selp.f64 	%fd302, %fd301, %fd43, %p182;
$L__BB8_38:
	mov.b64 	%rd279, %fd302;
	mov.b64 	{%r346, %r351}, %rd279;
	mov.b32 	%r362, 8;
	mov.b32 	%r363, 31;
	mov.b32 	%r364, -1;
	// begin inline asm
	shfl.sync.down.b32 %r345, %r346, %r362, %r363, %r364;
	// end inline asm
	// begin inline asm
	shfl.sync.down.b32 %r350, %r351, %r362, %r363, %r364;
	// end inline asm
	mov.b64 	%rd280, {%r345, %r350};
	mov.b64 	%fd48, %rd280;
	mov.b64 	{%r356, %r361}, %rd302;
	// begin inline asm
	shfl.sync.down.b32 %r355, %r356, %r362, %r363, %r364;
	// end inline asm
	// begin inline asm
	shfl.sync.down.b32 %r360, %r361, %r362, %r363, %r364;
	// end inline asm
	mov.b64 	%rd43, {%r355, %r360};
	setp.gt.s32 	%p183, %r284, 23;
	mov.u64 	%rd303, %rd302;
	mov.f64 	%fd303, %fd302;
	@%p183 bra 	$L__BB8_42;
	abs.f64 	%fd49, %fd302;
	abs.f64 	%fd50, %fd48;
	setp.lt.f64 	%p184, %fd49, %fd50;
	mov.u64 	%rd303, %rd43;
	mov.f64 	%fd303, %fd48;
	@%p184 bra 	$L__BB8_42;
	setp.lt.f64 	%p185, %fd50, %fd49;
	mov.u64 	%rd303, %rd302;
	mov.f64 	%fd303, %fd302;
	@%p185 bra 	$L__BB8_42;
	setp.lt.s64 	%p186, %rd302, %rd43;
	min.s64 	%rd303, %rd302, %rd43;
	selp.f64 	%fd303, %fd302, %fd48, %p186;
$L__BB8_42:
	mov.b64 	%rd281, %fd303;
	mov.b64 	{%r366, %r371}, %rd281;
	mov.b32 	%r382, 16;
	mov.b32 	%r383, 31;
	mov.b32 	%r384, -1;
	// begin inline asm
	shfl.sync.down.b32 %r365, %r366, %r382, %r383, %r384;
	// end inline asm
	// begin inline asm
	shfl.sync.down.b32 %r370, %r371, %r382, %r383, %r384;
	// end inline asm
	mov.b64 	%rd282, {%r365, %r370};
	mov.b64 	%fd53, %rd282;
	mov.b64 	{%r376, %r381}, %rd303;
	// begin inline asm
	shfl.sync.down.b32 %r375, %r376, %r382, %r383, %r384;
	// end inline asm
	// begin inline asm
	shfl.sync.down.b32 %r380, %r381, %r382, %r383, %r384;
	// end inline asm
	mov.b64 	%rd46, {%r375, %r380};
	setp.gt.s32 	%p187, %r284, 15;
	mov.u64 	%rd355, %rd303;
	mov.f64 	%fd351, %fd303;
	@%p187 bra 	$L__BB8_46;
	abs.f64 	%fd54, %fd303;
	abs.f64 	%fd55, %fd53;
	setp.lt.f64 	%p188, %fd54, %fd55;
	mov.u64 	%rd355, %rd46;
	mov.f64 	%fd351, %fd53;
	@%p188 bra 	$L__BB8_46;
	setp.lt.f64 	%p189, %fd55, %fd54;
	mov.u64 	%rd355, %rd303;
	mov.f64 	%fd351, %fd303;
	@%p189 bra 	$L__BB8_46;
	setp.lt.s64 	%p190, %rd303, %rd46;
	min.s64 	%rd355, %rd303, %rd46;
	selp.f64 	%fd351, %fd303, %fd53, %p190;
$L__BB8_46:
	setp.ne.s32 	%p191, %r284, 0;
	@%p191 bra 	$L__BB8_48;
	shr.u32 	%r385, %r4, 1;
	and.b32  	%r386, %r385, 496;
	mov.u32 	%r387, _ZN6thrust24THRUST_300001_SM_1000_NS8cuda_cub4core6detail5shmemE;
	add.s32 	%r388, %r387, %r386;
	st.shared.f64 	[%r388+8], %fd351;
	st.shared.u64 	[%r388+16], %rd355;
$L__BB8_48:
	bar.sync 	0;
	setp.ne.s32 	%p192, %r4, 0;
	@%p192 bra 	$L__BB8_208;
	ld.shared.f64 	%fd58, [_ZN6thrust24THRUST_300001_SM_1000_NS8cuda_cub4core6detail5shmemE+24];
	ld.shared.u64 	%rd49, [_ZN6thrust24THRUST_300001_SM_1000_NS8cuda_cub4core6detail5shmemE+32];
	abs.f64 	%fd59, %fd351;
	abs.f64 	%fd60, %fd58;
	setp.lt.f64 	%p193, %fd59, %fd60;
	mov.u64 	%rd305, %rd49;
	mov.f64 	%fd305, %fd58;
	@%p193 bra 	$L__BB8_52;
	setp.lt.f64 	%p194, %fd60, %fd59;
	mov.u64 	%rd305, %rd355;
	mov.f64 	%fd305, %fd351;
	@%p194 bra 	$L__BB8_52;
	setp.lt.s64 	%p195, %rd355, %rd49;
	min.s64 	%rd305, %rd355, %rd49;
	selp.f64 	%fd305, %fd351, %fd58, %p195;
$L__BB8_52:
	ld.shared.f64 	%fd63, [_ZN6thrust24THRUST_300001_SM_1000_NS8cuda_cub4core6detail5shmemE+40];
	ld.shared.u64 	%rd52, [_ZN6thrust24THRUST_300001_SM_1000_NS8cuda_cub4core6detail5shmemE+48];
	abs.f64 	%fd64, %fd305;
	abs.f64 	%fd65, %fd63;
	setp.lt.f64 	%p196, %fd64, %fd65;
	mov.u64 	%rd306, %rd52;
	mov.f64 	%fd306, %fd63;
	@%p196 bra 	$L__BB8_55;
	setp.lt.f64 	%p197, %fd65, %fd64;
	mov.u64 	%rd306, %rd305;
	mov.f64 	%fd306, %fd305;
	@%p197 bra 	$L__BB8_55;
	setp.lt.s64 	%p198, %rd305, %rd52;
	min.s64 	%rd306, %rd305, %rd52;
	selp.f64 	%fd306, %fd305, %fd63, %p198;
$L__BB8_55:
	ld.shared.f64 	%fd68, [_ZN6thrust24THRUST_300001_SM_1000_NS8cuda_cub4core6detail5shmemE+56];
	ld.shared.u64 	%rd55, [_ZN6thrust24THRUST_300001_SM_1000_NS8cuda_cub4core6detail5shmemE+64];
	abs.f64 	%fd69, %fd306;
	abs.f64 	%fd70, %fd68;
	setp.lt.f64 	%p199, %fd69, %fd70;
	mov.u64 	%rd307, %rd55;
	mov.f64 	%fd307, %fd68;
	@%p199 bra 	$L__BB8_58;
	setp.lt.f64 	%p200, %fd70, %fd69;
	mov.u64 	%rd307, %rd306;
	mov.f64 	%fd307, %fd306;
	@%p200 bra 	$L__BB8_58;
	setp.lt.s64 	%p201, %rd306, %rd55;
	min.s64 	%rd307, %rd306, %rd55;
	selp.f64 	%fd307, %fd306, %fd68, %p201;
$L__BB8_58:
	ld.shared.f64 	%fd73, [_ZN6thrust24THRUST_300001_SM_1000_NS8cuda_cub4core6detail5shmemE+72];
	ld.shared.u64 	%rd58, [_ZN6thrust24THRUST_300001_SM_1000_NS8cuda_cub4core6detail5shmemE+80];
	abs.f64 	%fd74, %fd307;
	abs.f64 	%fd75, %fd73;
	setp.lt.f64 	%p202, %fd74, %fd75;
	mov.u64 	%rd308, %rd58;
	mov.f64 	%fd308, %fd73;
	@%p202 bra 	$L__BB8_61;
	setp.lt.f64 	%p203, %fd75, %fd74;
	mov.u64 	%rd308, %rd307;
	mov.f64 	%fd308, %fd307;
	@%p203 bra 	$L__BB8_61;
	setp.lt.s64 	%p204, %rd307, %rd58;
	min.s64 	%rd308, %rd307, %rd58;
	selp.f64 	%fd308, %fd307, %fd73, %p204;
$L__BB8_61:
	ld.shared.f64 	%fd78, [_ZN6thrust24THRUST_300001_SM_1000_NS8cuda_cub4core6detail5shmemE+88];
	ld.shared.u64 	%rd61, [_ZN6thrust24THRUST_300001_SM_1000_NS8cuda_cub4core6detail5shmemE+96];
	abs.f64 	%fd79, %fd308;
	abs.f64 	%fd80, %fd78;
	setp.lt.f64 	%p205, %fd79, %fd80;
	mov.u64 	%rd309, %rd61;
	mov.f64 	%fd309, %fd78;
	@%p205 bra 	$L__BB8_64;
	setp.lt.f64 	%p206, %fd80, %fd79;
	mov.u64 	%rd309, %rd308;
	mov.f64 	%fd309, %fd308;
	@%p206 bra 	$L__BB8_64;
	setp.lt.s64 	%p207, %rd308, %rd61;
	min.s64 	%rd309, %rd308, %rd61;
	selp.f64 	%fd309, %fd308, %fd78, %p207;
$L__BB8_64:
	ld.shared.f64 	%fd83, [_ZN6thrust24THRUST_300001_SM_1000_NS8cuda_cub4core6detail5shmemE+104];
	ld.shared.u64 	%rd64, [_ZN6thrust24THRUST_300001_SM_1000_NS8cuda_cub4core6detail5shmemE+112];
	abs.f64 	%fd84, %fd309;
	abs.f64 	%fd85, %fd83;
	setp.lt.f64 	%p208, %fd84, %fd85;
	mov.u64 	%rd310, %rd64;
	mov.f64 	%fd310, %fd83;
	@%p208 bra 	$L__BB8_67;
	setp.lt.f64 	%p209, %fd85, %fd84;
	mov.u64 	%rd310, %rd309;
	mov.f64 	%fd310, %fd309;
	@%p209 bra 	$L__BB8_67;
	setp.lt.s64 	%p210, %rd309, %rd64;
	min.s64 	%rd310, %rd309, %rd64;
	selp.f64 	%fd310, %fd309, %fd83, %p210;
$L__BB8_67:
	ld.shared.f64 	%fd88, [_ZN6thrust24THRUST_300001_SM_1000_NS8cuda_cub4core6detail5shmemE+120];
	ld.shared.u64 	%rd67, [_ZN6thrust24THRUST_300001_SM_1000_NS8cuda_cub4core6detail5shmemE+128];
	abs.f64 	%fd89, %fd310;
	abs.f64 	%fd90, %fd88;
	setp.lt.f64 	%p211, %fd89, %fd90;
	mov.u64 	%rd355, %rd67;
	mov.f64 	%fd351, %fd88;
	@%p211 bra 	$L__BB8_208;
	setp.lt.f64 	%p212, %fd90, %fd89;
	mov.u64 	%rd355, %rd310;
	mov.f64 	%fd351, %fd310;
	@%p212 bra 	$L__BB8_208;
	setp.lt.s64 	%p213, %rd310, %rd67;
	min.s64 	%rd355, %rd310, %rd67;
	selp.f64 	%fd351, %fd310, %fd88, %p213;
	bra.uni 	$L__BB8_208;
$L__BB8_70:
	// begin inline asm
	mov.u32 %r171, %laneid;
	// end inline asm
	and.b32  	%r192, %r4, 992;
	add.s32 	%r193, %r192, 32;
	setp.gt.s32 	%p120, %r193, %r3;
	not.b32 	%r194, %r192;
	add.s32 	%r195, %r3, %r194;
	selp.b32 	%r190, %r195, 31, %p120;
	mov.b64 	%rd263, %fd298;
	mov.b64 	{%r173, %r178}, %rd263;
	mov.b32 	%r189, 1;
	mov.b32 	%r191, -1;
	// begin inline asm
	shfl.sync.down.b32 %r172, %r173, %r189, %r190, %r191;
	// end inline asm
	// begin inline asm
	shfl.sync.down.b32 %r177, %r178, %r189, %r190, %r191;
	// end inline asm
	mov.b64 	%rd264, {%r172, %r177};
	mov.b64 	%fd92, %rd264;
	mov.b64 	{%r183, %r188}, %rd298;
	// begin inline asm
	shfl.sync.down.b32 %r182, %r183, %r189, %r190, %r191;
	// end inline asm
	// begin inline asm
	shfl.sync.down.b32 %r187, %r188, %r189, %r190, %r191;
	// end inline asm
	mov.b64 	%rd69, {%r182, %r187};
	setp.ge.s32 	%p121, %r171, %r190;
	mov.u64 	%rd311, %rd298;
	mov.f64 	%fd311, %fd298;
	@%p121 bra 	$L__BB8_74;
	abs.f64 	%fd93, %fd298;
	abs.f64 	%fd94, %fd92;
	setp.lt.f64 	%p122, %fd93, %fd94;
	mov.u64 	%rd311, %rd69;
	mov.f64 	%fd311, %fd92;
	@%p122 bra 	$L__BB8_74;
	setp.lt.f64 	%p123, %fd94, %fd93;
	mov.u64 	%rd311, %rd298;
	mov.f64 	%fd311, %fd298;
	@%p123 bra 	$L__BB8_74;
	setp.lt.s64 	%p124, %rd298, %rd69;
	min.s64 	%rd311, %rd298, %rd69;
	selp.f64 	%fd311, %fd298, %fd92, %p124;
$L__BB8_74:
	mov.b64 	%rd265, %fd311;
	mov.b64 	{%r197, %r202}, %rd265;
	mov.b32 	%r213, 2;
	mov.b32 	%r215, -1;
	// begin inline asm
	shfl.sync.down.b32 %r196, %r197, %r213, %r190, %r215;
	// end inline asm
	// begin inline asm
	shfl.sync.down.b32 %r201, %r202, %r213, %r190, %r215;
	// end inline asm
	mov.b64 	%rd266, {%r196, %r201};
	mov.b64 	%fd97, %rd266;
	mov.b64 	{%r207, %r212}, %rd311;
	// begin inline asm
	shfl.sync.down.b32 %r206, %r207, %r213, %r190, %r215;
	// end inline asm
	// begin inline asm
	shfl.sync.down.b32 %r211, %r212, %r213, %r190, %r215;
	// end inline asm
	mov.b64 	%rd72, {%r206, %r211};
	add.s32 	%r216, %r171, 2;
	setp.gt.s32 	%p125, %r216, %r190;
	mov.u64 	%rd312, %rd311;
	mov.f64 	%fd312, %fd311;
	@%p125 bra 	$L__BB8_78;
	abs.f64 	%fd98, %fd311;
	abs.f64 	%fd99, %fd97;
	setp.lt.f64 	%p126, %fd98, %fd99;
	mov.u64 	%rd312, %rd72;
	mov.f64 	%fd312, %fd97;
	@%p126 bra 	$L__BB8_78;
	setp.lt.f64 	%p127, %fd99, %fd98;
	mov.u64 	%rd312, %rd311;
	mov.f64 	%fd312, %fd311;
	@%p127 bra 	$L__BB8_78;
	setp.lt.s64 	%p128, %rd311, %rd72;
	min.s64 	%rd312, %rd311, %rd72;
	selp.f64 	%fd312, %fd311, %fd97, %p128;
$L__BB8_78:
	mov.b64 	%rd267, %fd312;
	mov.b64 	{%r218, %r223}, %rd267;
	mov.b32 	%r234, 4;
	mov.b32 	%r236, -1;
	// begin inline asm
	shfl.sync.down.b32 %r217, %r218, %r234, %r190, %r236;
	// end inline asm
	// begin inline asm
	shfl.sync.down.b32 %r222, %r223, %r234, %r190, %r236;
	// end inline asm
	mov.b64 	%rd268, {%r217, %r222};
	mov.b64 	%fd102, %rd268;
	mov.b64 	{%r228, %r233}, %rd312;
	// begin inline asm
	shfl.sync.down.b32 %r227, %r228, %r234, %r190, %r236;
	// end inline asm
	// begin inline asm
	shfl.sync.down.b32 %r232, %r233, %r234, %r190, %r236;
	// end inline asm
	mov.b64 	%rd75, {%r227, %r232};
	add.s32 	%r237, %r171, 4;
	setp.gt.s32 	%p129, %r237, %r190;
	mov.u64 	%rd313, %rd312;
	mov.f64 	%fd313, %fd312;
	@%p129 bra 	$L__BB8_82;
	abs.f64 	%fd103, %fd312;
	abs.f64 	%fd104, %fd102;
	setp.lt.f64 	%p130, %fd103, %fd104;
	mov.u64 	%rd313, %rd75;
	mov.f64 	%fd313, %fd102;
	@%p130 bra 	$L__BB8_82;
	setp.lt.f64 	%p131, %fd104, %fd103;
	mov.u64 	%rd313, %rd312;
	mov.f64 	%fd313, %fd312;
	@%p131 bra 	$L__BB8_82;
	setp.lt.s64 	%p132, %rd312, %rd75;
	min.s64 	%rd313, %rd312, %rd75;
	selp.f64 	%fd313, %fd312, %fd102, %p132;
$L__BB8_82:
	mov.b64 	%rd269, %fd313;
	mov.b64 	{%r239, %r244}, %rd269;
	mov.b32 	%r255, 8;
	mov.b32 	%r257, -1;
	// begin inline asm
	shfl.sync.down.b32 %r238, %r239, %r255, %r190, %r257;
	// end inline asm
	// begin inline asm
	shfl.sync.down.b32 %r243, %r244, %r255, %r190, %r257;
	// end inline asm
	mov.b64 	%rd270, {%r238, %r243};
	mov.b64 	%fd107, %rd270;
	mov.b64 	{%r249, %r254}, %rd313;
	// begin inline asm
	shfl.sync.down.b32 %r248, %r249, %r255, %r190, %r257;
	// end inline asm
	// begin inline asm
	shfl.sync.down.b32 %r253, %r254, %r255, %r190, %r257;
	// end inline asm
	mov.b64 	%rd78, {%r248, %r253};
	add.s32 	%r258, %r171, 8;
	setp.gt.s32 	%p133, %r258, %r190;
	mov.u64 	%rd314, %rd313;
	mov.f64 	%fd314, %fd313;
	@%p133 bra 	$L__BB8_86;
	abs.f64 	%fd108, %fd313;
	abs.f64 	%fd109, %fd107;
	setp.lt.f64 	%p134, %fd108, %fd109;
	mov.u64 	%rd314, %rd78;
	mov.f64 	%fd314, %fd107;
	@%p134 bra 	$L__BB8_86;
	setp.lt.f64 	%p135, %fd109, %fd108;
	mov.u64 	%rd314, %rd313;
	mov.f64 	%fd314, %fd313;
	@%p135 bra 	$L__BB8_86;
	setp.lt.s64 	%p136, %rd313, %rd78;
	min.s64 	%rd314, %rd313, %rd78;
	selp.f64 	%fd314, %fd313, %fd107, %p136;
$L__BB8_86:
	mov.b64 	%rd271, %fd314;
	mov.b64 	{%r260, %r265}, %rd271;
	mov.b32 	%r276, 16;
	mov.b32 	%r278, -1;
	// begin inline asm
	shfl.sync.down.b32 %r259, %r260, %r276, %r190, %r278;
	// end inline asm
	// begin inline asm
	shfl.sync.down.b32 %r264, %r265, %r276, %r190, %r278;
	// end inline asm
	mov.b64 	%rd272, {%r259, %r264};
	mov.b64 	%fd112, %rd272;
	mov.b64 	{%r270, %r275}, %rd314;
	// begin inline asm
	shfl.sync.down.b32 %r269, %r270, %r276, %r190, %r278;
	// end inline asm
	// begin inline asm
	shfl.sync.down.b32 %r274, %r275, %r276, %r190, %r278;
	// end inline asm
	mov.b64 	%rd81, {%r269, %r274};
	add.s32 	%r279, %r171, 16;
	setp.gt.s32 	%p137, %r279, %r190;
	mov.u64 	%rd355, %rd314;
	mov.f64 	%fd351, %fd314;
	@%p137 bra 	$L__BB8_90;
	abs.f64 	%fd113, %fd314;
	abs.f64 	%fd114, %fd112;
	setp.lt.f64 	%p138, %fd113, %fd114;
	mov.u64 	%rd355, %rd81;
	mov.f64 	%fd351, %fd112;
	@%p138 bra 	$L__BB8_90;
	setp.lt.f64 	%p139, %fd114, %fd113;
	mov.u64 	%rd355, %rd314;
	mov.f64 	%fd351, %fd314;
	@%p139 bra 	$L__BB8_90;
	setp.lt.s64 	%p140, %rd314, %rd81;
	min.s64 	%rd355, %rd314, %rd81;
	selp.f64 	%fd351, %fd314, %fd112, %p140;
$L__BB8_90:
	setp.ne.s32 	%p141, %r171, 0;
	@%p141 bra 	$L__BB8_92;
	shr.u32 	%r280, %r4, 1;
	and.b32  	%r281, %r280, 496;
	mov.u32 	%r282, _ZN6thrust24THRUST_300001_SM_1000_NS8cuda_cub4core6detail5shmemE;
	add.s32 	%r283, %r282, %r281;
	st.shared.f64 	[%r283+8], %fd351;
	st.shared.u64 	[%r283+16], %rd355;
$L__BB8_92:
	bar.sync 	0;
	setp.ne.s32 	%p142, %r4, 0;
	@%p142 bra 	$L__BB8_208;
	setp.lt.s32 	%p143, %r3, 33;
	mov.f64 	%fd316, %fd351;
	mov.u64 	%rd316, %rd355;
	@%p143 bra 	$L__BB8_97;
	ld.shared.f64 	%fd117, [_ZN6thrust24THRUST_300001_SM_1000_NS8cuda_cub4core6detail5shmemE+24];
	ld.shared.u64 	%rd84, [_ZN6thrust24THRUST_300001_SM_1000_NS8cuda_cub4core6detail5shmemE+32];
	abs.f64 	%fd118, %fd351;
	abs.f64 	%fd119, %fd117;
	setp.lt.f64 	%p144, %fd118, %fd119;
	mov.f64 	%fd316, %fd117;
	mov.u64 	%rd316, %rd84;
	@%p144 bra 	$L__BB8_97;
	setp.lt.f64 	%p145, %fd119, %fd118;
	mov.f64 	%fd316, %fd351;
	mov.u64 	%rd316, %rd355;
	@%p145 bra 	$L__BB8_97;
	setp.lt.s64 	%p146, %rd355, %rd84;
	selp.f64 	%fd316, %fd351, %fd117, %p146;
	min.s64 	%rd316, %rd355, %rd84;
$L__BB8_97:
	setp.lt.s32 	%p147, %r3, 65;
	mov.f64 	%fd317, %fd316;
	mov.u64 	%rd317, %rd316;
	@%p147 bra 	$L__BB8_101;
	ld.shared.f64 	%fd122, [_ZN6thrust24THRUST_300001_SM_1000_NS8cuda_cub4core6detail5shmemE+40];
	ld.shared.u64 	%rd87, [_ZN6thrust24THRUST_300001_SM_1000_NS8cuda_cub4core6detail5shmemE+48];
	abs.f64 	%fd123, %fd316;
	abs.f64 	%fd124, %fd122;
	setp.lt.f64 	%p148, %fd123, %fd124;
	mov.f64 	%fd317, %fd122;
	mov.u64 	%rd317, %rd87;
	@%p148 bra 	$L__BB8_101;
	setp.lt.f64 	%p149, %fd124, %fd123;
	mov.f64 	%fd317, %fd316;
	mov.u64 	%rd317, %rd316;
	@%p149 bra 	$L__BB8_101;
	setp.lt.s64 	%p150, %rd316, %rd87;
	selp.f64 	%fd317, %fd316, %fd122, %p150;
	min.s64 	%rd317, %rd316, %rd87;
$L__BB8_101:
	setp.lt.s32 	%p151, %r3, 97;
	mov.f64 	%fd318, %fd317;
	mov.u64 	%rd318, %rd317;
	@%p151 bra 	$L__BB8_105;
	ld.shared.f64 	%fd127, [_ZN6thrust24THRUST_300001_SM_1000_NS8cuda_cub4core6detail5shmemE+56];
	ld.shared.u64 	%rd90, [_ZN6thrust24THRUST_300001_SM_1000_NS8cuda_cub4core6detail5shmemE+64];
	abs.f64 	%fd128, %fd317;
	abs.f64 	%fd129, %fd127;
	setp.lt.f64 	%p152, %fd128, %fd129;
	mov.f64 	%fd318, %fd127;
	mov.u64 	%rd318, %rd90;
	@%p152 bra 	$L__BB8_105;
	setp.lt.f64 	%p153, %fd129, %fd128;
	mov.f64 	%fd318, %fd317;
	mov.u64 	%rd318, %rd317;
	@%p153 bra 	$L__BB8_105;
	setp.lt.s64 	%p154, %rd317, %rd90;
	selp.f64 	%fd318, %fd317, %fd127, %p154;
	min.s64 	%rd318, %rd317, %rd90;
$L__BB8_105:
	setp.lt.s32 	%p155, %r3, 129;
	mov.f64 	%fd319, %fd318;
	mov.u64 	%rd319, %rd318;
	@%p155 bra 	$L__BB8_109;
	ld.shared.f64 	%fd132, [_ZN6thrust24THRUST_300001_SM_1000_NS8cuda_cub4core6detail5shmemE+72];
	ld.shared.u64 	%rd93, [_ZN6thrust24THRUST_300001_SM_1000_NS8cuda_cub4core6detail5shmemE+80];
	abs.f64 	%fd133, %fd318;
	abs.f64 	%fd134, %fd132;
	setp.lt.f64 	%p156, %fd133, %fd134;
	mov.f64 	%fd319, %fd132;
	mov.u64 	%rd319, %rd93;
	@%p156 bra 	$L__BB8_109;
	setp.lt.f64 	%p157, %fd134, %fd133;
	mov.f64 	%fd319, %fd318;
	mov.u64 	%rd319, %rd318;
	@%p157 bra 	$L__BB8_109;
	setp.lt.s64 	%p158, %rd318, %rd93;
	selp.f64 	%fd319, %fd318, %fd132, %p158;
	min.s64 	%rd319, %rd318, %rd93;
$L__BB8_109:
	setp.lt.s32 	%p159, %r3, 161;
	mov.f64 	%fd320, %fd319;
	mov.u64 	%rd320, %rd319;
	@%p159 bra 	$L__BB8_113;
	ld.shared.f64 	%fd137, [_ZN6thrust24THRUST_300001_SM_1000_NS8cuda_cub4core6detail5shmemE+88];
	ld.shared.u64 	%rd96, [_ZN6thrust24THRUST_300001_SM_1000_NS8cuda_cub4core6detail5shmemE+96];
	abs.f64 	%fd138, %fd319;
	abs.f64 	%fd139, %fd137;
	setp.lt.f64 	%p160, %fd138, %fd139;
	mov.f64 	%fd320, %fd137;
	mov.u64 	%rd320, %rd96;
	@%p160 bra 	$L__BB8_113;
	setp.lt.f64 	%p161, %fd139, %fd138;
	mov.f64 	%fd320, %fd319;
	mov.u64 	%rd320, %rd319;
	@%p161 bra 	$L__BB8_113;
	setp.lt.s64 	%p162, %rd319, %rd96;
	selp.f64 	%fd320, %fd319, %fd137, %p162;
	min.s64 	%rd320, %rd319, %rd96;
$L__BB8_113:
	setp.lt.s32 	%p163, %r3, 193;
	mov.f64 	%fd321, %fd320;
	mov.u64 	%rd321, %rd320;
	@%p163 bra 	$L__BB8_117;
	ld.shared.f64 	%fd142, [_ZN6thrust24THRUST_300001_SM_1000_NS8cuda_cub4core6detail5shmemE+104];
	ld.shared.u64 	%rd99, [_ZN6thrust24THRUST_300001_SM_1000_NS8cuda_cub4core6detail5shmemE+112];
	abs.f64 	%fd143, %fd320;
	abs.f64 	%fd144, %fd142;
	setp.lt.f64 	%p164, %fd143, %fd144;
	mov.f64 	%fd321, %fd142;
	mov.u64 	%rd321, %rd99;
	@%p164 bra 	$L__BB8_117;
	setp.lt.f64 	%p165, %fd144, %fd143;
	mov.f64 	%fd321, %fd320;
	mov.u64 	%rd321, %rd320;
	@%p165 bra 	$L__BB8_117;
	setp.lt.s64 	%p166, %rd320, %rd99;
	selp.f64 	%fd321, %fd320, %fd142, %p166;
	min.s64 	%rd321, %rd320, %rd99;
$L__BB8_117:
	setp.lt.s32 	%p167, %r3, 225;
	mov.u64 	%rd355, %rd321;
	mov.f64 	%fd351, %fd321;
	@%p167 bra 	$L__BB8_208;
	ld.shared.f64 	%fd147, [_ZN6thrust24THRUST_300001_SM_1000_NS8cuda_cub4core6detail5shmemE+120];
	ld.shared.u64 	%rd102, [_ZN6thrust24THRUST_300001_SM_1000_NS8cuda_cub4core6detail5shmemE+128];
	abs.f64 	%fd148, %fd321;
	abs.f64 	%fd149, %fd147;
	setp.lt.f64 	%p168, %fd148, %fd149;
	mov.u64 	%rd355, %rd102;
	mov.f64 	%fd351, %fd147;
	@%p168 bra 	$L__BB8_208;
	setp.lt.f64 	%p169, %fd149, %fd148;
	mov.u64 	%rd355, %rd321;
	mov.f64 	%fd351, %fd321;
	@%p169 bra 	$L__BB8_208;
	setp.lt.s64 	%p170, %rd321, %rd102;
	selp.f64 	%fd351, %fd321, %fd147, %p170;
	min.s64 	%rd355, %rd321, %rd102;
	bra.uni 	$L__BB8_208;
$L__BB8_121:
	mov.u32 	%r20, %tid.x;
	add.s64 	%rd104, %rd196, %rd4;
	cvt.u64.u32 	%rd105, %r20;
	add.s64 	%rd201, %rd105, %rd4;
	cvta.to.global.u64 	%rd202, %rd195;
	shl.b64 	%rd203, %rd201, 3;
	add.s64 	%rd204, %rd202, %rd203;
	ld.global.f64 	%fd274, [%rd204];
	add.s32 	%r36, %r20, 256;
	cvt.u64.u32 	%rd205, %r36;
	ld.global.f64 	%fd275, [%rd204+2048];
	add.s32 	%r37, %r20, 512;
	cvt.u64.u32 	%rd206, %r37;
	ld.global.f64 	%fd276, [%rd204+4096];
	add.s32 	%r38, %r20, 768;
	cvt.u64.u32 	%rd207, %r38;
	ld.global.f64 	%fd277, [%rd204+6144];
	or.b32  	%r39, %r20, 1024;
	cvt.u64.u32 	%rd106, %r39;
	add.s64 	%rd343, %rd104, %rd106;
	ld.global.f64 	%fd339, [%rd204+8192];
	abs.f64 	%fd278, %fd274;
	abs.f64 	%fd279, %fd275;
	setp.geu.f64 	%p2, %fd278, %fd279;
	selp.f64 	%fd280, %fd274, %fd275, %p2;
	selp.b64 	%rd208, %rd105, %rd205, %p2;
	abs.f64 	%fd281, %fd280;
	abs.f64 	%fd282, %fd276;
	setp.geu.f64 	%p3, %fd281, %fd282;
	selp.f64 	%fd283, %fd280, %fd276, %p3;
	selp.b64 	%rd209, %rd208, %rd206, %p3;
	abs.f64 	%fd284, %fd283;
	abs.f64 	%fd285, %fd277;
	setp.geu.f64 	%p4, %fd284, %fd285;
	selp.f64 	%fd152, %fd283, %fd277, %p4;
	selp.b64 	%rd108, %rd209, %rd207, %p4;
	abs.f64 	%fd153, %fd152;
	abs.f64 	%fd154, %fd339;
	setp.lt.f64 	%p5, %fd153, %fd154;
	@%p5 bra 	$L__BB8_123;
	setp.lt.f64 	%p6, %fd154, %fd153;
	setp.lt.u64 	%p7, %rd108, %rd106;
	or.pred  	%p8, %p6, %p7;
	selp.f64 	%fd339, %fd152, %fd339, %p8;
	add.s64 	%rd212, %rd104, %rd108;
	selp.b64 	%rd343, %rd212, %rd343, %p8;
$L__BB8_123:
	setp.le.u64 	%p9, %rd198, %rd5;
	@%p9 bra 	$L__BB8_164;
	setp.ne.s32 	%p10, %r20, 0;
	@%p10 bra 	$L__BB8_126;
	atom.global.add.u64 	%rd213, [%rd1+8], 1280;
	add.s64 	%rd214, %rd213, %rd5;
	st.shared.u64 	[_ZN6thrust24THRUST_300001_SM_1000_NS8cuda_cub4core6detail5shmemE+152], %rd214;
$L__BB8_126:
	bar.sync 	0;
	ld.shared.u64 	%rd331, [_ZN6thrust24THRUST_300001_SM_1000_NS8cuda_cub4core6detail5shmemE+152];
	add.s64 	%rd215, %rd331, 1280;
	setp.gt.s64 	%p11, %rd215, %rd198;
	@%p11 bra 	$L__BB8_141;
	mov.f64 	%fd323, %fd339;
	mov.u64 	%rd324, %rd343;
$L__BB8_128:
	add.s64 	%rd216, %rd331, %rd105;
	cvta.to.global.u64 	%rd217, %rd195;
	shl.b64 	%rd218, %rd216, 3;
	add.s64 	%rd219, %rd217, %rd218;
	add.s64 	%rd325, %rd216, %rd196;
	ld.global.f64 	%fd324, [%rd219];
	add.s64 	%rd326, %rd325, 256;
	ld.global.f64 	%fd325, [%rd219+2048];
	add.s64 	%rd327, %rd325, 512;
	ld.global.f64 	%fd326, [%rd219+4096];
	add.s64 	%rd328, %rd325, 768;
	ld.global.f64 	%fd327, [%rd219+6144];
	add.s64 	%rd343, %rd325, 1024;
	ld.global.f64 	%fd339, [%rd219+8192];
	abs.f64 	%fd163, %fd323;
	abs.f64 	%fd164, %fd324;
	setp.lt.f64 	%p12, %fd163, %fd164;
	@%p12 bra 	$L__BB8_130;
	setp.lt.f64 	%p13, %fd164, %fd163;
	setp.lt.s64 	%p14, %rd324, %rd325;
	or.pred  	%p15, %p13, %p14;
	selp.f64 	%fd324, %fd323, %fd324, %p15;
	selp.b64 	%rd325, %rd324, %rd325, %p15;
$L__BB8_130:
	abs.f64 	%fd167, %fd324;
	abs.f64 	%fd168, %fd325;
	setp.lt.f64 	%p16, %fd167, %fd168;
	@%p16 bra 	$L__BB8_132;
	setp.lt.f64 	%p17, %fd168, %fd167;
	setp.lt.s64 	%p18, %rd325, %rd326;
	or.pred  	%p19, %p17, %p18;
	selp.f64 	%fd325, %fd324, %fd325, %p19;
	selp.b64 	%rd326, %rd325, %rd326, %p19;
$L__BB8_132:
	abs.f64 	%fd171, %fd325;
	abs.f64 	%fd172, %fd326;
	setp.lt.f64 	%p20, %fd171, %fd172;
	@%p20 bra 	$L__BB8_134;
	setp.lt.f64 	%p21, %fd172, %fd171;
	setp.lt.s64 	%p22, %rd326, %rd327;
	or.pred  	%p23, %p21, %p22;
	selp.f64 	%fd326, %fd325, %fd326, %p23;
	selp.b64 	%rd327, %rd326, %rd327, %p23;
$L__BB8_134:
	abs.f64 	%fd175, %fd326;
	abs.f64 	%fd176, %fd327;
	setp.lt.f64 	%p24, %fd175, %fd176;
	@%p24 bra 	$L__BB8_136;
	setp.lt.f64 	%p25, %fd176, %fd175;
	setp.lt.s64 	%p26, %rd327, %rd328;
	or.pred  	%p27, %p25, %p26;
	selp.f64 	%fd327, %fd326, %fd327, %p27;
	selp.b64 	%rd328, %rd327, %rd328, %p27;
$L__BB8_136:
	abs.f64 	%fd179, %fd327;
	abs.f64 	%fd180, %fd339;
	setp.lt.f64 	%p28, %fd179, %fd180;
	@%p28 bra 	$L__BB8_138;
	setp.lt.f64 	%p29, %fd180, %fd179;
	setp.lt.s64 	%p30, %rd328, %rd343;
	or.pred  	%p31, %p29, %p30;
	selp.f64 	%fd339, %fd327, %fd339, %p31;
	selp.b64 	%rd343, %rd328, %rd343, %p31;
$L__BB8_138:
	setp.ne.s32 	%p32, %r20, 0;
	bar.sync 	0;
	@%p32 bra 	$L__BB8_140;
	atom.global.add.u64 	%rd220, [%rd1+8], 1280;
	add.s64 	%rd221, %rd220, %rd5;
	st.shared.u64 	[_ZN6thrust24THRUST_300001_SM_1000_NS8cuda_cub4core6detail5shmemE+152], %rd221;
$L__BB8_140:
	bar.sync 	0;
	ld.shared.u64 	%rd331, [_ZN6thrust24THRUST_300001_SM_1000_NS8cuda_cub4core6detail5shmemE+152];
	add.s64 	%rd222, %rd331, 1280;
	setp.le.s64 	%p33, %rd222, %rd198;
	mov.f64 	%fd323, %fd339;
	mov.u64 	%rd324, %rd343;
	@%p33 bra 	$L__BB8_128;
$L__BB8_141:
	setp.le.s64 	%p34, %rd198, %rd331;
	@%p34 bra 	$L__BB8_164;
	cvt.u32.u64 	%r40, %rd331;
	cvt.u32.u64 	%r41, %rd198;
	sub.s32 	%r21, %r41, %r40;
	setp.ge.s32 	%p35, %r20, %r21;
	@%p35 bra 	$L__BB8_164;
	cvta.to.global.u64 	%rd132, %rd195;
	not.b32 	%r43, %r20;
	add.s32 	%r44, %r43, %r41;
	sub.s32 	%r22, %r44, %r40;
	and.b32  	%r46, %r22, 768;
	setp.eq.s32 	%p36, %r46, 768;
	mov.u32 	%r397, %r20;
	@%p36 bra 	$L__BB8_149;
	add.s64 	%rd224, %rd331, %rd105;
	add.s64 	%rd333, %rd224, %rd196;
	shl.b64 	%rd225, %rd224, 3;
	add.s64 	%rd332, %rd132, %rd225;
	shr.u32 	%r47, %r22, 8;
	add.s32 	%r48, %r47, 1;
	and.b32  	%r49, %r48, 3;
	neg.s32 	%r395, %r49;
	mov.u32 	%r397, %r20;
$L__BB8_145:
	.pragma "nounroll";
	mov.u64 	%rd137, %rd343;
	mov.f64 	%fd184, %fd339;
	ld.global.f64 	%fd185, [%rd332];
	abs.f64 	%fd186, %fd184;
	abs.f64 	%fd187, %fd185;
	setp.lt.f64 	%p37, %fd186, %fd187;
	mov.f64 	%fd339, %fd185;
	mov.u64 	%rd343, %rd333;
	@%p37 bra 	$L__BB8_148;
	setp.lt.f64 	%p38, %fd187, %fd186;
	mov.f64 	%fd339, %fd184;
	mov.u64 	%rd343, %rd137;
	@%p38 bra 	$L__BB8_148;
	setp.lt.s64 	%p39, %rd137, %rd333;
	selp.f64 	%fd339, %fd184, %fd185, %p39;
	min.s64 	%rd343, %rd137, %rd333;
$L__BB8_148:
	add.s32 	%r397, %r397, 256;
	add.s64 	%rd333, %rd333, 256;
	add.s64 	%rd332, %rd332, 2048;
	add.s32 	%r395, %r395, 1;
	setp.ne.s32 	%p40, %r395, 0;
	@%p40 bra 	$L__BB8_145;
$L__BB8_149:
	setp.lt.u32 	%p41, %r22, 768;
	@%p41 bra 	$L__BB8_164;
	add.s32 	%r398, %r397, 512;
$L__BB8_151:
	mov.u32 	%r30, %r398;
	add.s32 	%r50, %r30, -512;
	cvt.u64.u32 	%rd226, %r50;
	add.s64 	%rd227, %rd331, %rd226;
	shl.b64 	%rd228, %rd227, 3;
	add.s64 	%rd145, %rd132, %rd228;
	add.s64 	%rd146, %rd227, %rd196;
	ld.global.f64 	%fd193, [%rd145];
	abs.f64 	%fd194, %fd339;
	abs.f64 	%fd195, %fd193;
	setp.lt.f64 	%p42, %fd194, %fd195;
	mov.f64 	%fd335, %fd193;
	mov.u64 	%rd339, %rd146;
	@%p42 bra 	$L__BB8_154;
	setp.lt.f64 	%p43, %fd195, %fd194;
	mov.f64 	%fd335, %fd339;
	mov.u64 	%rd339, %rd343;
	@%p43 bra 	$L__BB8_154;
	setp.lt.s64 	%p44, %rd343, %rd146;
	selp.f64 	%fd335, %fd339, %fd193, %p44;
	min.s64 	%rd339, %rd343, %rd146;
$L__BB8_154:
	add.s32 	%r51, %r30, -256;
	cvt.u64.u32 	%rd229, %r51;
	add.s64 	%rd230, %rd331, %rd229;
	add.s64 	%rd149, %rd230, %rd196;
	ld.global.f64 	%fd198, [%rd145+2048];
	abs.f64 	%fd199, %fd335;
	abs.f64 	%fd200, %fd198;
	setp.lt.f64 	%p45, %fd199, %fd200;
	mov.f64 	%fd336, %fd198;
	mov.u64 	%rd340, %rd149;
	@%p45 bra 	$L__BB8_157;
	setp.lt.f64 	%p46, %fd200, %fd199;
	mov.f64 	%fd336, %fd335;
	mov.u64 	%rd340, %rd339;
	@%p46 bra 	$L__BB8_157;
	setp.lt.s64 	%p47, %rd339, %rd149;
	selp.f64 	%fd336, %fd335, %fd198, %p47;
	min.s64 	%rd340, %rd339, %rd149;
$L__BB8_157:
	cvt.u64.u32 	%rd231, %r30;
	add.s64 	%rd232, %rd331, %rd231;
	add.s64 	%rd152, %rd232, %rd196;
	ld.global.f64 	%fd203, [%rd145+4096];
	abs.f64 	%fd204, %fd336;
	abs.f64 	%fd205, %fd203;
	setp.lt.f64 	%p48, %fd204, %fd205;
	mov.f64 	%fd337, %fd203;
	mov.u64 	%rd341, %rd152;
	@%p48 bra 	$L__BB8_160;
	setp.lt.f64 	%p49, %fd205, %fd204;
	mov.f64 	%fd337, %fd336;
	mov.u64 	%rd341, %rd340;
	@%p49 bra 	$L__BB8_160;
	setp.lt.s64 	%p50, %rd340, %rd152;
	selp.f64 	%fd337, %fd336, %fd203, %p50;
	min.s64 	%rd341, %rd340, %rd152;
$L__BB8_160:
	add.s32 	%r52, %r30, 256;
	cvt.u64.u32 	%rd233, %r52;
	add.s64 	%rd234, %rd331, %rd233;
	add.s64 	%rd155, %rd234, %rd196;
	ld.global.f64 	%fd208, [%rd145+6144];
	abs.f64 	%fd209, %fd337;
	abs.f64 	%fd210, %fd208;
	setp.lt.f64 	%p51, %fd209, %fd210;
	mov.f64 	%fd339, %fd208;
	mov.u64 	%rd343, %rd155;
	@%p51 bra 	$L__BB8_163;
	setp.lt.f64 	%p52, %fd210, %fd209;
	mov.f64 	%fd339, %fd337;
	mov.u64 	%rd343, %rd341;
	@%p52 bra 	$L__BB8_163;
	setp.lt.s64 	%p53, %rd341, %rd155;
	selp.f64 	%fd339, %fd337, %fd208, %p53;
	min.s64 	%rd343, %rd341, %rd155;
$L__BB8_163:
	add.s32 	%r398, %r30, 1024;
	add.s32 	%r53, %r30, 512;
	setp.lt.s32 	%p54, %r53, %r21;
	@%p54 bra 	$L__BB8_151;
$L__BB8_164:
	// begin inline asm
	mov.u32 %r54, %laneid;
	// end inline asm
	mov.b64 	%rd235, %fd339;
	mov.b64 	{%r56, %r61}, %rd235;
	mov.b32 	%r72, 1;
	mov.b32 	%r73, 31;
	mov.b32 	%r74, -1;
	// begin inline asm
	shfl.sync.down.b32 %r55, %r56, %r72, %r73, %r74;
	// end inline asm
	// begin inline asm
	shfl.sync.down.b32 %r60, %r61, %r72, %r73, %r74;
	// end inline asm
	mov.b64 	%rd236, {%r55, %r60};
	mov.b64 	%fd214, %rd236;
	mov.b64 	{%r66, %r71}, %rd343;
	// begin inline asm
	shfl.sync.down.b32 %r65, %r66, %r72, %r73, %r74;
	// end inline asm
	// begin inline asm
	shfl.sync.down.b32 %r70, %r71, %r72, %r73, %r74;
	// end inline asm
	mov.b64 	%rd159, {%r65, %r70};
	setp.gt.s32 	%p55, %r54, 30;
	mov.f64 	%fd340, %fd339;
	mov.u64 	%rd344, %rd343;
	@%p55 bra 	$L__BB8_168;
	abs.f64 	%fd215, %fd339;
	abs.f64 	%fd216, %fd214;
	setp.lt.f64 	%p56, %fd215, %fd216;
	mov.f64 	%fd340, %fd214;
	mov.u64 	%rd344, %rd159;
	@%p56 bra 	$L__BB8_168;
	setp.lt.f64 	%p57, %fd216, %fd215;
	mov.f64 	%fd340, %fd339;
	mov.u64 	%rd344, %rd343;
	@%p57 bra 	$L__BB8_168;
	setp.lt.s64 	%p58, %rd343, %rd159;
	selp.f64 	%fd340, %fd339, %fd214, %p58;
	min.s64 	%rd344, %rd343, %rd159;
$L__BB8_168:
	mov.b64 	%rd237, %fd340;
	mov.b64 	{%r76, %r81}, %rd237;
	mov.b32 	%r92, 2;
	mov.b32 	%r93, 31;
	mov.b32 	%r94, -1;
	// begin inline asm
	shfl.sync.down.b32 %r75, %r76, %r92, %r93, %r94;
	// end inline asm
	// begin inline asm
	shfl.sync.down.b32 %r80, %r81, %r92, %r93, %r94;
	// end inline asm
	mov.b64 	%rd238, {%r75, %r80};
	mov.b64 	%fd219, %rd238;
	mov.b64 	{%r86, %r91}, %rd344;
	// begin inline asm
	shfl.sync.down.b32 %r85, %r86, %r92, %r93, %r94;
	// end inline asm
	// begin inline asm
	shfl.sync.down.b32 %r90, %r91, %r92, %r93, %r94;
	// end inline asm
	mov.b64 	%rd162, {%r85, %r90};
	setp.gt.s32 	%p59, %r54, 29;
	mov.f64 	%fd341, %fd340;
	mov.u64 	%rd345, %rd344;
	@%p59 bra 	$L__BB8_172;
	abs.f64 	%fd220, %fd340;
	abs.f64 	%fd221, %fd219;
	setp.lt.f64 	%p60, %fd220, %fd221;
	mov.f64 	%fd341, %fd219;
	mov.u64 	%rd345, %rd162;
	@%p60 bra 	$L__BB8_172;
	setp.lt.f64 	%p61, %fd221, %fd220;
	mov.f64 	%fd341, %fd340;
	mov.u64 	%rd345, %rd344;
	@%p61 bra 	$L__BB8_172;
	setp.lt.s64 	%p62, %rd344, %rd162;
	selp.f64 	%fd341, %fd340, %fd219, %p62;
	min.s64 	%rd345, %rd344, %rd162;
$L__BB8_172:
	mov.b64 	%rd239, %fd341;
	mov.b64 	{%r96, %r101}, %rd239;
	mov.b32 	%r112, 4;
	mov.b32 	%r113, 31;
	mov.b32 	%r114, -1;
	// begin inline asm
	shfl.sync.down.b32 %r95, %r96, %r112, %r113, %r114;
	// end inline asm
	// begin inline asm
	shfl.sync.down.b32 %r100, %r101, %r112, %r113, %r114;
	// end inline asm
	mov.b64 	%rd240, {%r95, %r100};
	mov.b64 	%fd224, %rd240;
	mov.b64 	{%r106, %r111}, %rd345;
	// begin inline asm
	shfl.sync.down.b32 %r105, %r106, %r112, %r113, %r114;
	// end inline asm
	// begin inline asm
	shfl.sync.down.b32 %r110, %r111, %r112, %r113, %r114;
	// end inline asm
	mov.b64 	%rd165, {%r105, %r110};
	setp.gt.s32 	%p63, %r54, 27;
	mov.f64 	%fd342, %fd341;
	mov.u64 	%rd346, %rd345;
	@%p63 bra 	$L__BB8_176;
	abs.f64 	%fd225, %fd341;
	abs.f64 	%fd226, %fd224;
	setp.lt.f64 	%p64, %fd225, %fd226;
	mov.f64 	%fd342, %fd224;
	mov.u64 	%rd346, %rd165;
	@%p64 bra 	$L__BB8_176;
	setp.lt.f64 	%p65, %fd226, %fd225;
	mov.f64 	%fd342, %fd341;
	mov.u64 	%rd346, %rd345;
	@%p65 bra 	$L__BB8_176;
	setp.lt.s64 	%p66, %rd345, %rd165;
	selp.f64 	%fd342, %fd341, %fd224, %p66;
	min.s64 	%rd346, %rd345, %rd165;
$L__BB8_176:
	mov.b64 	%rd241, %fd342;
	mov.b64 	{%r116, %r121}, %rd241;
	mov.b32 	%r132, 8;
	mov.b32 	%r133, 31;
	mov.b32 	%r134, -1;
	// begin inline asm
	shfl.sync.down.b32 %r115, %r116, %r132, %r133, %r134;
	// end inline asm
	// begin inline asm
	shfl.sync.down.b32 %r120, %r121, %r132, %r133, %r134;
	// end inline asm
	mov.b64 	%rd242, {%r115, %r120};
	mov.b64 	%fd229, %rd242;
	mov.b64 	{%r126, %r131}, %rd346;
	// begin inline asm
	shfl.sync.down.b32 %r125, %r126, %r132, %r133, %r134;
	// end inline asm
	// begin inline asm
	shfl.sync.down.b32 %r130, %r131, %r132, %r133, %r134;
	// end inline asm
	mov.b64 	%rd168, {%r125, %r130};
	setp.gt.s32 	%p67, %r54, 23;
	mov.f64 	%fd343, %fd342;
	mov.u64 	%rd347, %rd346;
	@%p67 bra 	$L__BB8_180;
	abs.f64 	%fd230, %fd342;
	abs.f64 	%fd231, %fd229;
	setp.lt.f64 	%p68, %fd230, %fd231;
	mov.f64 	%fd343, %fd229;
	mov.u64 	%rd347, %rd168;
	@%p68 bra 	$L__BB8_180;
	setp.lt.f64 	%p69, %fd231, %fd230;
	mov.f64 	%fd343, %fd342;
	mov.u64 	%rd347, %rd346;
	@%p69 bra 	$L__BB8_180;
	setp.lt.s64 	%p70, %rd346, %rd168;
	selp.f64 	%fd343, %fd342, %fd229, %p70;
	min.s64 	%rd347, %rd346, %rd168;
$L__BB8_180:
	mov.b64 	%rd243, %fd343;
	mov.b64 	{%r136, %r141}, %rd243;
	mov.b32 	%r152, 16;
	mov.b32 	%r153, 31;
	mov.b32 	%r154, -1;
	// begin inline asm
	shfl.sync.down.b32 %r135, %r136, %r152, %r153, %r154;
	// end inline asm
	// begin inline asm
	shfl.sync.down.b32 %r140, %r141, %r152, %r153, %r154;
	// end inline asm
	mov.b64 	%rd244, {%r135, %r140};
	mov.b64 	%fd234, %rd244;
	mov.b64 	{%r146, %r151}, %rd347;
	// begin inline asm
	shfl.sync.down.b32 %r145, %r146, %r152, %r153, %r154;
	// end inline asm
	// begin inline asm
	shfl.sync.down.b32 %r150, %r151, %r152, %r153, %r154;
	// end inline asm
	mov.b64 	%rd171, {%r145, %r150};
	setp.gt.s32 	%p71, %r54, 15;
	mov.f64 	%fd351, %fd343;
	mov.u64 	%rd355, %rd347;
	@%p71 bra 	$L__BB8_184;
	abs.f64 	%fd235, %fd343;
	abs.f64 	%fd236, %fd234;
	setp.lt.f64 	%p72, %fd235, %fd236;
	mov.f64 	%fd351, %fd234;
	mov.u64 	%rd355, %rd171;
	@%p72 bra 	$L__BB8_184;
	setp.lt.f64 	%p73, %fd236, %fd235;
	mov.f64 	%fd351, %fd343;
	mov.u64 	%rd355, %rd347;
	@%p73 bra 	$L__BB8_184;
	setp.lt.s64 	%p74, %rd347, %rd171;
	selp.f64 	%fd351, %fd343, %fd234, %p74;
	min.s64 	%rd355, %rd347, %rd171;
$L__BB8_184:
	setp.ne.s32 	%p75, %r54, 0;
	@%p75 bra 	$L__BB8_186;
	shr.u32 	%r155, %r20, 1;
	and.b32  	%r156, %r155, 496;
	mov.u32 	%r157, _ZN6thrust24THRUST_300001_SM_1000_NS8cuda_cub4core6detail5shmemE;
	add.s32 	%r158, %r157, %r156;
	st.shared.f64 	[%r158+8], %fd351;
	st.shared.u64 	[%r158+16], %rd355;
$L__BB8_186:
	bar.sync 	0;
	setp.ne.s32 	%p76, %r20, 0;
	@%p76 bra 	$L__BB8_208;
	ld.shared.f64 	%fd239, [_ZN6thrust24THRUST_300001_SM_1000_NS8cuda_cub4core6detail5shmemE+24];
	ld.shared.u64 	%rd174, [_ZN6thrust24THRUST_300001_SM_1000_NS8cuda_cub4core6detail5shmemE+32];
	abs.f64 	%fd240, %fd351;
	abs.f64 	%fd241, %fd239;
	setp.lt.f64 	%p77, %fd240, %fd241;
	mov.f64 	%fd345, %fd239;
	mov.u64 	%rd349, %rd174;
	@%p77 bra 	$L__BB8_190;
	setp.lt.f64 	%p78, %fd241, %fd240;
	mov.f64 	%fd345, %fd351;
	mov.u64 	%rd349, %rd355;
	@%p78 bra 	$L__BB8_190;
	setp.lt.s64 	%p79, %rd355, %rd174;
	selp.f64 	%fd345, %fd351, %fd239, %p79;
	min.s64 	%rd349, %rd355, %rd174;
$L__BB8_190:
	ld.shared.f64 	%fd244, [_ZN6thrust24THRUST_300001_SM_1000_NS8cuda_cub4core6detail5shmemE+40];
	ld.shared.u64 	%rd177, [_ZN6thrust24THRUST_300001_SM_1000_NS8cuda_cub4core6detail5shmemE+48];
	abs.f64 	%fd245, %fd345;
	abs.f64 	%fd246, %fd244;
	setp.lt.f64 	%p80, %fd245, %fd246;
	mov.f64 	%fd346, %fd244;
	mov.u64 	%rd350, %rd177;
	@%p80 bra 	$L__BB8_193;
	setp.lt.f64 	%p81, %fd246, %fd245;
	mov.f64 	%fd346, %fd345;
	mov.u64 	%rd350, %rd349;
	@%p81 bra 	$L__BB8_193;
	setp.lt.s64 	%p82, %rd349, %rd177;
	selp.f64 	%fd346, %fd345, %fd244, %p82;
	min.s64 	%rd350, %rd349, %rd177;
$L__BB8_193:
	ld.shared.f64 	%fd249, [_ZN6thrust24THRUST_300001_SM_1000_NS8cuda_cub4core6detail5shmemE+56];
	ld.shared.u64 	%rd180, [_ZN6thrust24THRUST_300001_SM_1000_NS8cuda_cub4core6detail5shmemE+64];
	abs.f64 	%fd250, %fd346;
	abs.f64 	%fd251, %fd249;
	setp.lt.f64 	%p83, %fd250, %fd251;
	mov.f64 	%fd347, %fd249;
	mov.u64 	%rd351, %rd180;
	@%p83 bra 	$L__BB8_196;
	setp.lt.f64 	%p84, %fd251, %fd250;
	mov.f64 	%fd347, %fd346;
	mov.u64 	%rd351, %rd350;
	@%p84 bra 	$L__BB8_196;
	setp.lt.s64 	%p85, %rd350, %rd180;
	selp.f64 	%fd347, %fd346, %fd249, %p85;
	min.s64 	%rd351, %rd350, %rd180;
$L__BB8_196:
	ld.shared.f64 	%fd254, [_ZN6thrust24THRUST_300001_SM_1000_NS8cuda_cub4core6detail5shmemE+72];
	ld.shared.u64 	%rd183, [_ZN6thrust24THRUST_300001_SM_1000_NS8cuda_cub4core6detail5shmemE+80];
	abs.f64 	%fd255, %fd347;
	abs.f64 	%fd256, %fd254;
	setp.lt.f64 	%p86, %fd255, %fd256;
	mov.f64 	%fd348, %fd254;
	mov.u64 	%rd352, %rd183;
	@%p86 bra 	$L__BB8_199;
	setp.lt.f64 	%p87, %fd256, %fd255;
	mov.f64 	%fd348, %fd347;
	mov.u64 	%rd352, %rd351;
	@%p87 bra 	$L__BB8_199;
	setp.lt.s64 	%p88, %rd351, %rd183;
	selp.f64 	%fd348, %fd347, %fd254, %p88;
	min.s64 	%rd352, %rd351, %rd183;
$L__BB8_199:
	ld.shared.f64 	%fd259, [_ZN6thrust24THRUST_300001_SM_1000_NS8cuda_cub4core6detail5shmemE+88];
	ld.shared.u64 	%rd186, [_ZN6thrust24THRUST_300001_SM_1000_NS8cuda_cub4core6detail5shmemE+96];
	abs.f64 	%fd260, %fd348;
	abs.f64 	%fd261, %fd259;
	setp.lt.f64 	%p89, %fd260, %fd261;
	mov.f64 	%fd349, %fd259;
	mov.u64 	%rd353, %rd186;
	@%p89 bra 	$L__BB8_202;
	setp.lt.f64 	%p90, %fd261, %fd260;
	mov.f64 	%fd349, %fd348;
	mov.u64 	%rd353, %rd352;
	@%p90 bra 	$L__BB8_202;
	setp.lt.s64 	%p91, %rd352, %rd186;
	selp.f64 	%fd349, %fd348, %fd259, %p91;
	min.s64 	%rd353, %rd352, %rd186;
$L__BB8_202:
	ld.shared.f64 	%fd264, [_ZN6thrust24THRUST_300001_SM_1000_NS8cuda_cub4core6detail5shmemE+104];
	ld.shared.u64 	%rd189, [_ZN6thrust24THRUST_300001_SM_1000_NS8cuda_cub4core6detail5shmemE+112];
	abs.f64 	%fd265, %fd349;
	abs.f64 	%fd266, %fd264;
	setp.lt.f64 	%p92, %fd265, %fd266;
	mov.f64 	%fd350, %fd264;
	mov.u64 	%rd354, %rd189;
	@%p92 bra 	$L__BB8_205;
	setp.lt.f64 	%p93, %fd266, %fd265;
	mov.f64 	%fd350, %fd349;
	mov.u64 	%rd354, %rd353;
	@%p93 bra 	$L__BB8_205;
	setp.lt.s64 	%p94, %rd353, %rd189;
	selp.f64 	%fd350, %fd349, %fd264, %p94;
	min.s64 	%rd354, %rd353, %rd189;
$L__BB8_205:
	ld.shared.f64 	%fd269, [_ZN6thrust24THRUST_300001_SM_1000_NS8cuda_cub4core6detail5shmemE+120];
	ld.shared.u64 	%rd192, [_ZN6thrust24THRUST_300001_SM_1000_NS8cuda_cub4core6detail5shmemE+128];
	abs.f64 	%fd270, %fd350;
	abs.f64 	%fd271, %fd269;
	setp.lt.f64 	%p95, %fd270, %fd271;
	mov.u64 	%rd355, %rd192;
	mov.f64 	%fd351, %fd269;
	@%p95 bra 	$L__BB8_208;
	setp.lt.f64 	%p96, %fd271, %fd270;
	mov.u64 	%rd355, %rd354;
	mov.f64 	%fd351, %fd350;
	@%p96 bra 	$L__BB8_208;
	setp.lt.s64 	%p97, %rd354, %rd192;
	selp.f64 	%fd351, %fd350, %fd269, %p97;
	min.s64 	%rd355, %rd354, %rd192;
$L__BB8_208:
	mov.u32 	%r389, %tid.x;
	setp.ne.s32 	%p214, %r389, 0;
	@%p214 bra 	$L__BB8_210;
	ld.param.u64 	%rd286, [_ZN6thrust24THRUST_300001_SM_1000_NS8cuda_cub4core6detail13_kernel_agentINS1_8__reduce11ReduceAgentINS0_12zip_iteratorIN4cuda3std3__45tupleIJNS0_10device_ptrIdEENS0_17counting_iteratorIlNS0_11use_defaultESF_SF_EEEEEEEPNSB_IJdlEEESJ_lNS1_9__extrema9arg_max_fIdl10comparatorEEEEJSI_SK_lN3cub18CUB_300001_SM_100013GridEvenShareIlEENSR_9GridQueueIyEESO_EEEvDpT0__param_1];
	cvta.to.global.u64 	%rd283, %rd286;
	mul.wide.u32 	%rd284, %r1, 16;
	add.s64 	%rd285, %rd283, %rd284;
	st.global.f64 	[%rd285], %fd351;
	st.global.u64 	[%rd285+8], %rd355;
$L__BB8_210:
	ret;

}
	// .globl	_ZN6thrust24THRUST_300001_SM_1000_NS8cuda_cub4core6detail13_kernel_agentINS1_8__reduce10DrainAgentIlEEJN3cub18CUB_300001_SM_10009GridQueueIyEElEEEvDpT0_
.visible .entry _ZN6thrust24THRUST_300001_SM_1000_NS8cuda_cub4core6detail13_kernel_agentINS1_8__reduce10DrainAgentIlEEJN3cub18CUB_300001_SM_10009GridQueueIyEElEEEvDpT0_(
	.param .align 8 .b8 _ZN6thrust24THRUST_300001_SM_1000_NS8cuda_cub4core6detail13_kernel_agentINS1_8__reduce10DrainAgentIlEEJN3cub18CUB_300001_SM_10009GridQueueIyEElEEEvDpT0__param_0[8],
	.param .u64 _ZN6thrust24THRUST_300001_SM_1000_NS8cuda_cub4core6detail13_kernel_agentINS1_8__reduce10DrainAgentIlEEJN3cub18CUB_300001_SM_10009GridQueueIyEElEEEvDpT0__param_1
)
.maxntid 1
{
	.reg .b64 	%rd<5>;

	ld.param.u64 	%rd1, [_ZN6thrust24THRUST_300001_SM_1000_NS8cuda_cub4core6detail13_kernel_agentINS1_8__reduce10DrainAgentIlEEJN3cub18CUB_300001_SM_10009GridQueueIyEElEEEvDpT0__param_0];
	ld.param.u64 	%rd2, [_ZN6thrust24THRUST_300001_SM_1000_NS8cuda_cub4core6detail13_kernel_agentINS1_8__reduce10DrainAgentIlEEJN3cub18CUB_300001_SM_10009GridQueueIyEElEEEvDpT0__param_1];
	cvta.to.global.u64 	%rd3, %rd1;
	st.global.u64 	[%rd3], %rd2;
	mov.b64 	%rd4, 0;
	st.global.u64 	[%rd3+8], %rd4;
	ret;

}
	// .globl	_ZN6thrust24THRUST_300001_SM_1000_NS8cuda_cub4core6detail13_kernel_agentINS1_8__reduce11ReduceAgentIPN4cuda3std3__45tupleIJdlEEESC_SB_lNS1_9__extrema9arg_max_fIdl10comparatorEEEEJSC_SC_iSG_EEEvDpT0_
.visible .entry _ZN6thrust24THRUST_300001_SM_1000_NS8cuda_cub4core6detail13_kernel_agentINS1_8__reduce11ReduceAgentIPN4cuda3std3__45tupleIJdlEEESC_SB_lNS1_9__extrema9arg_max_fIdl10comparatorEEEEJSC_SC_iSG_EEEvDpT0_(
	.param .u64 .ptr .align 1 _ZN6thrust24THRUST_300001_SM_1000_NS8cuda_cub4core6detail13_kernel_agentINS1_8__reduce11ReduceAgentIPN4cuda3std3__45tupleIJdlEEESC_SB_lNS1_9__extrema9arg_max_fIdl10comparatorEEEEJSC_SC_iSG_EEEvDpT0__param_0,
	.param .u64 .ptr .align 1 _ZN6thrust24THRUST_300001_SM_1000_NS8cuda_cub4core6detail13_kernel_agentINS1_8__reduce11ReduceAgentIPN4cuda3std3__45tupleIJdlEEESC_SB_lNS1_9__extrema9arg_max_fIdl10comparatorEEEEJSC_SC_iSG_EEEvDpT0__param_1,
	.param .u32 _ZN6thrust24THRUST_300001_SM_1000_NS8cuda_cub4core6detail13_kernel_agentINS1_8__reduce11ReduceAgentIPN4cuda3std3__45tupleIJdlEEESC_SB_lNS1_9__extrema9arg_max_fIdl10comparatorEEEEJSC_SC_iSG_EEEvDpT0__param_2,
	.param .align 1 .b8 _ZN6thrust24THRUST_300001_SM_1000_NS8cuda_cub4core6detail13_kernel_agentINS1_8__reduce11ReduceAgentIPN4cuda3std3__45tupleIJdlEEESC_SB_lNS1_9__extrema9arg_max_fIdl10comparatorEEEEJSC_SC_iSG_EEEvDpT0__param_3[1]
)
.maxntid 256
{
	.reg .pred 	%p<264>;
	.reg .b32 	%r<374>;
	.reg .b64 	%rd<509>;
	.reg .b64 	%fd<423>;

	ld.param.u64 	%rd236, [_ZN6thrust24THRUST_300001_SM_1000_NS8cuda_cub4core6detail13_kernel_agentINS1_8__reduce11ReduceAgentIPN4cuda3std3__45tupleIJdlEEESC_SB_lNS1_9__extrema9arg_max_fIdl10comparatorEEEEJSC_SC_iSG_EEEvDpT0__param_0];
	ld.param.u32 	%r29, [_ZN6thrust24THRUST_300001_SM_1000_NS8cuda_cub4core6detail13_kernel_agentINS1_8__reduce11ReduceAgentIPN4cuda3std3__45tupleIJdlEEESC_SB_lNS1_9__extrema9arg_max_fIdl10comparatorEEEEJSC_SC_iSG_EEEvDpT0__param_2];
	cvt.s64.s32 	%rd1, %r29;
	setp.eq.s32 	%p1, %r29, 0;
	@%p1 bra 	$L__BB10_234;
	setp.gt.s32 	%p2, %r29, 1279;
	@%p2 bra 	$L__BB10_121;
	mov.u32 	%r1, %tid.x;
	setp.ge.s32 	%p147, %r1, %r29;
	mov.f64 	%fd354, 0d0000000000000000;
	mov.b64 	%rd432, 0;
	mov.u32 	%r368, %r1;
	@%p147 bra 	$L__BB10_4;
	mul.wide.u32 	%rd376, %r1, 16;
	add.s64 	%rd373, %rd236, %rd376;
	// begin inline asm
	ld.global.nc.u64 %rd372, [%rd373];
	// end inline asm
	add.s64 	%rd375, %rd373, 8;
	// begin inline asm
	ld.global.nc.u64 %rd432, [%rd375];
	// end inline asm
	mov.b64 	%fd354, %rd372;
	add.s32 	%r368, %r1, 256;
$L__BB10_4:
	setp.ge.s32 	%p148, %r368, %r29;
	@%p148 bra 	$L__BB10_25;
	not.b32 	%r141, %r368;
	add.s32 	%r4, %r29, %r141;
	and.b32  	%r142, %r4, 768;
	setp.eq.s32 	%p149, %r142, 768;
	@%p149 bra 	$L__BB10_11;
	mul.wide.u32 	%rd378, %r368, 16;
	add.s64 	%rd423, %rd236, %rd378;
	shr.u32 	%r143, %r4, 8;
	add.s32 	%r144, %r143, 1;
	and.b32  	%r145, %r144, 3;
	neg.s32 	%r366, %r145;
$L__BB10_7:
	.pragma "nounroll";
	mov.u64 	%rd6, %rd432;
	mov.f64 	%fd3, %fd354;
	// begin inline asm
	ld.global.nc.u64 %rd379, [%rd423];
	// end inline asm
	add.s64 	%rd382, %rd423, 8;
	// begin inline asm
	ld.global.nc.u64 %rd381, [%rd382];
	// end inline asm
	mov.b64 	%fd4, %rd379;
	abs.f64 	%fd5, %fd3;
	abs.f64 	%fd6, %fd4;
	setp.lt.f64 	%p150, %fd5, %fd6;
	mov.u64 	%rd432, %rd381;
	mov.f64 	%fd354, %fd4;
	@%p150 bra 	$L__BB10_10;
	setp.lt.f64 	%p151, %fd6, %fd5;
	mov.u64 	%rd432, %rd6;
	mov.f64 	%fd354, %fd3;
	@%p151 bra 	$L__BB10_10;
	setp.lt.s64 	%p152, %rd6, %rd381;
	min.s64 	%rd432, %rd6, %rd381;
	selp.f64 	%fd354, %fd3, %fd4, %p152;
$L__BB10_10:
	add.s32 	%r368, %r368, 256;
	add.s64 	%rd423, %rd423, 4096;
	add.s32 	%r366, %r366, 1;
	setp.ne.s32 	%p153, %r366, 0;
	@%p153 bra 	$L__BB10_7;
$L__BB10_11:
	setp.lt.u32 	%p154, %r4, 768;
	@%p154 bra 	$L__BB10_25;
$L__BB10_12:
	mul.wide.s32 	%rd387, %r368, 16;
	add.s64 	%rd384, %rd236, %rd387;
	// begin inline asm
	ld.global.nc.u64 %rd383, [%rd384];
	// end inline asm
	add.s64 	%rd386, %rd384, 8;
	// begin inline asm
	ld.global.nc.u64 %rd385, [%rd386];
	// end inline asm
	mov.b64 	%fd12, %rd383;
	abs.f64 	%fd13, %fd354;
	abs.f64 	%fd14, %fd12;
	setp.lt.f64 	%p155, %fd13, %fd14;
	mov.u64 	%rd429, %rd385;
	mov.f64 	%fd351, %fd12;
	@%p155 bra 	$L__BB10_15;
	setp.lt.f64 	%p156, %fd14, %fd13;
	mov.u64 	%rd429, %rd432;
	mov.f64 	%fd351, %fd354;
	@%p156 bra 	$L__BB10_15;
	setp.lt.s64 	%p157, %rd432, %rd385;
	min.s64 	%rd429, %rd432, %rd385;
	selp.f64 	%fd351, %fd354, %fd12, %p157;
$L__BB10_15:
	add.s64 	%rd389, %rd384, 4096;
	// begin inline asm
	ld.global.nc.u64 %rd388, [%rd389];
	// end inline asm
	add.s64 	%rd391, %rd384, 4104;
	// begin inline asm
	ld.global.nc.u64 %rd390, [%rd391];
	// end inline asm
	mov.b64 	%fd17, %rd388;
	abs.f64 	%fd18, %fd351;
	abs.f64 	%fd19, %fd17;
	setp.lt.f64 	%p158, %fd18, %fd19;
	mov.u64 	%rd430, %rd390;
	mov.f64 	%fd352, %fd17;
	@%p158 bra 	$L__BB10_18;
	setp.lt.f64 	%p159, %fd19, %fd18;
	mov.u64 	%rd430, %rd429;
	mov.f64 	%fd352, %fd351;
	@%p159 bra 	$L__BB10_18;
	setp.lt.s64 	%p160, %rd429, %rd390;
	min.s64 	%rd430, %rd429, %rd390;
	selp.f64 	%fd352, %fd351, %fd17, %p160;
$L__BB10_18:
	add.s64 	%rd393, %rd384, 8192;
	// begin inline asm
	ld.global.nc.u64 %rd392, [%rd393];
	// end inline asm
	add.s64 	%rd395, %rd384, 8200;
	// begin inline asm
	ld.global.nc.u64 %rd394, [%rd395];
	// end inline asm
	mov.b64 	%fd22, %rd392;
	abs.f64 	%fd23, %fd352;
	abs.f64 	%fd24, %fd22;
	setp.lt.f64 	%p161, %fd23, %fd24;
	mov.u64 	%rd431, %rd394;
	mov.f64 	%fd353, %fd22;
	@%p161 bra 	$L__BB10_21;
	setp.lt.f64 	%p162, %fd24, %fd23;
	mov.u64 	%rd431, %rd430;
	mov.f64 	%fd353, %fd352;
	@%p162 bra 	$L__BB10_21;
	setp.lt.s64 	%p163, %rd430, %rd394;
	min.s64 	%rd431, %rd430, %rd394;
	selp.f64 	%fd353, %fd352, %fd22, %p163;
$L__BB10_21:
	add.s64 	%rd397, %rd384, 12288;
	// begin inline asm
	ld.global.nc.u64 %rd396, [%rd397];
	// end inline asm
	add.s64 	%rd399, %rd384, 12296;
	// begin inline asm
	ld.global.nc.u64 %rd398, [%rd399];
	// end inline asm
	mov.b64 	%fd27, %rd396;
	abs.f64 	%fd28, %fd353;
	abs.f64 	%fd29, %fd27;
	setp.lt.f64 	%p164, %fd28, %fd29;
	mov.u64 	%rd432, %rd398;
	mov.f64 	%fd354, %fd27;
	@%p164 bra 	$L__BB10_24;
	setp.lt.f64 	%p165, %fd29, %fd28;
	mov.u64 	%rd432, %rd431;
	mov.f64 	%fd354, %fd353;
	@%p165 bra 	$L__BB10_24;
	setp.lt.s64 	%p166, %rd431, %rd398;
	min.s64 	%rd432, %rd431, %rd398;
	selp.f64 	%fd354, %fd353, %fd27, %p166;
$L__BB10_24:
	add.s32 	%r368, %r368, 1024;
	setp.lt.s32 	%p167, %r368, %r29;
	@%p167 bra 	$L__BB10_12;
$L__BB10_25:
	setp.lt.s32 	%p168, %r29, 256;
	@%p168 bra 	$L__BB10_70;
	// begin inline asm
	mov.u32 %r259, %laneid;
	// end inline asm
	mov.b64 	%rd410, %fd354;
	mov.b64 	{%r261, %r266}, %rd410;
	mov.b32 	%r277, 1;
	mov.b32 	%r278, 31;
	mov.b32 	%r279, -1;
	// begin inline asm
	shfl.sync.down.b32 %r260, %r261, %r277, %r278, %r279;
	// end inline asm
	// begin inline asm
	shfl.sync.down.b32 %r265, %r266, %r277, %r278, %r279;
	// end inline asm
	mov.b64 	%rd411, {%r260, %r265};
	mov.b64 	%fd33, %rd411;
	mov.b64 	{%r271, %r276}, %rd432;
	// begin inline asm
	shfl.sync.down.b32 %r270, %r271, %r277, %r278, %r279;
	// end inline asm
	// begin inline asm
	shfl.sync.down.b32 %r275, %r276, %r277, %r278, %r279;
	// end inline asm
	mov.b64 	%rd28, {%r270, %r275};
	setp.gt.s32 	%p220, %r259, 30;
	mov.u64 	%rd434, %rd432;
	mov.f64 	%fd356, %fd354;
	@%p220 bra 	$L__BB10_30;
	abs.f64 	%fd34, %fd354;
	abs.f64 	%fd35, %fd33;
	setp.lt.f64 	%p221, %fd34, %fd35;
	mov.u64 	%rd434, %rd28;
	mov.f64 	%fd356, %fd33;
	@%p221 bra 	$L__BB10_30;
	setp.lt.f64 	%p222, %fd35, %fd34;
	mov.u64 	%rd434, %rd432;
	mov.f64 	%fd356, %fd354;
	@%p222 bra 	$L__BB10_30;
	setp.lt.s64 	%p223, %rd432, %rd28;
	min.s64 	%rd434, %rd432, %rd28;
	selp.f64 	%fd356, %fd354, %fd33, %p223;
$L__BB10_30:
	mov.b64 	%rd412, %fd356;
	mov.b64 	{%r281, %r286}, %rd412;
	mov.b32 	%r297, 2;
	mov.b32 	%r298, 31;
	mov.b32 	%r299, -1;
	// begin inline asm
	shfl.sync.down.b32 %r280, %r281, %r297, %r298, %r299;
	// end inline asm
	// begin inline asm
	shfl.sync.down.b32 %r285, %r286, %r297, %r298, %r299;
	// end inline asm
	mov.b64 	%rd413, {%r280, %r285};
	mov.b64 	%fd38, %rd413;
	mov.b64 	{%r291, %r296}, %rd434;
	// begin inline asm
	shfl.sync.down.b32 %r290, %r291, %r297, %r298, %r299;
	// end inline asm
	// begin inline asm
	shfl.sync.down.b32 %r295, %r296, %r297, %r298, %r299;
	// end inline asm
	mov.b64 	%rd31, {%r290, %r295};
	setp.gt.s32 	%p224, %r259, 29;
	mov.u64 	%rd435, %rd434;
	mov.f64 	%fd357, %fd356;
	@%p224 bra 	$L__BB10_34;
	abs.f64 	%fd39, %fd356;
	abs.f64 	%fd40, %fd38;
	setp.lt.f64 	%p225, %fd39, %fd40;
	mov.u64 	%rd435, %rd31;
	mov.f64 	%fd357, %fd38;
	@%p225 bra 	$L__BB10_34;
	setp.lt.f64 	%p226, %fd40, %fd39;
	mov.u64 	%rd435, %rd434;
	mov.f64 	%fd357, %fd356;
	@%p226 bra 	$L__BB10_34;
	setp.lt.s64 	%p227, %rd434, %rd31;
	min.s64 	%rd435, %rd434, %rd31;
	selp.f64 	%fd357, %fd356, %fd38, %p227;
$L__BB10_34:
	mov.b64 	%rd414, %fd357;
	mov.b64 	{%r301, %r306}, %rd414;
	mov.b32 	%r317, 4;
	mov.b32 	%r318, 31;
	mov.b32 	%r319, -1;
	// begin inline asm
	shfl.sync.down.b32 %r300, %r301, %r317, %r318, %r319;
	// end inline asm
	// begin inline asm
	shfl.sync.down.b32 %r305, %r306, %r317, %r318, %r319;
	// end inline asm
	mov.b64 	%rd415, {%r300, %r305};
	mov.b64 	%fd43, %rd415;
	mov.b64 	{%r311, %r316}, %rd435;
	// begin inline asm
	shfl.sync.down.b32 %r310, %r311, %r317, %r318, %r319;
	// end inline asm
	// begin inline asm
	shfl.sync.down.b32 %r315, %r316, %r317, %r318, %r319;
	// end inline asm
	mov.b64 	%rd34, {%r310, %r315};
	setp.gt.s32 	%p228, %r259, 27;
	mov.u64 	%rd436, %rd435;
	mov.f64 	%fd358, %fd357;
	@%p228 bra 	$L__BB10_38;
	abs.f64 	%fd44, %fd357;
	abs.f64 	%fd45, %fd43;
	setp.lt.f64 	%p229, %fd44, %fd45;
	mov.u64 	%rd436, %rd34;
	mov.f64 	%fd358, %fd43;
	@%p229 bra 	$L__BB10_38;
	setp.lt.f64 	%p230, %fd45, %fd44;
	mov.u64 	%rd436, %rd435;
	mov.f64 	%fd358, %fd357;
	@%p230 bra 	$L__BB10_38;
	setp.lt.s64 	%p231, %rd435, %rd34;
	min.s64 	%rd436, %rd435, %rd34;
	selp.f64 	%fd358, %fd357, %fd43, %p231;
$L__BB10_38:
	mov.b64 	%rd416, %fd358;
	mov.b64 	{%r321, %r326}, %rd416;
	mov.b32 	%r337, 8;
	mov.b32 	%r338, 31;
	mov.b32 	%r339, -1;
	// begin inline asm
	shfl.sync.down.b32 %r320, %r321, %r337, %r338, %r339;
	// end inline asm
	// begin inline asm
	shfl.sync.down.b32 %r325, %r326, %r337, %r338, %r339;
	// end inline asm
	mov.b64 	%rd417, {%r320, %r325};
	mov.b64 	%fd48, %rd417;
	mov.b64 	{%r331, %r336}, %rd436;
	// begin inline asm
	shfl.sync.down.b32 %r330, %r331, %r337, %r338, %r339;
	// end inline asm
	// begin inline asm
	shfl.sync.down.b32 %r335, %r336, %r337, %r338, %r339;
	// end inline asm
	mov.b64 	%rd37, {%r330, %r335};
	setp.gt.s32 	%p232, %r259, 23;
	mov.u64 	%rd437, %rd436;
	mov.f64 	%fd359, %fd358;
	@%p232 bra 	$L__BB10_42;
	abs.f64 	%fd49, %fd358;
	abs.f64 	%fd50, %fd48;
	setp.lt.f64 	%p233, %fd49, %fd50;
	mov.u64 	%rd437, %rd37;
	mov.f64 	%fd359, %fd48;
	@%p233 bra 	$L__BB10_42;
	setp.lt.f64 	%p234, %fd50, %fd49;
	mov.u64 	%rd437, %rd436;
	mov.f64 	%fd359, %fd358;
	@%p234 bra 	$L__BB10_42;
	setp.lt.s64 	%p235, %rd436, %rd37;
	min.s64 	%rd437, %rd436, %rd37;
	selp.f64 	%fd359, %fd358, %fd48, %p235;
$L__BB10_42:
	mov.b64 	%rd418, %fd359;
	mov.b64 	{%r341, %r346}, %rd418;
	mov.b32 	%r357, 16;
	mov.b32 	%r358, 31;
	mov.b32 	%r359, -1;
	// begin inline asm
	shfl.sync.down.b32 %r340, %r341, %r357, %r358, %r359;
	// end inline asm
	// begin inline asm
	shfl.sync.down.b32 %r345, %r346, %r357, %r358, %r359;
	// end inline asm
	mov.b64 	%rd419, {%r340, %r345};
	mov.b64 	%fd53, %rd419;
	mov.b64 	{%r351, %r356}, %rd437;
	// begin inline asm
	shfl.sync.down.b32 %r350, %r351, %r357, %r358, %r359;
	// end inline asm
	// begin inline asm
	shfl.sync.down.b32 %r355, %r356, %r357, %r358, %r359;
	// end inline asm
	mov.b64 	%rd40, {%r350, %r355};
	setp.gt.s32 	%p236, %r259, 15;
	mov.u64 	%rd508, %rd437;
	mov.f64 	%fd422, %fd359;
	@%p236 bra 	$L__BB10_46;
	abs.f64 	%fd54, %fd359;
	abs.f64 	%fd55, %fd53;
	setp.lt.f64 	%p237, %fd54, %fd55;
	mov.u64 	%rd508, %rd40;
	mov.f64 	%fd422, %fd53;
	@%p237 bra 	$L__BB10_46;
	setp.lt.f64 	%p238, %fd55, %fd54;
	mov.u64 	%rd508, %rd437;
	mov.f64 	%fd422, %fd359;
	@%p238 bra 	$L__BB10_46;
	setp.lt.s64 	%p239, %rd437, %rd40;
	min.s64 	%rd508, %rd437, %rd40;
	selp.f64 	%fd422, %fd359, %fd53, %p239;
$L__BB10_46:
	setp.ne.s32 	%p240, %r259, 0;
	@%p240 bra 	$L__BB10_48;
	shr.u32 	%r360, %r1, 1;
	and.b32  	%r361, %r360, 496;
	mov.u32 	%r362, _ZN6thrust24THRUST_300001_SM_1000_NS8cuda_cub4core6detail5shmemE;
	add.s32 	%r363, %r362, %r361;
	st.shared.f64 	[%r363+8], %fd422;
	st.shared.u64 	[%r363+16], %rd508;
$L__BB10_48:
	bar.sync 	0;
	setp.ne.s32 	%p241, %r1, 0;
	@%p241 bra 	$L__BB10_232;
	ld.shared.f64 	%fd58, [_ZN6thrust24THRUST_300001_SM_1000_NS8cuda_cub4core6detail5shmemE+24];
	ld.shared.u64 	%rd43, [_ZN6thrust24THRUST_300001_SM_1000_NS8cuda_cub4core6detail5shmemE+32];
	abs.f64 	%fd59, %fd422;
	abs.f64 	%fd60, %fd58;
	setp.lt.f64 	%p242, %fd59, %fd60;
	mov.u64 	%rd439, %rd43;
	mov.f64 	%fd361, %fd58;
	@%p242 bra 	$L__BB10_52;
	setp.lt.f64 	%p243, %fd60, %fd59;
	mov.u64 	%rd439, %rd508;
	mov.f64 	%fd361, %fd422;
	@%p243 bra 	$L__BB10_52;
	setp.lt.s64 	%p244, %rd508, %rd43;
	min.s64 	%rd439, %rd508, %rd43;
	selp.f64 	%fd361, %fd422, %fd58, %p244;
$L__BB10_52:
	ld.shared.f64 	%fd63, [_ZN6thrust24THRUST_300001_SM_1000_NS8cuda_cub4core6detail5shmemE+40];
	ld.shared.u64 	%rd46, [_ZN6thrust24THRUST_300001_SM_1000_NS8cuda_cub4core6detail5shmemE+48];
	abs.f64 	%fd64, %fd361;
	abs.f64 	%fd65, %fd63;
	setp.lt.f64 	%p245, %fd64, %fd65;
	mov.u64 	%rd440, %rd46;
	mov.f64 	%fd362, %fd63;
	@%p245 bra 	$L__BB10_55;
	setp.lt.f64 	%p246, %fd65, %fd64;
	mov.u64 	%rd440, %rd439;
	mov.f64 	%fd362, %fd361;
	@%p246 bra 	$L__BB10_55;
	setp.lt.s64 	%p247, %rd439, %rd46;
	min.s64 	%rd440, %rd439, %rd46;
	selp.f64 	%fd362, %fd361, %fd63, %p247;
$L__BB10_55:
	ld.shared.f64 	%fd68, [_ZN6thrust24THRUST_300001_SM_1000_NS8cuda_cub4core6detail5shmemE+56];
	ld.shared.u64 	%rd49, [_ZN6thrust24THRUST_300001_SM_1000_NS8cuda_cub4core6detail5shmemE+64];
	abs.f64 	%fd69, %fd362;
	abs.f64 	%fd70, %fd68;
	setp.lt.f64 	%p248, %fd69, %fd70;
	mov.u64 	%rd441, %rd49;
	mov.f64 	%fd363, %fd68;
	@%p248 bra 	$L__BB10_58;
	setp.lt.f64 	%p249, %fd70, %fd69;
	mov.u64 	%rd441, %rd440;
	mov.f64 	%fd363, %fd362;
	@%p249 bra 	$L__BB10_58;
	setp.lt.s64 	%p250, %rd440, %rd49;
	min.s64 	%rd441, %rd440, %rd49;
	selp.f64 	%fd363, %fd362, %fd68, %p250;
$L__BB10_58:
	ld.shared.f64 	%fd73, [_ZN6thrust24THRUST_300001_SM_1000_NS8cuda_cub4core6detail5shmemE+72];
	ld.shared.u64 	%rd52, [_ZN6thrust24THRUST_300001_SM_1000_NS8cuda_cub4core6detail5shmemE+80];
	abs.f64 	%fd74, %fd363;
	abs.f64 	%fd75, %fd73;
	setp.lt.f64 	%p251, %fd74, %fd75;
	mov.u64 	%rd442, %rd52;
	mov.f64 	%fd364, %fd73;
	@%p251 bra 	$L__BB10_61;
	setp.lt.f64 	%p252, %fd75, %fd74;
	mov.u64 	%rd442, %rd441;
	mov.f64 	%fd364, %fd363;
	@%p252 bra 	$L__BB10_61;
	setp.lt.s64 	%p253, %rd441, %rd52;
	min.s64 	%rd442, %rd441, %rd52;
	selp.f64 	%fd364, %fd363, %fd73, %p253;
$L__BB10_61:
	ld.shared.f64 	%fd78, [_ZN6thrust24THRUST_300001_SM_1000_NS8cuda_cub4core6detail5shmemE+88];
	ld.shared.u64 	%rd55, [_ZN6thrust24THRUST_300001_SM_1000_NS8cuda_cub4core6detail5shmemE+96];
	abs.f64 	%fd79, %fd364;
	abs.f64 	%fd80, %fd78;
	setp.lt.f64 	%p254, %fd79, %fd80;
	mov.u64 	%rd443, %rd55;
	mov.f64 	%fd365, %fd78;
	@%p254 bra 	$L__BB10_64;
	setp.lt.f64 	%p255, %fd80, %fd79;
	mov.u64 	%rd443, %rd442;
	mov.f64 	%fd365, %fd364;
	@%p255 bra 	$L__BB10_64;
	setp.lt.s64 	%p256, %rd442, %rd55;
	min.s64 	%rd443, %rd442, %rd55;
	selp.f64 	%fd365, %fd364, %fd78, %p256;
$L__BB10_64:
	ld.shared.f64 	%fd83, [_ZN6thrust24THRUST_300001_SM_1000_NS8cuda_cub4core6detail5shmemE+104];
	ld.shared.u64 	%rd58, [_ZN6thrust24THRUST_300001_SM_1000_NS8cuda_cub4core6detail5shmemE+112];
	abs.f64 	%fd84, %fd365;
	abs.f64 	%fd85, %fd83;
	setp.lt.f64 	%p257, %fd84, %fd85;
	mov.u64 	%rd444, %rd58;
	mov.f64 	%fd366, %fd83;
	@%p257 bra 	$L__BB10_67;
	setp.lt.f64 	%p258, %fd85, %fd84;
	mov.u64 	%rd444, %rd443;
	mov.f64 	%fd366, %fd365;
	@%p258 bra 	$L__BB10_67;
	setp.lt.s64 	%p259, %rd443, %rd58;
	min.s64 	%rd444, %rd443, %rd58;
	selp.f64 	%fd366, %fd365, %fd83, %p259;
$L__BB10_67:
	ld.shared.f64 	%fd88, [_ZN6thrust24THRUST_300001_SM_1000_NS8cuda_cub4core6detail5shmemE+120];
	ld.shared.u64 	%rd61, [_ZN6thrust24THRUST_300001_SM_1000_NS8cuda_cub4core6detail5shmemE+128];
	abs.f64 	%fd89, %fd366;
	abs.f64 	%fd90, %fd88;
	setp.lt.f64 	%p260, %fd89, %fd90;
	mov.u64 	%rd508, %rd61;
	mov.f64 	%fd422, %fd88;
	@%p260 bra 	$L__BB10_232;
	setp.lt.f64 	%p261, %fd90, %fd89;
	mov.u64 	%rd508, %rd444;
	mov.f64 	%fd422, %fd366;
	@%p261 bra 	$L__BB10_232;
	setp.lt.s64 	%p262, %rd444, %rd61;
	min.s64 	%rd508, %rd444, %rd61;
	selp.f64 	%fd422, %fd366, %fd88, %p262;
	bra.uni 	$L__BB10_232;
$L__BB10_70:
	// begin inline asm
	mov.u32 %r146, %laneid;
	// end inline asm
	and.b32  	%r167, %r1, 992;
	add.s32 	%r168, %r167, 32;
	setp.gt.s32 	%p169, %r168, %r29;
	not.b32 	%r169, %r167;
	add.s32 	%r170, %r29, %r169;
	selp.b32 	%r165, %r170, 31, %p169;
	mov.b64 	%rd400, %fd354;
	mov.b64 	{%r148, %r153}, %rd400;
	mov.b32 	%r164, 1;
	mov.b32 	%r166, -1;
	// begin inline asm
	shfl.sync.down.b32 %r147, %r148, %r164, %r165, %r166;
	// end inline asm
	// begin inline asm
	shfl.sync.down.b32 %r152, %r153, %r164, %r165, %r166;
	// end inline asm
	mov.b64 	%rd401, {%r147, %r152};
	mov.b64 	%fd92, %rd401;
	mov.b64 	{%r158, %r163}, %rd432;
	// begin inline asm
	shfl.sync.down.b32 %r157, %r158, %r164, %r165, %r166;
	// end inline asm
	// begin inline asm
	shfl.sync.down.b32 %r162, %r163, %r164, %r165, %r166;
	// end inline asm
	mov.b64 	%rd63, {%r157, %r162};
	setp.ge.s32 	%p170, %r146, %r165;
	mov.u64 	%rd445, %rd432;
	mov.f64 	%fd367, %fd354;
	@%p170 bra 	$L__BB10_74;
	abs.f64 	%fd93, %fd354;
	abs.f64 	%fd94, %fd92;
	setp.lt.f64 	%p171, %fd93, %fd94;
	mov.u64 	%rd445, %rd63;
	mov.f64 	%fd367, %fd92;
	@%p171 bra 	$L__BB10_74;
	setp.lt.f64 	%p172, %fd94, %fd93;
	mov.u64 	%rd445, %rd432;
	mov.f64 	%fd367, %fd354;
	@%p172 bra 	$L__BB10_74;
	setp.lt.s64 	%p173, %rd432, %rd63;
	min.s64 	%rd445, %rd432, %rd63;
	selp.f64 	%fd367, %fd354, %fd92, %p173;
$L__BB10_74:
	mov.b64 	%rd402, %fd367;
	mov.b64 	{%r172, %r177}, %rd402;
	mov.b32 	%r188, 2;
	mov.b32 	%r190, -1;
	// begin inline asm
	shfl.sync.down.b32 %r171, %r172, %r188, %r165, %r190;
	// end inline asm
	// begin inline asm
	shfl.sync.down.b32 %r176, %r177, %r188, %r165, %r190;
	// end inline asm
	mov.b64 	%rd403, {%r171, %r176};
	mov.b64 	%fd97, %rd403;
	mov.b64 	{%r182, %r187}, %rd445;
	// begin inline asm
	shfl.sync.down.b32 %r181, %r182, %r188, %r165, %r190;
	// end inline asm
	// begin inline asm
	shfl.sync.down.b32 %r186, %r187, %r188, %r165, %r190;
	// end inline asm
	mov.b64 	%rd66, {%r181, %r186};
	add.s32 	%r191, %r146, 2;
	setp.gt.s32 	%p174, %r191, %r165;
	mov.u64 	%rd446, %rd445;
	mov.f64 	%fd368, %fd367;
	@%p174 bra 	$L__BB10_78;
	abs.f64 	%fd98, %fd367;
	abs.f64 	%fd99, %fd97;
	setp.lt.f64 	%p175, %fd98, %fd99;
	mov.u64 	%rd446, %rd66;
	mov.f64 	%fd368, %fd97;
	@%p175 bra 	$L__BB10_78;
	setp.lt.f64 	%p176, %fd99, %fd98;
	mov.u64 	%rd446, %rd445;
	mov.f64 	%fd368, %fd367;
	@%p176 bra 	$L__BB10_78;
	setp.lt.s64 	%p177, %rd445, %rd66;
	min.s64 	%rd446, %rd445, %rd66;
	selp.f64 	%fd368, %fd367, %fd97, %p177;
$L__BB10_78:
	mov.b64 	%rd404, %fd368;
	mov.b64 	{%r193, %r198}, %rd404;
	mov.b32 	%r209, 4;
	mov.b32 	%r211, -1;
	// begin inline asm
	shfl.sync.down.b32 %r192, %r193, %r209, %r165, %r211;
	// end inline asm
	// begin inline asm
	shfl.sync.down.b32 %r197, %r198, %r209, %r165, %r211;
	// end inline asm
	mov.b64 	%rd405, {%r192, %r197};
	mov.b64 	%fd102, %rd405;
	mov.b64 	{%r203, %r208}, %rd446;
	// begin inline asm
	shfl.sync.down.b32 %r202, %r203, %r209, %r165, %r211;
	// end inline asm
	// begin inline asm
	shfl.sync.down.b32 %r207, %r208, %r209, %r165, %r211;
	// end inline asm
	mov.b64 	%rd69, {%r202, %r207};
	add.s32 	%r212, %r146, 4;
	setp.gt.s32 	%p178, %r212, %r165;
	mov.u64 	%rd447, %rd446;
	mov.f64 	%fd369, %fd368;
	@%p178 bra 	$L__BB10_82;
	abs.f64 	%fd103, %fd368;
	abs.f64 	%fd104, %fd102;
	setp.lt.f64 	%p179, %fd103, %fd104;
	mov.u64 	%rd447, %rd69;
	mov.f64 	%fd369, %fd102;
	@%p179 bra 	$L__BB10_82;
	setp.lt.f64 	%p180, %fd104, %fd103;
	mov.u64 	%rd447, %rd446;
	mov.f64 	%fd369, %fd368;
	@%p180 bra 	$L__BB10_82;
	setp.lt.s64 	%p181, %rd446, %rd69;
	min.s64 	%rd447, %rd446, %rd69;
	selp.f64 	%fd369, %fd368, %fd102, %p181;
$L__BB10_82:
	mov.b64 	%rd406, %fd369;
	mov.b64 	{%r214, %r219}, %rd406;
	mov.b32 	%r230, 8;
	mov.b32 	%r232, -1;
	// begin inline asm
	shfl.sync.down.b32 %r213, %r214, %r230, %r165, %r232;
	// end inline asm
	// begin inline asm
	shfl.sync.down.b32 %r218, %r219, %r230, %r165, %r232;
	// end inline asm
	mov.b64 	%rd407, {%r213, %r218};
	mov.b64 	%fd107, %rd407;
	mov.b64 	{%r224, %r229}, %rd447;
	// begin inline asm
	shfl.sync.down.b32 %r223, %r224, %r230, %r165, %r232;
	// end inline asm
	// begin inline asm
	shfl.sync.down.b32 %r228, %r229, %r230, %r165, %r232;
	// end inline asm
	mov.b64 	%rd72, {%r223, %r228};
	add.s32 	%r233, %r146, 8;
	setp.gt.s32 	%p182, %r233, %r165;
	mov.u64 	%rd448, %rd447;
	mov.f64 	%fd370, %fd369;
	@%p182 bra 	$L__BB10_86;
	abs.f64 	%fd108, %fd369;
	abs.f64 	%fd109, %fd107;
	setp.lt.f64 	%p183, %fd108, %fd109;
	mov.u64 	%rd448, %rd72;
	mov.f64 	%fd370, %fd107;
	@%p183 bra 	$L__BB10_86;
	setp.lt.f64 	%p184, %fd109, %fd108;
	mov.u64 	%rd448, %rd447;
	mov.f64 	%fd370, %fd369;
	@%p184 bra 	$L__BB10_86;
	setp.lt.s64 	%p185, %rd447, %rd72;
	min.s64 	%rd448, %rd447, %rd72;
	selp.f64 	%fd370, %fd369, %fd107, %p185;
$L__BB10_86:
	mov.b64 	%rd408, %fd370;
	mov.b64 	{%r235, %r240}, %rd408;
	mov.b32 	%r251, 16;
	mov.b32 	%r253, -1;
	// begin inline asm
	shfl.sync.down.b32 %r234, %r235, %r251, %r165, %r253;
	// end inline asm
	// begin inline asm
	shfl.sync.down.b32 %r239, %r240, %r251, %r165, %r253;
	// end inline asm
	mov.b64 	%rd409, {%r234, %r239};
	mov.b64 	%fd112, %rd409;
	mov.b64 	{%r245, %r250}, %rd448;
	// begin inline asm
	shfl.sync.down.b32 %r244, %r245, %r251, %r165, %r253;
	// end inline asm
	// begin inline asm
	shfl.sync.down.b32 %r249, %r250, %r251, %r165, %r253;
	// end inline asm
	mov.b64 	%rd75, {%r244, %r249};
	add.s32 	%r254, %r146, 16;
	setp.gt.s32 	%p186, %r254, %r165;
	mov.u64 	%rd508, %rd448;
	mov.f64 	%fd422, %fd370;
	@%p186 bra 	$L__BB10_90;
	abs.f64 	%fd113, %fd370;
	abs.f64 	%fd114, %fd112;
	setp.lt.f64 	%p187, %fd113, %fd114;
	mov.u64 	%rd508, %rd75;
	mov.f64 	%fd422, %fd112;
	@%p187 bra 	$L__BB10_90;
	setp.lt.f64 	%p188, %fd114, %fd113;
	mov.u64 	%rd508, %rd448;
	mov.f64 	%fd422, %fd370;
	@%p188 bra 	$L__BB10_90;
	setp.lt.s64 	%p189, %rd448, %rd75;
	min.s64 	%rd508, %rd448, %rd75;
	selp.f64 	%fd422, %fd370, %fd112, %p189;
$L__BB10_90:
	setp.ne.s32 	%p190, %r146, 0;
	@%p190 bra 	$L__BB10_92;
	shr.u32 	%r255, %r1, 1;
	and.b32  	%r256, %r255, 496;
	mov.u32 	%r257, _ZN6thrust24THRUST_300001_SM_1000_NS8cuda_cub4core6detail5shmemE;
	add.s32 	%r258, %r257, %r256;
	st.shared.f64 	[%r258+8], %fd422;
	st.shared.u64 	[%r258+16], %rd508;
$L__BB10_92:
	bar.sync 	0;
	setp.ne.s32 	%p191, %r1, 0;
	@%p191 bra 	$L__BB10_232;
	setp.lt.s32 	%p192, %r29, 33;
	mov.f64 	%fd372, %fd422;
	mov.u64 	%rd450, %rd508;
	@%p192 bra 	$L__BB10_97;
	ld.shared.f64 	%fd117, [_ZN6thrust24THRUST_300001_SM_1000_NS8cuda_cub4core6detail5shmemE+24];
	ld.shared.u64 	%rd78, [_ZN6thrust24THRUST_300001_SM_1000_NS8cuda_cub4core6detail5shmemE+32];
	abs.f64 	%fd118, %fd422;
	abs.f64 	%fd119, %fd117;
	setp.lt.f64 	%p193, %fd118, %fd119;
	mov.f64 	%fd372, %fd117;
	mov.u64 	%rd450, %rd78;
	@%p193 bra 	$L__BB10_97;
	setp.lt.f64 	%p194, %fd119, %fd118;
	mov.f64 	%fd372, %fd422;
	mov.u64 	%rd450, %rd508;
	@%p194 bra 	$L__BB10_97;
	setp.lt.s64 	%p195, %rd508, %rd78;
	min.s64 	%rd450, %rd508, %rd78;
	selp.f64 	%fd372, %fd422, %fd117, %p195;
$L__BB10_97:
	setp.lt.s32 	%p196, %r29, 65;
	mov.f64 	%fd373, %fd372;
	mov.u64 	%rd451, %rd450;
	@%p196 bra 	$L__BB10_101;
	ld.shared.f64 	%fd122, [_ZN6thrust24THRUST_300001_SM_1000_NS8cuda_cub4core6detail5shmemE+40];
	ld.shared.u64 	%rd81, [_ZN6thrust24THRUST_300001_SM_1000_NS8cuda_cub4core6detail5shmemE+48];
	abs.f64 	%fd123, %fd372;
	abs.f64 	%fd124, %fd122;
	setp.lt.f64 	%p197, %fd123, %fd124;
	mov.f64 	%fd373, %fd122;
	mov.u64 	%rd451, %rd81;
	@%p197 bra 	$L__BB10_101;
	setp.lt.f64 	%p198, %fd124, %fd123;
	mov.f64 	%fd373, %fd372;
	mov.u64 	%rd451, %rd450;
	@%p198 bra 	$L__BB10_101;
	setp.lt.s64 	%p199, %rd450, %rd81;
	min.s64 	%rd451, %rd450, %rd81;
	selp.f64 	%fd373, %fd372, %fd122, %p199;
$L__BB10_101:
	setp.lt.s32 	%p200, %r29, 97;
	mov.f64 	%fd374, %fd373;
	mov.u64 	%rd452, %rd451;
	@%p200 bra 	$L__BB10_105;
	ld.shared.f64 	%fd127, [_ZN6thrust24THRUST_300001_SM_1000_NS8cuda_cub4core6detail5shmemE+56];
	ld.shared.u64 	%rd84, [_ZN6thrust24THRUST_300001_SM_1000_NS8cuda_cub4core6detail5shmemE+64];
	abs.f64 	%fd128, %fd373;
	abs.f64 	%fd129, %fd127;
	setp.lt.f64 	%p201, %fd128, %fd129;
	mov.f64 	%fd374, %fd127;
	mov.u64 	%rd452, %rd84;
	@%p201 bra 	$L__BB10_105;
	setp.lt.f64 	%p202, %fd129, %fd128;
	mov.f64 	%fd374, %fd373;
	mov.u64 	%rd452, %rd451;
	@%p202 bra 	$L__BB10_105;
	setp.lt.s64 	%p203, %rd451, %rd84;
	min.s64 	%rd452, %rd451, %rd84;
	selp.f64 	%fd374, %fd373, %fd127, %p203;
$L__BB10_105:
	setp.lt.s32 	%p204, %r29, 129;
	mov.f64 	%fd375, %fd374;
	mov.u64 	%rd453, %rd452;
	@%p204 bra 	$L__BB10_109;
	ld.shared.f64 	%fd132, [_ZN6thrust24THRUST_300001_SM_1000_NS8cuda_cub4core6detail5shmemE+72];
	ld.shared.u64 	%rd87, [_ZN6thrust24THRUST_300001_SM_1000_NS8cuda_cub4core6detail5shmemE+80];
	abs.f64 	%fd133, %fd374;
	abs.f64 	%fd134, %fd132;
	setp.lt.f64 	%p205, %fd133, %fd134;
	mov.f64 	%fd375, %fd132;
	mov.u64 	%rd453, %rd87;
	@%p205 bra 	$L__BB10_109;
	setp.lt.f64 	%p206, %fd134, %fd133;
	mov.f64 	%fd375, %fd374;
	mov.u64 	%rd453, %rd452;
	@%p206 bra 	$L__BB10_109;
	setp.lt.s64 	%p207, %rd452, %rd87;
	min.s64 	%rd453, %rd452, %rd87;
	selp.f64 	%fd375, %fd374, %fd132, %p207;
$L__BB10_109:
	setp.lt.s32 	%p208, %r29, 161;
	mov.f64 	%fd376, %fd375;
	mov.u64 	%rd454, %rd453;
	@%p208 bra 	$L__BB10_113;
	ld.shared.f64 	%fd137, [_ZN6thrust24THRUST_300001_SM_1000_NS8cuda_cub4core6detail5shmemE+88];
	ld.shared.u64 	%rd90, [_ZN6thrust24THRUST_300001_SM_1000_NS8cuda_cub4core6detail5shmemE+96];
	abs.f64 	%fd138, %fd375;
	abs.f64 	%fd139, %fd137;
	setp.lt.f64 	%p209, %fd138, %fd139;
	mov.f64 	%fd376, %fd137;
	mov.u64 	%rd454, %rd90;
	@%p209 bra 	$L__BB10_113;
	setp.lt.f64 	%p210, %fd139, %fd138;
	mov.f64 	%fd376, %fd375;
	mov.u64 	%rd454, %rd453;
	@%p210 bra 	$L__BB10_113;
	setp.lt.s64 	%p211, %rd453, %rd90;
	min.s64 	%rd454, %rd453, %rd90;
	selp.f64 	%fd376, %fd375, %fd137, %p211;
$L__BB10_113:
	setp.lt.s32 	%p212, %r29, 193;
	mov.f64 	%fd377, %fd376;
	mov.u64 	%rd455, %rd454;
	@%p212 bra 	$L__BB10_117;
	ld.shared.f64 	%fd142, [_ZN6thrust24THRUST_300001_SM_1000_NS8cuda_cub4core6detail5shmemE+104];
	ld.shared.u64 	%rd93, [_ZN6thrust24THRUST_300001_SM_1000_NS8cuda_cub4core6detail5shmemE+112];
	abs.f64 	%fd143, %fd376;
	abs.f64 	%fd144, %fd142;
	setp.lt.f64 	%p213, %fd143, %fd144;
	mov.f64 	%fd377, %fd142;
	mov.u64 	%rd455, %rd93;
	@%p213 bra 	$L__BB10_117;
	setp.lt.f64 	%p214, %fd144, %fd143;
	mov.f64 	%fd377, %fd376;
	mov.u64 	%rd455, %rd454;
	@%p214 bra 	$L__BB10_117;
	setp.lt.s64 	%p215, %rd454, %rd93;
	min.s64 	%rd455, %rd454, %rd93;
	selp.f64 	%fd377, %fd376, %fd142, %p215;
$L__BB10_117:
	setp.lt.s32 	%p216, %r29, 225;
	mov.u64 	%rd508, %rd455;
	mov.f64 	%fd422, %fd377;
	@%p216 bra 	$L__BB10_232;
	ld.shared.f64 	%fd147, [_ZN6thrust24THRUST_300001_SM_1000_NS8cuda_cub4core6detail5shmemE+120];
	ld.shared.u64 	%rd96, [_ZN6thrust24THRUST_300001_SM_1000_NS8cuda_cub4core6detail5shmemE+128];
	abs.f64 	%fd148, %fd377;
	abs.f64 	%fd149, %fd147;
	setp.lt.f64 	%p217, %fd148, %fd149;
	mov.u64 	%rd508, %rd96;
	mov.f64 	%fd422, %fd147;
	@%p217 bra 	$L__BB10_232;
	setp.lt.f64 	%p218, %fd149, %fd148;
	mov.u64 	%rd508, %rd455;
	mov.f64 	%fd422, %fd377;
	@%p218 bra 	$L__BB10_232;
	setp.lt.s64 	%p219, %rd455, %rd96;
	min.s64 	%rd508, %rd455, %rd96;
	selp.f64 	%fd422, %fd377, %fd147, %p219;
	bra.uni 	$L__BB10_232;
$L__BB10_121:
	mov.u32 	%r16, %tid.x;
	cvt.u64.u32 	%rd98, %r16;
	mul.wide.u32 	%rd258, %r16, 16;
	add.s64 	%rd239, %rd236, %rd258;
	// begin inline asm
	ld.global.nc.u64 %rd238, [%rd239];
	// end inline asm
	add.s64 	%rd241, %rd239, 8;
	// begin inline asm
	ld.global.nc.u64 %rd240, [%rd241];
	// end inline asm
	mov.b64 	%fd151, %rd238;
	add.s64 	%rd243, %rd239, 4096;
	// begin inline asm
	ld.global.nc.u64 %rd242, [%rd243];
	// end inline asm
	add.s64 	%rd245, %rd239, 4104;
	// begin inline asm
	ld.global.nc.u64 %rd456, [%rd245];
	// end inline asm
	mov.b64 	%fd378, %rd242;
	add.s64 	%rd247, %rd239, 8192;
	// begin inline asm
	ld.global.nc.u64 %rd246, [%rd247];
	// end inline asm
	add.s64 	%rd249, %rd239, 8200;
	// begin inline asm
	ld.global.nc.u64 %rd457, [%rd249];
	// end inline asm
	mov.b64 	%fd379, %rd246;
	add.s64 	%rd251, %rd239, 12288;
	// begin inline asm
	ld.global.nc.u64 %rd250, [%rd251];
	// end inline asm
	add.s64 	%rd253, %rd239, 12296;
	// begin inline asm
	ld.global.nc.u64 %rd458, [%rd253];
	// end inline asm
	mov.b64 	%fd380, %rd250;
	add.s64 	%rd255, %rd239, 16384;
	// begin inline asm
	ld.global.nc.u64 %rd254, [%rd255];
	// end inline asm
	add.s64 	%rd257, %rd239, 16392;
	// begin inline asm
	ld.global.nc.u64 %rd495, [%rd257];
	// end inline asm
	mov.b64 	%fd409, %rd254;
	abs.f64 	%fd156, %fd151;
	abs.f64 	%fd157, %fd378;
	setp.lt.f64 	%p3, %fd156, %fd157;
	@%p3 bra 	$L__BB10_123;
	setp.lt.f64 	%p4, %fd157, %fd156;
	setp.lt.s64 	%p5, %rd240, %rd456;
	or.pred  	%p6, %p4, %p5;
	selp.b64 	%rd456, %rd240, %rd456, %p6;
	selp.f64 	%fd378, %fd151, %fd378, %p6;
$L__BB10_123:
	abs.f64 	%fd160, %fd378;
	abs.f64 	%fd161, %fd379;
	setp.lt.f64 	%p7, %fd160, %fd161;
	@%p7 bra 	$L__BB10_125;
	setp.lt.f64 	%p8, %fd161, %fd160;
	setp.lt.s64 	%p9, %rd456, %rd457;
	or.pred  	%p10, %p8, %p9;
	selp.b64 	%rd457, %rd456, %rd457, %p10;
	selp.f64 	%fd379, %fd378, %fd379, %p10;
$L__BB10_125:
	abs.f64 	%fd164, %fd379;
	abs.f64 	%fd165, %fd380;
	setp.lt.f64 	%p11, %fd164, %fd165;
	@%p11 bra 	$L__BB10_127;
	setp.lt.f64 	%p12, %fd165, %fd164;
	setp.lt.s64 	%p13, %rd457, %rd458;
	or.pred  	%p14, %p12, %p13;
	selp.b64 	%rd458, %rd457, %rd458, %p14;
	selp.f64 	%fd380, %fd379, %fd380, %p14;
$L__BB10_127:
	abs.f64 	%fd168, %fd380;
	abs.f64 	%fd169, %fd409;
	setp.lt.f64 	%p15, %fd168, %fd169;
	@%p15 bra 	$L__BB10_129;
	setp.lt.f64 	%p16, %fd169, %fd168;
	setp.lt.s64 	%p17, %rd458, %rd495;
	or.pred  	%p18, %p16, %p17;
	selp.b64 	%rd495, %rd458, %rd495, %p18;
	selp.f64 	%fd409, %fd380, %fd409, %p18;
$L__BB10_129:
	setp.lt.u32 	%p19, %r29, 2560;
	mov.b64 	%rd474, 1280;
	@%p19 bra 	$L__BB10_165;
	add.s64 	%rd262, %rd1, -2560;
	mul.hi.u64 	%rd263, %rd262, -3689348814741910323;
	shr.u64 	%rd112, %rd263, 10;
	setp.lt.u64 	%p20, %rd262, 1280;
	mov.b64 	%rd474, 1280;
	@%p20 bra 	$L__BB10_153;
	add.s64 	%rd265, %rd112, 1;
	and.b64  	%rd460, %rd265, 36028797018963966;
	shl.b64 	%rd266, %rd98, 4;
	add.s64 	%rd267, %rd266, %rd236;
	add.s64 	%rd461, %rd267, 57352;
	mov.b64 	%rd474, 1280;
$L__BB10_132:
	add.s64 	%rd269, %rd461, -36872;
	// begin inline asm
	ld.global.nc.u64 %rd268, [%rd269];
	// end inline asm
	add.s64 	%rd271, %rd461, -36864;
	// begin inline asm
	ld.global.nc.u64 %rd464, [%rd271];
	// end inline asm
	mov.b64 	%fd383, %rd268;
	add.s64 	%rd273, %rd461, -32776;
	// begin inline asm
	ld.global.nc.u64 %rd272, [%rd273];
	// end inline asm
	add.s64 	%rd275, %rd461, -32768;
	// begin inline asm
	ld.global.nc.u64 %rd465, [%rd275];
	// end inline asm
	mov.b64 	%fd384, %rd272;
	add.s64 	%rd277, %rd461, -28680;
	// begin inline asm
	ld.global.nc.u64 %rd276, [%rd277];
	// end inline asm
	add.s64 	%rd279, %rd461, -28672;
	// begin inline asm
	ld.global.nc.u64 %rd466, [%rd279];
	// end inline asm
	mov.b64 	%fd385, %rd276;
	add.s64 	%rd281, %rd461, -24584;
	// begin inline asm
	ld.global.nc.u64 %rd280, [%rd281];
	// end inline asm
	add.s64 	%rd283, %rd461, -24576;
	// begin inline asm
	ld.global.nc.u64 %rd467, [%rd283];
	// end inline asm
	mov.b64 	%fd386, %rd280;
	add.s64 	%rd285, %rd461, -20488;
	// begin inline asm
	ld.global.nc.u64 %rd284, [%rd285];
	// end inline asm
	add.s64 	%rd287, %rd461, -20480;
	// begin inline asm
	ld.global.nc.u64 %rd468, [%rd287];
	// end inline asm
	mov.b64 	%fd387, %rd284;
	abs.f64 	%fd178, %fd409;
	abs.f64 	%fd179, %fd383;
	setp.lt.f64 	%p21, %fd178, %fd179;
	@%p21 bra 	$L__BB10_134;
	setp.lt.f64 	%p22, %fd179, %fd178;
	setp.lt.s64 	%p23, %rd495, %rd464;
	or.pred  	%p24, %p22, %p23;
	selp.b64 	%rd464, %rd495, %rd464, %p24;
	selp.f64 	%fd383, %fd409, %fd383, %p24;
$L__BB10_134:
	abs.f64 	%fd182, %fd383;
	abs.f64 	%fd183, %fd384;
	setp.lt.f64 	%p25, %fd182, %fd183;
	@%p25 bra 	$L__BB10_136;
	setp.lt.f64 	%p26, %fd183, %fd182;
	setp.lt.s64 	%p27, %rd464, %rd465;
	or.pred  	%p28, %p26, %p27;
	selp.b64 	%rd465, %rd464, %rd465, %p28;
	selp.f64 	%fd384, %fd383, %fd384, %p28;
$L__BB10_136:
	abs.f64 	%fd186, %fd384;
	abs.f64 	%fd187, %fd385;
	setp.lt.f64 	%p29, %fd186, %fd187;
	@%p29 bra 	$L__BB10_138;
	setp.lt.f64 	%p30, %fd187, %fd186;
	setp.lt.s64 	%p31, %rd465, %rd466;
	or.pred  	%p32, %p30, %p31;
	selp.b64 	%rd466, %rd465, %rd466, %p32;
	selp.f64 	%fd385, %fd384, %fd385, %p32;
$L__BB10_138:
	abs.f64 	%fd190, %fd385;
	abs.f64 	%fd191, %fd386;
	setp.lt.f64 	%p33, %fd190, %fd191;
	@%p33 bra 	$L__BB10_140;
	setp.lt.f64 	%p34, %fd191, %fd190;
	setp.lt.s64 	%p35, %rd466, %rd467;
	or.pred  	%p36, %p34, %p35;
	selp.b64 	%rd467, %rd466, %rd467, %p36;
	selp.f64 	%fd386, %fd385, %fd386, %p36;
$L__BB10_140:
	abs.f64 	%fd194, %fd386;
	abs.f64 	%fd195, %fd387;
	setp.lt.f64 	%p37, %fd194, %fd195;
	@%p37 bra 	$L__BB10_142;
	setp.lt.f64 	%p38, %fd195, %fd194;
	setp.lt.s64 	%p39, %rd467, %rd468;
	or.pred  	%p40, %p38, %p39;
	selp.b64 	%rd468, %rd467, %rd468, %p40;
	selp.f64 	%fd387, %fd386, %fd387, %p40;
$L__BB10_142:
	add.s64 	%rd289, %rd461, -16392;
	// begin inline asm
	ld.global.nc.u64 %rd288, [%rd289];
	// end inline asm
	add.s64 	%rd291, %rd461, -16384;
	// begin inline asm
	ld.global.nc.u64 %rd469, [%rd291];
	// end inline asm
	mov.b64 	%fd388, %rd288;
	add.s64 	%rd293, %rd461, -12296;
	// begin inline asm
	ld.global.nc.u64 %rd292, [%rd293];
	// end inline asm
	add.s64 	%rd295, %rd461, -12288;
	// begin inline asm
	ld.global.nc.u64 %rd470, [%rd295];
	// end inline asm
	mov.b64 	%fd389, %rd292;
	add.s64 	%rd297, %rd461, -8200;
	// begin inline asm
	ld.global.nc.u64 %rd296, [%rd297];
	// end inline asm
	add.s64 	%rd299, %rd461, -8192;
	// begin inline asm
	ld.global.nc.u64 %rd471, [%rd299];
	// end inline asm
	mov.b64 	%fd390, %rd296;
	add.s64 	%rd301, %rd461, -4104;
	// begin inline asm
	ld.global.nc.u64 %rd300, [%rd301];
	// end inline asm
	add.s64 	%rd303, %rd461, -4096;
	// begin inline asm
	ld.global.nc.u64 %rd472, [%rd303];
	// end inline asm
	mov.b64 	%fd391, %rd300;
	add.s64 	%rd305, %rd461, -8;
	// begin inline asm
	ld.global.nc.u64 %rd304, [%rd305];
	// end inline asm
	// begin inline asm
	ld.global.nc.u64 %rd495, [%rd461];
	// end inline asm
	mov.b64 	%fd409, %rd304;
	abs.f64 	%fd203, %fd387;
	abs.f64 	%fd204, %fd388;
	setp.lt.f64 	%p41, %fd203, %fd204;
	@%p41 bra 	$L__BB10_144;
	setp.lt.f64 	%p42, %fd204, %fd203;
	setp.lt.s64 	%p43, %rd468, %rd469;
	or.pred  	%p44, %p42, %p43;
	selp.b64 	%rd469, %rd468, %rd469, %p44;
	selp.f64 	%fd388, %fd387, %fd388, %p44;
$L__BB10_144:
	abs.f64 	%fd207, %fd388;
	abs.f64 	%fd208, %fd389;
	setp.lt.f64 	%p45, %fd207, %fd208;
	@%p45 bra 	$L__BB10_146;
	setp.lt.f64 	%p46, %fd208, %fd207;
	setp.lt.s64 	%p47, %rd469, %rd470;
	or.pred  	%p48, %p46, %p47;
	selp.b64 	%rd470, %rd469, %rd470, %p48;
	selp.f64 	%fd389, %fd388, %fd389, %p48;
$L__BB10_146:
	abs.f64 	%fd211, %fd389;
	abs.f64 	%fd212, %fd390;
	setp.lt.f64 	%p49, %fd211, %fd212;
	@%p49 bra 	$L__BB10_148;
	setp.lt.f64 	%p50, %fd212, %fd211;
	setp.lt.s64 	%p51, %rd470, %rd471;
	or.pred  	%p52, %p50, %p51;
	selp.b64 	%rd471, %rd470, %rd471, %p52;
	selp.f64 	%fd390, %fd389, %fd390, %p52;
$L__BB10_148:
	abs.f64 	%fd215, %fd390;
	abs.f64 	%fd216, %fd391;
	setp.lt.f64 	%p53, %fd215, %fd216;
	@%p53 bra 	$L__BB10_150;
	setp.lt.f64 	%p54, %fd216, %fd215;
	setp.lt.s64 	%p55, %rd471, %rd472;
	or.pred  	%p56, %p54, %p55;
	selp.b64 	%rd472, %rd471, %rd472, %p56;
	selp.f64 	%fd391, %fd390, %fd391, %p56;
$L__BB10_150:
	abs.f64 	%fd219, %fd391;
	abs.f64 	%fd220, %fd409;
	setp.lt.f64 	%p57, %fd219, %fd220;
	@%p57 bra 	$L__BB10_152;
	setp.lt.f64 	%p58, %fd220, %fd219;
	setp.lt.s64 	%p59, %rd472, %rd495;
	or.pred  	%p60, %p58, %p59;
	selp.b64 	%rd495, %rd472, %rd495, %p60;
	selp.f64 	%fd409, %fd391, %fd409, %p60;
$L__BB10_152:
	add.s64 	%rd474, %rd474, 2560;
	add.s64 	%rd461, %rd461, 40960;
	add.s64 	%rd460, %rd460, -2;
	setp.ne.s64 	%p61, %rd460, 0;
	@%p61 bra 	$L__BB10_132;
$L__BB10_153:
	and.b64  	%rd308, %rd112, 1;
	setp.eq.b64 	%p62, %rd308, 1;
	@%p62 bra 	$L__BB10_165;
	shl.b64 	%rd329, %rd474, 4;
	mul.wide.u32 	%rd330, %r16, 16;
	add.s64 	%rd331, %rd236, %rd330;
	add.s64 	%rd310, %rd331, %rd329;
	// begin inline asm
	ld.global.nc.u64 %rd309, [%rd310];
	// end inline asm
	add.s64 	%rd312, %rd310, 8;
	// begin inline asm
	ld.global.nc.u64 %rd478, [%rd312];
	// end inline asm
	mov.b64 	%fd395, %rd309;
	add.s64 	%rd314, %rd310, 4096;
	// begin inline asm
	ld.global.nc.u64 %rd313, [%rd314];
	// end inline asm
	add.s64 	%rd316, %rd310, 4104;
	// begin inline asm
	ld.global.nc.u64 %rd479, [%rd316];
	// end inline asm
	mov.b64 	%fd396, %rd313;
	add.s64 	%rd318, %rd310, 8192;
	// begin inline asm
	ld.global.nc.u64 %rd317, [%rd318];
	// end inline asm
	add.s64 	%rd320, %rd310, 8200;
	// begin inline asm
	ld.global.nc.u64 %rd480, [%rd320];
	// end inline asm
	mov.b64 	%fd397, %rd317;
	add.s64 	%rd322, %rd310, 12288;
	// begin inline asm
	ld.global.nc.u64 %rd321, [%rd322];
	// end inline asm
	add.s64 	%rd324, %rd310, 12296;
	// begin inline asm
	ld.global.nc.u64 %rd481, [%rd324];
	// end inline asm
	mov.b64 	%fd398, %rd321;
	add.s64 	%rd326, %rd310, 16384;
	// begin inline asm
	ld.global.nc.u64 %rd325, [%rd326];
	// end inline asm
	add.s64 	%rd328, %rd310, 16392;
	// begin inline asm
	ld.global.nc.u64 %rd482, [%rd328];
	// end inline asm
	mov.b64 	%fd399, %rd325;
	abs.f64 	%fd230, %fd409;
	abs.f64 	%fd231, %fd395;
	setp.lt.f64 	%p63, %fd230, %fd231;
	@%p63 bra 	$L__BB10_156;
	setp.lt.f64 	%p64, %fd231, %fd230;
	setp.lt.s64 	%p65, %rd495, %rd478;
	or.pred  	%p66, %p64, %p65;
	selp.b64 	%rd478, %rd495, %rd478, %p66;
	selp.f64 	%fd395, %fd409, %fd395, %p66;
$L__BB10_156:
	abs.f64 	%fd234, %fd395;
	abs.f64 	%fd235, %fd396;
	setp.lt.f64 	%p67, %fd234, %fd235;
	@%p67 bra 	$L__BB10_158;
	setp.lt.f64 	%p68, %fd235, %fd234;
	setp.lt.s64 	%p69, %rd478, %rd479;
	or.pred  	%p70, %p68, %p69;
	selp.b64 	%rd479, %rd478, %rd479, %p70;
	selp.f64 	%fd396, %fd395, %fd396, %p70;
$L__BB10_158:
	abs.f64 	%fd238, %fd396;
	abs.f64 	%fd239, %fd397;
	setp.lt.f64 	%p71, %fd238, %fd239;
	@%p71 bra 	$L__BB10_160;
	setp.lt.f64 	%p72, %fd239, %fd238;
	setp.lt.s64 	%p73, %rd479, %rd480;
	or.pred  	%p74, %p72, %p73;
	selp.b64 	%rd480, %rd479, %rd480, %p74;
	selp.f64 	%fd397, %fd396, %fd397, %p74;
$L__BB10_160:
	abs.f64 	%fd242, %fd397;
	abs.f64 	%fd243, %fd398;
	setp.lt.f64 	%p75, %fd242, %fd243;
	@%p75 bra 	$L__BB10_162;
	setp.lt.f64 	%p76, %fd243, %fd242;
	setp.lt.s64 	%p77, %rd480, %rd481;
	or.pred  	%p78, %p76, %p77;
	selp.b64 	%rd481, %rd480, %rd481, %p78;
	selp.f64 	%fd398, %fd397, %fd398, %p78;
$L__BB10_162:
	abs.f64 	%fd246, %fd398;
	abs.f64 	%fd247, %fd399;
	setp.lt.f64 	%p79, %fd246, %fd247;
	@%p79 bra 	$L__BB10_164;
	setp.lt.f64 	%p80, %fd247, %fd246;
	setp.lt.s64 	%p81, %rd481, %rd482;
	or.pred  	%p82, %p80, %p81;
	selp.b64 	%rd482, %rd481, %rd482, %p82;
	selp.f64 	%fd399, %fd398, %fd399, %p82;
$L__BB10_164:
	add.s64 	%rd474, %rd474, 1280;
	mov.u64 	%rd495, %rd482;
	mov.f64 	%fd409, %fd399;
$L__BB10_165:
	cvt.s64.s32 	%rd332, %r29;
	setp.ge.s64 	%p83, %rd474, %rd332;
	@%p83 bra 	$L__BB10_188;
	cvt.u32.u64 	%r17, %rd474;
	sub.s32 	%r18, %r29, %r17;
	setp.ge.s32 	%p84, %r16, %r18;
	@%p84 bra 	$L__BB10_188;
	not.b32 	%r30, %r16;
	add.s32 	%r31, %r29, %r30;
	sub.s32 	%r19, %r31, %r17;
	and.b32  	%r32, %r19, 768;
	setp.eq.s32 	%p85, %r32, 768;
	mov.u32 	%r372, %r16;
	@%p85 bra 	$L__BB10_173;
	cvt.u64.u32 	%rd334, %r16;
	add.s64 	%rd335, %rd474, %rd334;
	shl.b64 	%rd336, %rd335, 4;
	add.s64 	%rd485, %rd236, %rd336;
	shr.u32 	%r33, %r19, 8;
	add.s32 	%r34, %r33, 1;
	and.b32  	%r35, %r34, 3;
	neg.s32 	%r370, %r35;
	mov.u32 	%r372, %r16;
$L__BB10_169:
	.pragma "nounroll";
	mov.u64 	%rd176, %rd495;
	mov.f64 	%fd251, %fd409;
	// begin inline asm
	ld.global.nc.u64 %rd337, [%rd485];
	// end inline asm
	add.s64 	%rd340, %rd485, 8;
	// begin inline asm
	ld.global.nc.u64 %rd339, [%rd340];
	// end inline asm
	mov.b64 	%fd252, %rd337;
	abs.f64 	%fd253, %fd251;
	abs.f64 	%fd254, %fd252;
	setp.lt.f64 	%p86, %fd253, %fd254;
	mov.f64 	%fd409, %fd252;
	mov.u64 	%rd495, %rd339;
	@%p86 bra 	$L__BB10_172;
	setp.lt.f64 	%p87, %fd254, %fd253;
	mov.f64 	%fd409, %fd251;
	mov.u64 	%rd495, %rd176;
	@%p87 bra 	$L__BB10_172;
	setp.lt.s64 	%p88, %rd176, %rd339;
	selp.f64 	%fd409, %fd251, %fd252, %p88;
	min.s64 	%rd495, %rd176, %rd339;
$L__BB10_172:
	add.s32 	%r372, %r372, 256;
	add.s64 	%rd485, %rd485, 4096;
	add.s32 	%r370, %r370, 1;
	setp.ne.s32 	%p89, %r370, 0;
	@%p89 bra 	$L__BB10_169;
$L__BB10_173:
	setp.lt.u32 	%p90, %r19, 768;
	@%p90 bra 	$L__BB10_188;
	cvt.u64.u32 	%rd341, %r372;
	add.s64 	%rd342, %rd474, %rd341;
	shl.b64 	%rd343, %rd342, 4;
	add.s64 	%rd344, %rd343, %rd236;
	add.s64 	%rd490, %rd344, 12296;
$L__BB10_175:
	add.s64 	%rd346, %rd490, -12296;
	// begin inline asm
	ld.global.nc.u64 %rd345, [%rd346];
	// end inline asm
	add.s64 	%rd348, %rd490, -12288;
	// begin inline asm
	ld.global.nc.u64 %rd347, [%rd348];
	// end inline asm
	mov.b64 	%fd260, %rd345;
	abs.f64 	%fd261, %fd409;
	abs.f64 	%fd262, %fd260;
	setp.lt.f64 	%p91, %fd261, %fd262;
	mov.f64 	%fd406, %fd260;
	mov.u64 	%rd492, %rd347;
	@%p91 bra 	$L__BB10_178;
	setp.lt.f64 	%p92, %fd262, %fd261;
	mov.f64 	%fd406, %fd409;
	mov.u64 	%rd492, %rd495;
	@%p92 bra 	$L__BB10_178;
	setp.lt.s64 	%p93, %rd495, %rd347;
	selp.f64 	%fd406, %fd409, %fd260, %p93;
	min.s64 	%rd492, %rd495, %rd347;
$L__BB10_178:
	add.s64 	%rd350, %rd490, -8200;
	// begin inline asm
	ld.global.nc.u64 %rd349, [%rd350];
	// end inline asm
	add.s64 	%rd352, %rd490, -8192;
	// begin inline asm
	ld.global.nc.u64 %rd351, [%rd352];
	// end inline asm
	mov.b64 	%fd265, %rd349;
	abs.f64 	%fd266, %fd406;
	abs.f64 	%fd267, %fd265;
	setp.lt.f64 	%p94, %fd266, %fd267;
	mov.f64 	%fd407, %fd265;
	mov.u64 	%rd493, %rd351;
	@%p94 bra 	$L__BB10_181;
	setp.lt.f64 	%p95, %fd267, %fd266;
	mov.f64 	%fd407, %fd406;
	mov.u64 	%rd493, %rd492;
	@%p95 bra 	$L__BB10_181;
	setp.lt.s64 	%p96, %rd492, %rd351;
	selp.f64 	%fd407, %fd406, %fd265, %p96;
	min.s64 	%rd493, %rd492, %rd351;
$L__BB10_181:
	add.s64 	%rd354, %rd490, -4104;
	// begin inline asm
	ld.global.nc.u64 %rd353, [%rd354];
	// end inline asm
	add.s64 	%rd356, %rd490, -4096;
	// begin inline asm
	ld.global.nc.u64 %rd355, [%rd356];
	// end inline asm
	mov.b64 	%fd270, %rd353;
	abs.f64 	%fd271, %fd407;
	abs.f64 	%fd272, %fd270;
	setp.lt.f64 	%p97, %fd271, %fd272;
	mov.f64 	%fd408, %fd270;
	mov.u64 	%rd494, %rd355;
	@%p97 bra 	$L__BB10_184;
	setp.lt.f64 	%p98, %fd272, %fd271;
	mov.f64 	%fd408, %fd407;
	mov.u64 	%rd494, %rd493;
	@%p98 bra 	$L__BB10_184;
	setp.lt.s64 	%p99, %rd493, %rd355;
	selp.f64 	%fd408, %fd407, %fd270, %p99;
	min.s64 	%rd494, %rd493, %rd355;
$L__BB10_184:
	add.s64 	%rd358, %rd490, -8;
	// begin inline asm
	ld.global.nc.u64 %rd357, [%rd358];
	// end inline asm
	// begin inline asm
	ld.global.nc.u64 %rd359, [%rd490];
	// end inline asm
	mov.b64 	%fd275, %rd357;
	abs.f64 	%fd276, %fd408;
	abs.f64 	%fd277, %fd275;
	setp.lt.f64 	%p100, %fd276, %fd277;
	mov.f64 	%fd409, %fd275;
	mov.u64 	%rd495, %rd359;
	@%p100 bra 	$L__BB10_187;
	setp.lt.f64 	%p101, %fd277, %fd276;
	mov.f64 	%fd409, %fd408;
	mov.u64 	%rd495, %rd494;
	@%p101 bra 	$L__BB10_187;
	setp.lt.s64 	%p102, %rd494, %rd359;
	selp.f64 	%fd409, %fd408, %fd275, %p102;
	min.s64 	%rd495, %rd494, %rd359;
$L__BB10_187:
	add.s32 	%r372, %r372, 1024;
	add.s64 	%rd490, %rd490, 16384;
	setp.lt.s32 	%p103, %r372, %r18;
	@%p103 bra 	$L__BB10_175;
$L__BB10_188:
	// begin inline asm
	mov.u32 %r36, %laneid;
	// end inline asm
	mov.b64 	%rd361, %fd409;
	mov.b64 	{%r38, %r43}, %rd361;
	mov.b32 	%r54, 1;
	mov.b32 	%r55, 31;
	mov.b32 	%r56, -1;
	// begin inline asm
	shfl.sync.down.b32 %r37, %r38, %r54, %r55, %r56;
	// end inline asm
	// begin inline asm
	shfl.sync.down.b32 %r42, %r43, %r54, %r55, %r56;
	// end inline asm
	mov.b64 	%rd362, {%r37, %r42};
	mov.b64 	%fd281, %rd362;
	mov.b64 	{%r48, %r53}, %rd495;
	// begin inline asm
	shfl.sync.down.b32 %r47, %r48, %r54, %r55, %r56;
	// end inline asm
	// begin inline asm
	shfl.sync.down.b32 %r52, %r53, %r54, %r55, %r56;
	// end inline asm
	mov.b64 	%rd200, {%r47, %r52};
	setp.gt.s32 	%p104, %r36, 30;
	mov.f64 	%fd411, %fd409;
	mov.u64 	%rd497, %rd495;
	@%p104 bra 	$L__BB10_192;
	abs.f64 	%fd282, %fd409;
	abs.f64 	%fd283, %fd281;
	setp.lt.f64 	%p105, %fd282, %fd283;
	mov.f64 	%fd411, %fd281;
	mov.u64 	%rd497, %rd200;
	@%p105 bra 	$L__BB10_192;
	setp.lt.f64 	%p106, %fd283, %fd282;
	mov.f64 	%fd411, %fd409;
	mov.u64 	%rd497, %rd495;
	@%p106 bra 	$L__BB10_192;
	setp.lt.s64 	%p107, %rd495, %rd200;
	selp.f64 	%fd411, %fd409, %fd281, %p107;
	min.s64 	%rd497, %rd495, %rd200;
$L__BB10_192:
	mov.b64 	%rd363, %fd411;
	mov.b64 	{%r58, %r63}, %rd363;
	mov.b32 	%r74, 2;
	mov.b32 	%r75, 31;
	mov.b32 	%r76, -1;
	// begin inline asm
	shfl.sync.down.b32 %r57, %r58, %r74, %r75, %r76;
	// end inline asm
	// begin inline asm
	shfl.sync.down.b32 %r62, %r63, %r74, %r75, %r76;
	// end inline asm
	mov.b64 	%rd364, {%r57, %r62};
	mov.b64 	%fd286, %rd364;
	mov.b64 	{%r68, %r73}, %rd497;
	// begin inline asm
	shfl.sync.down.b32 %r67, %r68, %r74, %r75, %r76;
	// end inline asm
	// begin inline asm
	shfl.sync.down.b32 %r72, %r73, %r74, %r75, %r76;
	// end inline asm
	mov.b64 	%rd203, {%r67, %r72};
	setp.gt.s32 	%p108, %r36, 29;
	mov.f64 	%fd412, %fd411;
	mov.u64 	%rd498, %rd497;
	@%p108 bra 	$L__BB10_196;
	abs.f64 	%fd287, %fd411;
	abs.f64 	%fd288, %fd286;
	setp.lt.f64 	%p109, %fd287, %fd288;
	mov.f64 	%fd412, %fd286;
	mov.u64 	%rd498, %rd203;
	@%p109 bra 	$L__BB10_196;
	setp.lt.f64 	%p110, %fd288, %fd287;
	mov.f64 	%fd412, %fd411;
	mov.u64 	%rd498, %rd497;
	@%p110 bra 	$L__BB10_196;
	setp.lt.s64 	%p111, %rd497, %rd203;
	selp.f64 	%fd412, %fd411, %fd286, %p111;
	min.s64 	%rd498, %rd497, %rd203;
$L__BB10_196:
	mov.b64 	%rd365, %fd412;
	mov.b64 	{%r78, %r83}, %rd365;
	mov.b32 	%r94, 4;
	mov.b32 	%r95, 31;
	mov.b32 	%r96, -1;
	// begin inline asm
	shfl.sync.down.b32 %r77, %r78, %r94, %r95, %r96;
	// end inline asm
	// begin inline asm
	shfl.sync.down.b32 %r82, %r83, %r94, %r95, %r96;
	// end inline asm
	mov.b64 	%rd366, {%r77, %r82};
	mov.b64 	%fd291, %rd366;
	mov.b64 	{%r88, %r93}, %rd498;
	// begin inline asm
	shfl.sync.down.b32 %r87, %r88, %r94, %r95, %r96;
	// end inline asm
	// begin inline asm
	shfl.sync.down.b32 %r92, %r93, %r94, %r95, %r96;
	// end inline asm
	mov.b64 	%rd206, {%r87, %r92};
	setp.gt.s32 	%p112, %r36, 27;
	mov.f64 	%fd413, %fd412;
	mov.u64 	%rd499, %rd498;
	@%p112 bra 	$L__BB10_200;
	abs.f64 	%fd292, %fd412;
	abs.f64 	%fd293, %fd291;
	setp.lt.f64 	%p113, %fd292, %fd293;
	mov.f64 	%fd413, %fd291;
	mov.u64 	%rd499, %rd206;
	@%p113 bra 	$L__BB10_200;
	setp.lt.f64 	%p114, %fd293, %fd292;
	mov.f64 	%fd413, %fd412;
	mov.u64 	%rd499, %rd498;
	@%p114 bra 	$L__BB10_200;
	setp.lt.s64 	%p115, %rd498, %rd206;
	selp.f64 	%fd413, %fd412, %fd291, %p115;
	min.s64 	%rd499, %rd498, %rd206;
$L__BB10_200:
	mov.b64 	%rd367, %fd413;
	mov.b64 	{%r98, %r103}, %rd367;
	mov.b32 	%r114, 8;
	mov.b32 	%r115, 31;
	mov.b32 	%r116, -1;
	// begin inline asm
	shfl.sync.down.b32 %r97, %r98, %r114, %r115, %r116;
	// end inline asm
	// begin inline asm
	shfl.sync.down.b32 %r102, %r103, %r114, %r115, %r116;
	// end inline asm
	mov.b64 	%rd368, {%r97, %r102};
	mov.b64 	%fd296, %rd368;
	mov.b64 	{%r108, %r113}, %rd499;
	// begin inline asm
	shfl.sync.down.b32 %r107, %r108, %r114, %r115, %r116;
	// end inline asm
	// begin inline asm
	shfl.sync.down.b32 %r112, %r113, %r114, %r115, %r116;
	// end inline asm
	mov.b64 	%rd209, {%r107, %r112};
	setp.gt.s32 	%p116, %r36, 23;
	mov.f64 	%fd414, %fd413;
	mov.u64 	%rd500, %rd499;
	@%p116 bra 	$L__BB10_204;
	abs.f64 	%fd297, %fd413;
	abs.f64 	%fd298, %fd296;
	setp.lt.f64 	%p117, %fd297, %fd298;
	mov.f64 	%fd414, %fd296;
	mov.u64 	%rd500, %rd209;
	@%p117 bra 	$L__BB10_204;
	setp.lt.f64 	%p118, %fd298, %fd297;
	mov.f64 	%fd414, %fd413;
	mov.u64 	%rd500, %rd499;
	@%p118 bra 	$L__BB10_204;
	setp.lt.s64 	%p119, %rd499, %rd209;
	selp.f64 	%fd414, %fd413, %fd296, %p119;
	min.s64 	%rd500, %rd499, %rd209;
$L__BB10_204:
	mov.b64 	%rd369, %fd414;
	mov.b64 	{%r118, %r123}, %rd369;
	mov.b32 	%r134, 16;
	mov.b32 	%r135, 31;
	mov.b32 	%r136, -1;
	// begin inline asm
	shfl.sync.down.b32 %r117, %r118, %r134, %r135, %r136;
	// end inline asm
	// begin inline asm
	shfl.sync.down.b32 %r122, %r123, %r134, %r135, %r136;
	// end inline asm
	mov.b64 	%rd370, {%r117, %r122};
	mov.b64 	%fd301, %rd370;
	mov.b64 	{%r128, %r133}, %rd500;
	// begin inline asm
	shfl.sync.down.b32 %r127, %r128, %r134, %r135, %r136;
	// end inline asm
	// begin inline asm
	shfl.sync.down.b32 %r132, %r133, %r134, %r135, %r136;
	// end inline asm
	mov.b64 	%rd212, {%r127, %r132};
	setp.gt.s32 	%p120, %r36, 15;
	mov.f64 	%fd422, %fd414;
	mov.u64 	%rd508, %rd500;
	@%p120 bra 	$L__BB10_208;
	abs.f64 	%fd302, %fd414;
	abs.f64 	%fd303, %fd301;
	setp.lt.f64 	%p121, %fd302, %fd303;
	mov.f64 	%fd422, %fd301;
	mov.u64 	%rd508, %rd212;
	@%p121 bra 	$L__BB10_208;
	setp.lt.f64 	%p122, %fd303, %fd302;
	mov.f64 	%fd422, %fd414;
	mov.u64 	%rd508, %rd500;
	@%p122 bra 	$L__BB10_208;
	setp.lt.s64 	%p123, %rd500, %rd212;
	selp.f64 	%fd422, %fd414, %fd301, %p123;
	min.s64 	%rd508, %rd500, %rd212;
$L__BB10_208:
	setp.ne.s32 	%p124, %r36, 0;
	@%p124 bra 	$L__BB10_210;
	shr.u32 	%r137, %r16, 1;
	and.b32  	%r138, %r137, 496;
	mov.u32 	%r139, _ZN6thrust24THRUST_300001_SM_1000_NS8cuda_cub4core6detail5shmemE;
	add.s32 	%r140, %r139, %r138;
	st.shared.f64 	[%r140+8], %fd422;
	st.shared.u64 	[%r140+16], %rd508;
$L__BB10_210:
	bar.sync 	0;
	setp.ne.s32 	%p125, %r16, 0;
	@%p125 bra 	$L__BB10_232;
	ld.shared.f64 	%fd306, [_ZN6thrust24THRUST_300001_SM_1000_NS8cuda_cub4core6detail5shmemE+24];
	ld.shared.u64 	%rd215, [_ZN6thrust24THRUST_300001_SM_1000_NS8cuda_cub4core6detail5shmemE+32];
	abs.f64 	%fd307, %fd422;
	abs.f64 	%fd308, %fd306;
	setp.lt.f64 	%p126, %fd307, %fd308;
	mov.f64 	%fd416, %fd306;
	mov.u64 	%rd502, %rd215;
	@%p126 bra 	$L__BB10_214;
	setp.lt.f64 	%p127, %fd308, %fd307;
	mov.f64 	%fd416, %fd422;
	mov.u64 	%rd502, %rd508;
	@%p127 bra 	$L__BB10_214;
	setp.lt.s64 	%p128, %rd508, %rd215;
	selp.f64 	%fd416, %fd422, %fd306, %p128;
	min.s64 	%rd502, %rd508, %rd215;
$L__BB10_214:
	ld.shared.f64 	%fd311, [_ZN6thrust24THRUST_300001_SM_1000_NS8cuda_cub4core6detail5shmemE+40];
	ld.shared.u64 	%rd218, [_ZN6thrust24THRUST_300001_SM_1000_NS8cuda_cub4core6detail5shmemE+48];
	abs.f64 	%fd312, %fd416;
	abs.f64 	%fd313, %fd311;
	setp.lt.f64 	%p129, %fd312, %fd313;
	mov.f64 	%fd417, %fd311;
	mov.u64 	%rd503, %rd218;
	@%p129 bra 	$L__BB10_217;
	setp.lt.f64 	%p130, %fd313, %fd312;
	mov.f64 	%fd417, %fd416;
	mov.u64 	%rd503, %rd502;
	@%p130 bra 	$L__BB10_217;
	setp.lt.s64 	%p131, %rd502, %rd218;
	selp.f64 	%fd417, %fd416, %fd311, %p131;
	min.s64 	%rd503, %rd502, %rd218;
$L__BB10_217:
	ld.shared.f64 	%fd316, [_ZN6thrust24THRUST_300001_SM_1000_NS8cuda_cub4core6detail5shmemE+56];
	ld.shared.u64 	%rd221, [_ZN6thrust24THRUST_300001_SM_1000_NS8cuda_cub4core6detail5shmemE+64];
	abs.f64 	%fd317, %fd417;
	abs.f64 	%fd318, %fd316;
	setp.lt.f64 	%p132, %fd317, %fd318;
	mov.f64 	%fd418, %fd316;
	mov.u64 	%rd504, %rd221;
	@%p132 bra 	$L__BB10_220;
	setp.lt.f64 	%p133, %fd318, %fd317;
	mov.f64 	%fd418, %fd417;
	mov.u64 	%rd504, %rd503;
	@%p133 bra 	$L__BB10_220;
	setp.lt.s64 	%p134, %rd503, %rd221;
	selp.f64 	%fd418, %fd417, %fd316, %p134;
	min.s64 	%rd504, %rd503, %rd221;
$L__BB10_220:
	ld.shared.f64 	%fd321, [_ZN6thrust24THRUST_300001_SM_1000_NS8cuda_cub4core6detail5shmemE+72];
	ld.shared.u64 	%rd224, [_ZN6thrust24THRUST_300001_SM_1000_NS8cuda_cub4core6detail5shmemE+80];
	abs.f64 	%fd322, %fd418;
	abs.f64 	%fd323, %fd321;
	setp.lt.f64 	%p135, %fd322, %fd323;
	mov.f64 	%fd419, %fd321;
	mov.u64 	%rd505, %rd224;
	@%p135 bra 	$L__BB10_223;
	setp.lt.f64 	%p136, %fd323, %fd322;
	mov.f64 	%fd419, %fd418;
	mov.u64 	%rd505, %rd504;
	@%p136 bra 	$L__BB10_223;
	setp.lt.s64 	%p137, %rd504, %rd224;
	selp.f64 	%fd419, %fd418, %fd321, %p137;
	min.s64 	%rd505, %rd504, %rd224;
$L__BB10_223:
	ld.shared.f64 	%fd326, [_ZN6thrust24THRUST_300001_SM_1000_NS8cuda_cub4core6detail5shmemE+88];
	ld.shared.u64 	%rd227, [_ZN6thrust24THRUST_300001_SM_1000_NS8cuda_cub4core6detail5shmemE+96];
	abs.f64 	%fd327, %fd419;
	abs.f64 	%fd328, %fd326;
	setp.lt.f64 	%p138, %fd327, %fd328;
	mov.f64 	%fd420, %fd326;
	mov.u64 	%rd506, %rd227;
	@%p138 bra 	$L__BB10_226;
	setp.lt.f64 	%p139, %fd328, %fd327;
	mov.f64 	%fd420, %fd419;
	mov.u64 	%rd506, %rd505;
	@%p139 bra 	$L__BB10_226;
	setp.lt.s64 	%p140, %rd505, %rd227;
	selp.f64 	%fd420, %fd419, %fd326, %p140;
	min.s64 	%rd506, %rd505, %rd227;
$L__BB10_226:
	ld.shared.f64 	%fd331, [_ZN6thrust24THRUST_300001_SM_1000_NS8cuda_cub4core6detail5shmemE+104];
	ld.shared.u64 	%rd230, [_ZN6thrust24THRUST_300001_SM_1000_NS8cuda_cub4core6detail5shmemE+112];
	abs.f64 	%fd332, %fd420;
	abs.f64 	%fd333, %fd331;
	setp.lt.f64 	%p141, %fd332, %fd333;
	mov.f64 	%fd421, %fd331;
	mov.u64 	%rd507, %rd230;
	@%p141 bra 	$L__BB10_229;
	setp.lt.f64 	%p142, %fd333, %fd332;
	mov.f64 	%fd421, %fd420;
	mov.u64 	%rd507, %rd506;
	@%p142 bra 	$L__BB10_229;
	setp.lt.s64 	%p143, %rd506, %rd230;
	selp.f64 	%fd421, %fd420, %fd331, %p143;
	min.s64 	%rd507, %rd506, %rd230;
$L__BB10_229:
	ld.shared.f64 	%fd336, [_ZN6thrust24THRUST_300001_SM_1000_NS8cuda_cub4core6detail5shmemE+120];
	ld.shared.u64 	%rd233, [_ZN6thrust24THRUST_300001_SM_1000_NS8cuda_cub4core6detail5shmemE+128];
	abs.f64 	%fd337, %fd421;
	abs.f64 	%fd338, %fd336;
	setp.lt.f64 	%p144, %fd337, %fd338;
	mov.u64 	%rd508, %rd233;
	mov.f64 	%fd422, %fd336;
	@%p144 bra 	$L__BB10_232;
	setp.lt.f64 	%p145, %fd338, %fd337;
	mov.u64 	%rd508, %rd507;
	mov.f64 	%fd422, %fd421;
	@%p145 bra 	$L__BB10_232;
	setp.lt.s64 	%p146, %rd507, %rd233;
	selp.f64 	%fd422, %fd421, %fd336, %p146;
	min.s64 	%rd508, %rd507, %rd233;
$L__BB10_232:
	mov.u32 	%r364, %tid.x;
	setp.ne.s32 	%p263, %r364, 0;
	@%p263 bra 	$L__BB10_234;
	ld.param.u64 	%rd421, [_ZN6thrust24THRUST_300001_SM_1000_NS8cuda_cub4core6detail13_kernel_agentINS1_8__reduce11ReduceAgentIPN4cuda3std3__45tupleIJdlEEESC_SB_lNS1_9__extrema9arg_max_fIdl10comparatorEEEEJSC_SC_iSG_EEEvDpT0__param_1];
	cvta.to.global.u64 	%rd420, %rd421;
	st.global.f64 	[%rd420], %fd422;
	st.global.u64 	[%rd420+8], %rd508;
$L__BB10_234:
	ret;

}
	// .globl	_ZN3cub18CUB_300001_SM_10006detail11EmptyKernelIvEEvv
.visible .entry _ZN3cub18CUB_300001_SM_10006detail11EmptyKernelIvEEvv()
{


	ret;

}


// ===== COMPILED SASS (sm_100) =====

	.target	sm_100

	.elftype	@"ET_EXEC"


//--------------------- .note.nv.tkinfo           --------------------------
	.section	.note.nv.tkinfo,"",@"SHT_NOTE"
	.sectionflags	@"SHF_NOTE_NV_TKINFO"
	.tkinfo
        /*0018*/ 	.word	0x00000002
        /*0030*/ 	.string	""
        /*0030*/ 	.string	"ptxas"
        /*0030*/ 	.string	"Cuda compilation tools, release 13.0, V13.0.88"
        /*0030*/ 	.string	"Build cuda_13.0.r13.0/compiler.36424714_0"
        /*0030*/ 	.string	"-arch sm_100 -m 64 "



//--------------------- .note.nv.cuinfo           --------------------------
	.section	.note.nv.cuinfo,"",@"SHT_NOTE"
	.sectionflags	@"SHF_NOTE_NV_CUINFO"
        /*0018*/ 	.short	0x0002
        /*001a*/ 	.short	0x0064
        /*001c*/ 	.short	0x0082
	.zero		2


//--------------------- .nv.info                  --------------------------
	.section	.nv.info,"",@"SHT_CUDA_INFO"
	.align	4


	//----- nvinfo : EIATTR_REGCOUNT
	.align		4
        /*0000*/ 	.byte	0x04, 0x2f
        /*0002*/ 	.short	(.L_46 - .L_45)
	.align		4
.L_45:
        /*0004*/ 	.word	index@(_Z16kernel_swap_rowsPdiii)
        /*0008*/ 	.word	0x0000001e


	//----- nvinfo : EIATTR_FRAME_SIZE
	.align		4
.L_46:
        /*000c*/ 	.byte	0x04, 0x11
        /*000e*/ 	.short	(.L_48 - .L_47)
	.align		4
.L_47:
        /*0010*/ 	.word	index@(_Z16kernel_swap_rowsPdiii)
        /*0014*/ 	.word	0x00000000


	//----- nvinfo : EIATTR_REGCOUNT
	.align		4
.L_48:
        /*0018*/ 	.byte	0x04, 0x2f
        /*001a*/ 	.short	(.L_50 - .L_49)
	.align		4
.L_49:
        /*001c*/ 	.word	index@(_Z12kernel_gaussPdii)
        /*0020*/ 	.word	0x00000020


	//----- nvinfo : EIATTR_FRAME_SIZE
	.align		4
.L_50:
        /*0024*/ 	.byte	0x04, 0x11
        /*0026*/ 	.short	(.L_52 - .L_51)
	.align		4
.L_51:
        /*0028*/ 	.word	index@(_Z12kernel_gaussPdii)
        /*002c*/ 	.word	0x00000000


	//----- nvinfo : EIATTR_REGCOUNT
	.align		4
.L_52:
        /*0030*/ 	.byte	0x04, 0x2f
        /*0032*/ 	.short	(.L_54 - .L_53)
	.align		4
.L_53:
        /*0034*/ 	.word	index@(_Z13kernel_calc_lPdii)
        /*0038*/ 	.word	0x00000020


	//----- nvinfo : EIATTR_FRAME_SIZE
	.align		4
.L_54:
        /*003c*/ 	.byte	0x04, 0x11
        /*003e*/ 	.short	(.L_56 - .L_55)
	.align		4
.L_55:
        /*0040*/ 	.word	index@($__internal_0_$__cuda_sm20_div_rn_f64_full)
        /*0044*/ 	.word	0x00000000


	//----- nvinfo : EIATTR_FRAME_SIZE
	.align		4
.L_56:
        /*0048*/ 	.byte	0x04, 0x11
        /*004a*/ 	.short	(.L_58 - .L_57)
	.align		4
.L_57:
        /*004c*/ 	.word	index@(_Z13kernel_calc_lPdii)
        /*0050*/ 	.word	0x00000000


	//----- nvinfo : EIATTR_REGCOUNT
	.align		4
.L_58:
        /*0054*/ 	.byte	0x04, 0x2f
        /*0056*/ 	.short	(.L_60 - .L_59)
	.align		4
.L_59:
        /*0058*/ 	.word	index@(_ZN6thrust24THRUST_300001_SM_1000_NS8cuda_cub4core6detail13_kernel_agentINS1_8__reduce11ReduceAgentINS0_12zip_iteratorIN4cuda3std3__45tupleIJNS0_10device_ptrIdEENS0_17counting_iteratorIlNS0_11use_defaultESF_SF_EEEEEEEPNSB_IJdlEEESJ_iNS1_9__extrema9arg_max_fIdl10comparatorEEEEJSI_SK_iSO_EEEvDpT0_)
        /*005c*/ 	.word	0x00000020


	//----- nvinfo : EIATTR_FRAME_SIZE
	.align		4
.L_60:
        /*0060*/ 	.byte	0x04, 0x11
        /*0062*/ 	.short	(.L_62 - .L_61)
	.align		4
.L_61:
        /*0064*/ 	.word	index@(_ZN6thrust24THRUST_300001_SM_1000_NS8cuda_cub4core6detail13_kernel_agentINS1_8__reduce11ReduceAgentINS0_12zip_iteratorIN4cuda3std3__45tupleIJNS0_10device_ptrIdEENS0_17counting_iteratorIlNS0_11use_defaultESF_SF_EEEEEEEPNSB_IJdlEEESJ_iNS1_9__extrema9arg_max_fIdl10comparatorEEEEJSI_SK_iSO_EEEvDpT0_)
        /*0068*/ 	.word	0x00000000


	//----- nvinfo : EIATTR_REGCOUNT
	.align		4
.L_62:
        /*006c*/ 	.byte	0x04, 0x2f
        /*006e*/ 	.short	(.L_64 - .L_63)
	.align		4
.L_63:
        /*0070*/ 	.word	index@(_ZN6thrust24THRUST_300001_SM_1000_NS8cuda_cub4core6detail13_kernel_agentINS1_8__reduce11ReduceAgentINS0_12zip_iteratorIN4cuda3std3__45tupleIJNS0_10device_ptrIdEENS0_17counting_iteratorIlNS0_11use_defaultESF_SF_EEEEEEEPNSB_IJdlEEESJ_iNS1_9__extrema9arg_max_fIdl10comparatorEEEEJSI_SK_iN3cub18CUB_300001_SM_100013GridEvenShareIiEENSR_9GridQueueIjEESO_EEEvDpT0_)
        /*0074*/ 	.word	0x00000028


	//----- nvinfo : EIATTR_FRAME_SIZE
	.align		4
.L_64:
        /*0078*/ 	.byte	0x04, 0x11
        /*007a*/ 	.short	(.L_66 - .L_65)
	.align		4
.L_65:
        /*007c*/ 	.word	index@(_ZN6thrust24THRUST_300001_SM_1000_NS8cuda_cub4core6detail13_kernel_agentINS1_8__reduce11ReduceAgentINS0_12zip_iteratorIN4cuda3std3__45tupleIJNS0_10device_ptrIdEENS0_17counting_iteratorIlNS0_11use_defaultESF_SF_EEEEEEEPNSB_IJdlEEESJ_iNS1_9__extrema9arg_max_fIdl10comparatorEEEEJSI_SK_iN3cub18CUB_300001_SM_100013GridEvenShareIiEENSR_9GridQueueIjEESO_EEEvDpT0_)
        /*0080*/ 	.word	0x00000000


	//----- nvinfo : EIATTR_REGCOUNT
	.align		4
.L_66:
        /*0084*/ 	.byte	0x04, 0x2f
        /*0086*/ 	.short	(.L_68 - .L_67)
	.align		4
.L_67:
        /*0088*/ 	.word	index@(_ZN6thrust24THRUST_300001_SM_1000_NS8cuda_cub4core6detail13_kernel_agentINS1_8__reduce10DrainAgentIiEEJN3cub18CUB_300001_SM_10009GridQueueIjEEiEEEvDpT0_)
        /*008c*/ 	.word	0x00000008


	//----- nvinfo : EIATTR_FRAME_SIZE
	.align		4
.L_68:
        /*0090*/ 	.byte	0x04, 0x11
        /*0092*/ 	.short	(.L_70 - .L_69)
	.align		4
.L_69:
        /*0094*/ 	.word	index@(_ZN6thrust24THRUST_300001_SM_1000_NS8cuda_cub4core6detail13_kernel_agentINS1_8__reduce10DrainAgentIiEEJN3cub18CUB_300001_SM_10009GridQueueIjEEiEEEvDpT0_)
        /*0098*/ 	.word	0x00000000


	//----- nvinfo : EIATTR_REGCOUNT
	.align		4
.L_70:
        /*009c*/ 	.byte	0x04, 0x2f
        /*009e*/ 	.short	(.L_72 - .L_71)
	.align		4
.L_71:
        /*00a0*/ 	.word	index@(_ZN6thrust24THRUST_300001_SM_1000_NS8cuda_cub4core6detail13_kernel_agentINS1_8__reduce11ReduceAgentIPN4cuda3std3__45tupleIJdlEEESC_SB_iNS1_9__extrema9arg_max_fIdl10comparatorEEEEJSC_SC_iSG_EEEvDpT0_)
        /*00a4*/ 	.word	0x00000020


	//----- nvinfo : EIATTR_FRAME_SIZE
	.align		4
.L_72:
        /*00a8*/ 	.byte	0x04, 0x11
        /*00aa*/ 	.short	(.L_74 - .L_73)
	.align		4
.L_73:
        /*00ac*/ 	.word	index@(_ZN6thrust24THRUST_300001_SM_1000_NS8cuda_cub4core6detail13_kernel_agentINS1_8__reduce11ReduceAgentIPN4cuda3std3__45tupleIJdlEEESC_SB_iNS1_9__extrema9arg_max_fIdl10comparatorEEEEJSC_SC_iSG_EEEvDpT0_)
        /*00b0*/ 	.word	0x00000000


	//----- nvinfo : EIATTR_REGCOUNT
	.align		4
.L_74:
        /*00b4*/ 	.byte	0x04, 0x2f
        /*00b6*/ 	.short	(.L_76 - .L_75)
	.align		4
.L_75:
        /*00b8*/ 	.word	index@(_ZN6thrust24THRUST_300001_SM_1000_NS8cuda_cub4core6detail13_kernel_agentINS1_8__reduce11ReduceAgentINS0_12zip_iteratorIN4cuda3std3__45tupleIJNS0_10device_ptrIdEENS0_17counting_iteratorIlNS0_11use_defaultESF_SF_EEEEEEEPNSB_IJdlEEESJ_lNS1_9__extrema9arg_max_fIdl10comparatorEEEEJSI_SK_lSO_EEEvDpT0_)
        /*00bc*/ 	.word	0x00000020


	//----- nvinfo : EIATTR_FRAME_SIZE
	.align		4
.L_76:
        /*00c0*/ 	.byte	0x04, 0x11
        /*00c2*/ 	.short	(.L_78 - .L_77)
	.align		4
.L_77:
        /*00c4*/ 	.word	index@(_ZN6thrust24THRUST_300001_SM_1000_NS8cuda_cub4core6detail13_kernel_agentINS1_8__reduce11ReduceAgentINS0_12zip_iteratorIN4cuda3std3__45tupleIJNS0_10device_ptrIdEENS0_17counting_iteratorIlNS0_11use_defaultESF_SF_EEEEEEEPNSB_IJdlEEESJ_lNS1_9__extrema9arg_max_fIdl10comparatorEEEEJSI_SK_lSO_EEEvDpT0_)
        /*00c8*/ 	.word	0x00000000


	//----- nvinfo : EIATTR_REGCOUNT
	.align		4
.L_78:
        /*00cc*/ 	.byte	0x04, 0x2f
        /*00ce*/ 	.short	(.L_80 - .L_79)
	.align		4
.L_79:
        /*00d0*/ 	.word	index@(_ZN6thrust24THRUST_300001_SM_1000_NS8cuda_cub4core6detail13_kernel_agentINS1_8__reduce11ReduceAgentINS0_12zip_iteratorIN4cuda3std3__45tupleIJNS0_10device_ptrIdEENS0_17counting_iteratorIlNS0_11use_defaultESF_SF_EEEEEEEPNSB_IJdlEEESJ_lNS1_9__extrema9arg_max_fIdl10comparatorEEEEJSI_SK_lN3cub18CUB_300001_SM_100013GridEvenShareIlEENSR_9GridQueueIyEESO_EEEvDpT0_)
        /*00d4*/ 	.word	0x00000020


	//----- nvinfo : EIATTR_FRAME_SIZE
	.align		4
.L_80:
        /*00d8*/ 	.byte	0x04, 0x11
        /*00da*/ 	.short	(.L_82 - .L_81)
	.align		4
.L_81:
        /*00dc*/ 	.word	index@(_ZN6thrust24THRUST_300001_SM_1000_NS8cuda_cub4core6detail13_kernel_agentINS1_8__reduce11ReduceAgentINS0_12zip_iteratorIN4cuda3std3__45tupleIJNS0_10device_ptrIdEENS0_17counting_iteratorIlNS0_11use_defaultESF_SF_EEEEEEEPNSB_IJdlEEESJ_lNS1_9__extrema9arg_max_fIdl10comparatorEEEEJSI_SK_lN3cub18CUB_300001_SM_100013GridEvenShareIlEENSR_9GridQueueIyEESO_EEEvDpT0_)
        /*00e0*/ 	.word	0x00000000


	//----- nvinfo : EIATTR_REGCOUNT
	.align		4
.L_82:
        /*00e4*/ 	.byte	0x04, 0x2f
        /*00e6*/ 	.short	(.L_84 - .L_83)
	.align		4
.L_83:
        /*00e8*/ 	.word	index@(_ZN6thrust24THRUST_300001_SM_1000_NS8cuda_cub4core6detail13_kernel_agentINS1_8__reduce10DrainAgentIlEEJN3cub18CUB_300001_SM_10009GridQueueIyEElEEEvDpT0_)
        /*00ec*/ 	.word	0x00000008


	//----- nvinfo : EIATTR_FRAME_SIZE
	.align		4
.L_84:
        /*00f0*/ 	.byte	0x04, 0x11
        /*00f2*/ 	.short	(.L_86 - .L_85)
	.align		4
.L_85:
        /*00f4*/ 	.word	index@(_ZN6thrust24THRUST_300001_SM_1000_NS8cuda_cub4core6detail13_kernel_agentINS1_8__reduce10DrainAgentIlEEJN3cub18CUB_300001_SM_10009GridQueueIyEElEEEvDpT0_)
        /*00f8*/ 	.word	0x00000000


	//----- nvinfo : EIATTR_REGCOUNT
	.align		4
.L_86:
        /*00fc*/ 	.byte	0x04, 0x2f
        /*00fe*/ 	.short	(.L_88 - .L_87)
	.align		4
.L_87:
        /*0100*/ 	.word	index@(_ZN6thrust24THRUST_300001_SM_1000_NS8cuda_cub4core6detail13_kernel_agentINS1_8__reduce11ReduceAgentIPN4cuda3std3__45tupleIJdlEEESC_SB_lNS1_9__extrema9arg_max_fIdl10comparatorEEEEJSC_SC_iSG_EEEvDpT0_)
        /*0104*/ 	.word	0x00000020


	//----- nvinfo : EIATTR_FRAME_SIZE
	.align		4
.L_88:
        /*0108*/ 	.byte	0x04, 0x11
        /*010a*/ 	.short	(.L_90 - .L_89)
	.align		4
.L_89:
        /*010c*/ 	.word	index@(_ZN6thrust24THRUST_300001_SM_1000_NS8cuda_cub4core6detail13_kernel_agentINS1_8__reduce11ReduceAgentIPN4cuda3std3__45tupleIJdlEEESC_SB_lNS1_9__extrema9arg_max_fIdl10comparatorEEEEJSC_SC_iSG_EEEvDpT0_)
        /*0110*/ 	.word	0x00000000


	//----- nvinfo : EIATTR_REGCOUNT
	.align		4
.L_90:
        /*0114*/ 	.byte	0x04, 0x2f
        /*0116*/ 	.short	(.L_92 - .L_91)
	.align		4
.L_91:
        /*0118*/ 	.word	index@(_ZN3cub18CUB_300001_SM_10006detail11EmptyKernelIvEEvv)
        /*011c*/ 	.word	0x00000004


	//----- nvinfo : EIATTR_FRAME_SIZE
	.align		4
.L_92:
        /*0120*/ 	.byte	0x04, 0x11
        /*0122*/ 	.short	(.L_94 - .L_93)
	.align		4
.L_93:
        /*0124*/ 	.word	index@(_ZN3cub18CUB_300001_SM_10006detail11EmptyKernelIvEEvv)
        /*0128*/ 	.word	0x00000000


	//----- nvinfo : EIATTR_MIN_STACK_SIZE
	.align		4
.L_94:
        /*012c*/ 	.byte	0x04, 0x12
        /*012e*/ 	.short	(.L_96 - .L_95)
	.align		4
.L_95:
        /*0130*/ 	.word	index@(_ZN3cub18CUB_300001_SM_10006detail11EmptyKernelIvEEvv)
        /*0134*/ 	.word	0x00000000


	//----- nvinfo : EIATTR_MIN_STACK_SIZE
	.align		4
.L_96:
        /*0138*/ 	.byte	0x04, 0x12
        /*013a*/ 	.short	(.L_98 - .L_97)
	.align		4
.L_97:
        /*013c*/ 	.word	index@(_ZN6thrust24THRUST_300001_SM_1000_NS8cuda_cub4core6detail13_kernel_agentINS1_8__reduce11ReduceAgentIPN4cuda3std3__45tupleIJdlEEESC_SB_lNS1_9__extrema9arg_max_fIdl10comparatorEEEEJSC_SC_iSG_EEEvDpT0_)
        /*0140*/ 	.word	0x00000000


	//----- nvinfo : EIATTR_MIN_STACK_SIZE
	.align		4
.L_98:
        /*0144*/ 	.byte	0x04, 0x12
        /*0146*/ 	.short	(.L_100 - .L_99)
	.align		4
.L_99:
        /*0148*/ 	.word	index@(_ZN6thrust24THRUST_300001_SM_1000_NS8cuda_cub4core6detail13_kernel_agentINS1_8__reduce10DrainAgentIlEEJN3cub18CUB_300001_SM_10009GridQueueIyEElEEEvDpT0_)
        /*014c*/ 	.word	0x00000000


	//----- nvinfo : EIATTR_MIN_STACK_SIZE
	.align		4
.L_100:
        /*0150*/ 	.byte	0x04, 0x12
        /*0152*/ 	.short	(.L_102 - .L_101)
	.align		4
.L_101:
        /*0154*/ 	.word	index@(_ZN6thrust24THRUST_300001_SM_1000_NS8cuda_cub4core6detail13_kernel_agentINS1_8__reduce11ReduceAgentINS0_12zip_iteratorIN4cuda3std3__45tupleIJNS0_10device_ptrIdEENS0_17counting_iteratorIlNS0_11use_defaultESF_SF_EEEEEEEPNSB_IJdlEEESJ_lNS1_9__extrema9arg_max_fIdl10comparatorEEEEJSI_SK_lN3cub18CUB_300001_SM_100013GridEvenShareIlEENSR_9GridQueueIyEESO_EEEvDpT0_)
        /*0158*/ 	.word	0x00000000


	//----- nvinfo : EIATTR_MIN_STACK_SIZE
	.align		4
.L_102:
        /*015c*/ 	.byte	0x04, 0x12
        /*015e*/ 	.short	(.L_104 - .L_103)
	.align		4
.L_103:
        /*0160*/ 	.word	index@(_ZN6thrust24THRUST_300001_SM_1000_NS8cuda_cub4core6detail13_kernel_agentINS1_8__reduce11ReduceAgentINS0_12zip_iteratorIN4cuda3std3__45tupleIJNS0_10device_ptrIdEENS0_17counting_iteratorIlNS0_11use_defaultESF_SF_EEEEEEEPNSB_IJdlEEESJ_lNS1_9__extrema9arg_max_fIdl10comparatorEEEEJSI_SK_lSO_EEEvDpT0_)
        /*0164*/ 	.word	0x00000000


	//----- nvinfo : EIATTR_MIN_STACK_SIZE
	.align		4
.L_104:
        /*0168*/ 	.byte	0x04, 0x12
        /*016a*/ 	.short	(.L_106 - .L_105)
	.align		4
.L_105:
        /*016c*/ 	.word	index@(_ZN6thrust24THRUST_300001_SM_1000_NS8cuda_cub4core6detail13_kernel_agentINS1_8__reduce11ReduceAgentIPN4cuda3std3__45tupleIJdlEEESC_SB_iNS1_9__extrema9arg_max_fIdl10comparatorEEEEJSC_SC_iSG_EEEvDpT0_)
        /*0170*/ 	.word	0x00000000


	//----- nvinfo : EIATTR_MIN_STACK_SIZE
	.align		4
.L_106:
        /*0174*/ 	.byte	0x04, 0x12
        /*0176*/ 	.short	(.L_108 - .L_107)
	.align		4
.L_107:
        /*0178*/ 	.word	index@(_ZN6thrust24THRUST_300001_SM_1000_NS8cuda_cub4core6detail13_kernel_agentINS1_8__reduce10DrainAgentIiEEJN3cub18CUB_300001_SM_10009GridQueueIjEEiEEEvDpT0_)
        /*017c*/ 	.word	0x00000000


	//----- nvinfo : EIATTR_MIN_STACK_SIZE
	.align		4
.L_108:
        /*0180*/ 	.byte	0x04, 0x12
        /*0182*/ 	.short	(.L_110 - .L_109)
	.align		4
.L_109:
        /*0184*/ 	.word	index@(_ZN6thrust24THRUST_300001_SM_1000_NS8cuda_cub4core6detail13_kernel_agentINS1_8__reduce11ReduceAgentINS0_12zip_iteratorIN4cuda3std3__45tupleIJNS0_10device_ptrIdEENS0_17counting_iteratorIlNS0_11use_defaultESF_SF_EEEEEEEPNSB_IJdlEEESJ_iNS1_9__extrema9arg_max_fIdl10comparatorEEEEJSI_SK_iN3cub18CUB_300001_SM_100013GridEvenShareIiEENSR_9GridQueueIjEESO_EEEvDpT0_)
        /*0188*/ 	.word	0x00000000


	//----- nvinfo : EIATTR_MIN_STACK_SIZE
	.align		4
.L_110:
        /*018c*/ 	.byte	0x04, 0x12
        /*018e*/ 	.short	(.L_112 - .L_111)
	.align		4
.L_111:
        /*0190*/ 	.word	index@(_ZN6thrust24THRUST_300001_SM_1000_NS8cuda_cub4core6detail13_kernel_agentINS1_8__reduce11ReduceAgentINS0_12zip_iteratorIN4cuda3std3__45tupleIJNS0_10device_ptrIdEENS0_17counting_iteratorIlNS0_11use_defaultESF_SF_EEEEEEEPNSB_IJdlEEESJ_iNS1_9__extrema9arg_max_fIdl10comparatorEEEEJSI_SK_iSO_EEEvDpT0_)
        /*0194*/ 	.word	0x00000000


	//----- nvinfo : EIATTR_MIN_STACK_SIZE
	.align		4
.L_112:
        /*0198*/ 	.byte	0x04, 0x12
        /*019a*/ 	.short	(.L_114 - .L_113)
	.align		4
.L_113:
        /*019c*/ 	.word	index@(_Z13kernel_calc_lPdii)
        /*01a0*/ 	.word	0x00000000


	//----- nvinfo : EIATTR_MIN_STACK_SIZE
	.align		4
.L_114:
        /*01a4*/ 	.byte	0x04, 0x12
        /*01a6*/ 	.short	(.L_116 - .L_115)
	.align		4
.L_115:
        /*01a8*/ 	.word	index@(_Z12kernel_gaussPdii)
        /*01ac*/ 	.word	0x00000000


	//----- nvinfo : EIATTR_MIN_STACK_SIZE
	.align		4
.L_116:
        /*01b0*/ 	.byte	0x04, 0x12
        /*01b2*/ 	.short	(.L_118 - .L_117)
	.align		4
.L_117:
        /*01b4*/ 	.word	index@(_Z16kernel_swap_rowsPdiii)
        /*01b8*/ 	.word	0x00000000
.L_118:


//--------------------- .nv.compat                --------------------------
	.section	.nv.compat,"",@"SHT_CUDA_COMPAT_INFO"
	.align	4
        /*0000*/ 	.byte	0x02, 0x09, 0x00, 0x00, 0x02, 0x02, 0x01, 0x00, 0x02, 0x05, 0x05, 0x00, 0x03, 0x07, 0x01, 0x01
        /*0010*/ 	.byte	0x02, 0x03, 0x00, 0x00, 0x02, 0x06, 0x01, 0x00, 0x04, 0x0b, 0x08, 0x00, 0x01, 0x00, 0x00, 0x00
        /*0020*/ 	.byte	0x00, 0x00, 0x00, 0x00


//--------------------- .nv.info._ZN3cub18CUB_300001_SM_10006detail11EmptyKernelIvEEvv --------------------------
	.section	.nv.info._ZN3cub18CUB_300001_SM_10006detail11EmptyKernelIvEEvv,"",@"SHT_CUDA_INFO"
	.sectionflags	@""
	.align	4


	//----- nvinfo : EIATTR_CUDA_API_VERSION
	.align		4
        /*0000*/ 	.byte	0x04, 0x37
        /*0002*/ 	.short	(.L_120 - .L_119)
.L_119:
        /*0004*/ 	.word	0x00000082


	//----- nvinfo : EIATTR_SPARSE_MMA_MASK
	.align		4
.L_120:
        /*0008*/ 	.byte	0x03, 0x50
        /*000a*/ 	.short	0x0000


	//----- nvinfo : EIATTR_MAXREG_COUNT
	.align		4
        /*000c*/ 	.byte	0x03, 0x1b
        /*000e*/ 	.short	0x00ff


	//----- nvinfo : EIATTR_MERCURY_ISA_VERSION
	.align		4
        /*0010*/ 	.byte	0x03, 0x5f
        /*0012*/ 	.short	0x0101


	//----- nvinfo : EIATTR_VRC_CTA_INIT_COUNT
	.align		4
        /*0014*/ 	.byte	0x02, 0x4a
	.zero		1
	.zero		1


	//----- nvinfo : EIATTR_EXIT_INSTR_OFFSETS
	.align		4
        /*0018*/ 	.byte	0x04, 0x1c
        /*001a*/ 	.short	(.L_122 - .L_121)


	//   ....[0]....
.L_121:
        /*001c*/ 	.word	0x00000010


	//----- nvinfo : EIATTR_SW_WAR
	.align		4
.L_122:
        /*0020*/ 	.byte	0x04, 0x36
        /*0022*/ 	.short	(.L_124 - .L_123)
.L_123:
        /*0024*/ 	.word	0x00000008
.L_124:


//--------------------- .nv.info._ZN6thrust24THRUST_300001_SM_1000_NS8cuda_cub4core6detail13_kernel_agentINS1_8__reduce11ReduceAgentIPN4cuda3std3__45tupleIJdlEEESC_SB_lNS1_9__extrema9arg_max_fIdl10comparatorEEEEJSC_SC_iSG_EEEvDpT0_ --------------------------
	.section	.nv.info._ZN6thrust24THRUST_300001_SM_1000_NS8cuda_cub4core6detail13_kernel_agentINS1_8__reduce11ReduceAgentIPN4cuda3std3__45tupleIJdlEEESC_SB_lNS1_9__extrema9arg_max_fIdl10comparatorEEEEJSC_SC_iSG_EEEvDpT0_,"",@"SHT_CUDA_INFO"
	.sectionflags	@""
	.align	4


	//----- nvinfo : EIATTR_CUDA_API_VERSION
	.align		4
        /*0000*/ 	.byte	0x04, 0x37
        /*0002*/ 	.short	(.L_126 - .L_125)
.L_125:
        /*0004*/ 	.word	0x00000082


	//----- nvinfo : EIATTR_KPARAM_INFO
	.align		4
.L_126:
        /*0008*/ 	.byte	0x04, 0x17
        /*000a*/ 	.short	(.L_128 - .L_127)
.L_127:
        /*000c*/ 	.word	0x00000000
        /*0010*/ 	.short	0x0003
        /*0012*/ 	.short	0x0014
        /*0014*/ 	.byte	0x00, 0xf0, 0x05, 0x00


	//----- nvinfo : EIATTR_KPARAM_INFO
	.align		4
.L_128:
        /*0018*/ 	.byte	0x04, 0x17
        /*001a*/ 	.short	(.L_130 - .L_129)
.L_129:
        /*001c*/ 	.word	0x00000000
        /*0020*/ 	.short	0x0002
        /*0022*/ 	.short	0x0010
        /*0024*/ 	.byte	0x00, 0xf0, 0x11, 0x00


	//----- nvinfo : EIATTR_KPARAM_INFO
	.align		4
.L_130:
        /*0028*/ 	.byte	0x04, 0x17
        /*002a*/ 	.short	(.L_132 - .L_131)
.L_131:
        /*002c*/ 	.word	0x00000000
        /*0030*/ 	.short	0x0001
        /*0032*/ 	.short	0x0008
        /*0034*/ 	.byte	0x00, 0xf5, 0x21, 0x00


	//----- nvinfo : EIATTR_KPARAM_INFO
	.align		4
.L_132:
        /*0038*/ 	.byte	0x04, 0x17
        /*003a*/ 	.short	(.L_134 - .L_133)
.L_133:
        /*003c*/ 	.word	0x00000000
        /*0040*/ 	.short	0x0000
        /*0042*/ 	.short	0x0000
        /*0044*/ 	.byte	0x00, 0xf5, 0x21, 0x00


	//----- nvinfo : EIATTR_SPARSE_MMA_MASK
	.align		4
.L_134:
        /*0048*/ 	.byte	0x03, 0x50
        /*004a*/ 	.short	0x0000


	//----- nvinfo : EIATTR_MAXREG_COUNT
	.align		4
        /*004c*/ 	.byte	0x03, 0x1b
        /*004e*/ 	.short	0x00ff


	//----- nvinfo : EIATTR_NUM_BARRIERS
	.align		4
        /*0050*/ 	.byte	0x02, 0x4c
        /*0052*/ 	.byte	0x01
	.zero		1


	//----- nvinfo : EIATTR_MERCURY_ISA_VERSION
	.align		4
        /*0054*/ 	.byte	0x03, 0x5f
        /*0056*/ 	.short	0x0101


	//----- nvinfo : EIATTR_COOP_GROUP_MASK_REGIDS
	.align		4
        /*0058*/ 	.byte	0x04, 0x29
        /*005a*/ 	.short	(.L_136 - .L_135)


	//   ....[0]....
.L_135:
        /*005c*/ 	.word	0xffffffff


	//   ....[1]....
        /*0060*/ 	.word	0xffffffff


	//   ....[2]....
        /*0064*/ 	.word	0xffffffff


	//   ....[3]....
        /*0068*/ 	.word	0xffffffff


	//   ....[4]....
        /*006c*/ 	.word	0xffffffff


	//   ....[5]....
        /*0070*/ 	.word	0xffffffff


	//   ....[6]....
        /*0074*/ 	.word	0xffffffff


	//   ....[7]....
        /*0078*/ 	.word	0xffffffff


	//   ....[8]....
        /*007c*/ 	.word	0xffffffff


	//   ....[9]....
        /*0080*/ 	.word	0xffffffff


	//   ....[10]....
        /*0084*/ 	.word	0xffffffff


	//   ....[11]....
        /*0088*/ 	.word	0xffffffff


	//   ....[12]....
        /*008c*/ 	.word	0xffffffff


	//   ....[13]....
        /*0090*/ 	.word	0xffffffff


	//   ....[14]....
        /*0094*/ 	.word	0xffffffff


	//   ....[15]....
        /*0098*/ 	.word	0xffffffff


	//   ....[16]....
        /*009c*/ 	.word	0xffffffff


	//   ....[17]....
        /*00a0*/ 	.word	0xffffffff


	//   ....[18]....
        /*00a4*/ 	.word	0xffffffff


	//   ....[19]....
        /*00a8*/ 	.word	0xffffffff


	//   ....[20]....
        /*00ac*/ 	.word	0xffffffff


	//   ....[21]....
        /*00b0*/ 	.word	0xffffffff


	//   ....[22]....
        /*00b4*/ 	.word	0xffffffff


	//   ....[23]....
        /*00b8*/ 	.word	0xffffffff


	//   ....[24]....
        /*00bc*/ 	.word	0xffffffff


	//   ....[25]....
        /*00c0*/ 	.word	0xffffffff


	//   ....[26]....
        /*00c4*/ 	.word	0xffffffff


	//   ....[27]....
        /*00c8*/ 	.word	0xffffffff


	//   ....[28]....
        /*00cc*/ 	.word	0xffffffff


	//   ....[29]....
        /*00d0*/ 	.word	0xffffffff


	//   ....[30]....
        /*00d4*/ 	.word	0xffffffff


	//   ....[31]....
        /*00d8*/ 	.word	0xffffffff


	//   ....[32]....
        /*00dc*/ 	.word	0xffffffff


	//   ....[33]....
        /*00e0*/ 	.word	0xffffffff


	//   ....[34]....
        /*00e4*/ 	.word	0xffffffff


	//   ....[35]....
        /*00e8*/ 	.word	0xffffffff


	//   ....[36]....
        /*00ec*/ 	.word	0xffffffff


	//   ....[37]....
        /*00f0*/ 	.word	0xffffffff


	//   ....[38]....
        /*00f4*/ 	.word	0xffffffff


	//   ....[39]....
        /*00f8*/ 	.word	0xffffffff


	//   ....[40]....
        /*00fc*/ 	.word	0xffffffff


	//   ....[41]....
        /*0100*/ 	.word	0xffffffff


	//   ....[42]....
        /*0104*/ 	.word	0xffffffff


	//   ....[43]....
        /*0108*/ 	.word	0xffffffff


	//   ....[44]....
        /*010c*/ 	.word	0xffffffff


	//   ....[45]....
        /*0110*/ 	.word	0xffffffff


	//   ....[46]....
        /*0114*/ 	.word	0xffffffff


	//   ....[47]....
        /*0118*/ 	.word	0xffffffff


	//   ....[48]....
        /*011c*/ 	.word	0xffffffff


	//   ....[49]....
        /*0120*/ 	.word	0xffffffff


	//   ....[50]....
        /*0124*/ 	.word	0xffffffff


	//   ....[51]....
        /*0128*/ 	.word	0xffffffff


	//   ....[52]....
        /*012c*/ 	.word	0xffffffff


	//   ....[53]....
        /*0130*/ 	.word	0xffffffff


	//   ....[54]....
        /*0134*/ 	.word	0xffffffff


	//   ....[55]....
        /*0138*/ 	.word	0xffffffff


	//   ....[56]....
        /*013c*/ 	.word	0xffffffff


	//   ....[57]....
        /*0140*/ 	.word	0xffffffff


	//   ....[58]....
        /*0144*/ 	.word	0xffffffff


	//   ....[59]....
        /*0148*/ 	.word	0xffffffff


	//----- nvinfo : EIATTR_COOP_GROUP_INSTR_OFFSETS
	.align		4
.L_136:
        /*014c*/ 	.byte	0x04, 0x28
        /*014e*/ 	.short	(.L_138 - .L_137)


	//   ....[0]....
.L_137:
        /*0150*/ 	.word	0x00000b70


	//   ....[1]....
        /*0154*/ 	.word	0x00000ba0


	//   ....[2]....
        /*0158*/ 	.word	0x00000bc0


	//   ....[3]....
        /*015c*/ 	.word	0x00000bd0


	//   ....[4]....
        /*0160*/ 	.word	0x00000d60


	//   ....[5]....
        /*0164*/ 	.word	0x00000d90


	//   ....[6]....
        /*0168*/ 	.word	0x00000dc0


	//   ....[7]....
        /*016c*/ 	.word	0x00000de0


	//   ....[8]....
        /*0170*/ 	.word	0x00000f60


	//   ....[9]....
        /*0174*/ 	.word	0x00000f90


	//   ....[10]....
        /*0178*/ 	.word	0x00000fc0


	//   ....[11]....
        /*017c*/ 	.word	0x00000fe0


	//   ....[12]....
        /*0180*/ 	.word	0x00001160


	//   ....[13]....
        /*0184*/ 	.word	0x00001190


	//   ....[14]....
        /*0188*/ 	.word	0x000011c0


	//   ....[15]....
        /*018c*/ 	.word	0x000011e0


	//   ....[16]....
        /*0190*/ 	.word	0x00001360


	//   ....[17]....
        /*0194*/ 	.word	0x00001390


	//   ....[18]....
        /*0198*/ 	.word	0x000013c0


	//   ....[19]....
        /*019c*/ 	.word	0x000013e0


	//   ....[20]....
        /*01a0*/ 	.word	0x00002140


	//   ....[21]....
        /*01a4*/ 	.word	0x00002150


	//   ....[22]....
        /*01a8*/ 	.word	0x00002160


	//   ....[23]....
        /*01ac*/ 	.word	0x00002180


	//   ....[24]....
        /*01b0*/ 	.word	0x00002300


	//   ....[25]....
        /*01b4*/ 	.word	0x00002340


	//   ....[26]....
        /*01b8*/ 	.word	0x00002370


	//   ....[27]....
        /*01bc*/ 	.word	0x00002390


	//   ....[28]....
        /*01c0*/ 	.word	0x00002510


	//   ....[29]....
        /*01c4*/ 	.word	0x00002550


	//   ....[30]....
        /*01c8*/ 	.word	0x00002580


	//   ....[31]....
        /*01cc*/ 	.word	0x000025a0


	//   ....[32]....
        /*01d0*/ 	.word	0x00002720


	//   ....[33]....
        /*01d4*/ 	.word	0x00002760


	//   ....[34]....
        /*01d8*/ 	.word	0x00002790


	//   ....[35]....
        /*01dc*/ 	.word	0x000027b0


	//   ....[36]....
        /*01e0*/ 	.word	0x00002930


	//   ....[37]....
        /*01e4*/ 	.word	0x00002970


	//   ....[38]....
        /*01e8*/ 	.word	0x000029a0


	//   ....[39]....
        /*01ec*/ 	.word	0x000029c0


	//   ....[40]....
        /*01f0*/ 	.word	0x00005760


	//   ....[41]....
        /*01f4*/ 	.word	0x00005790


	//   ....[42]....
        /*01f8*/ 	.word	0x000057b0


	//   ....[43]....
        /*01fc*/ 	.word	0x000057c0


	//   ....[44]....
        /*0200*/ 	.word	0x00005950


	//   ....[45]....
        /*0204*/ 	.word	0x00005980


	//   ....[46]....
        /*0208*/ 	.word	0x000059b0


	//   ....[47]....
        /*020c*/ 	.word	0x000059d0


	//   ....[48]....
        /*0210*/ 	.word	0x00005b50


	//   ....[49]....
        /*0214*/ 	.word	0x00005b80


	//   ....[50]....
        /*0218*/ 	.word	0x00005bb0


	//   ....[51]....
        /*021c*/ 	.word	0x00005bd0


	//   ....[52]....
        /*0220*/ 	.word	0x00005d50


	//   ....[53]....
        /*0224*/ 	.word	0x00005d80


	//   ....[54]....
        /*0228*/ 	.word	0x00005db0


	//   ....[55]....
        /*022c*/ 	.word	0x00005dd0


	//   ....[56]....
        /*0230*/ 	.word	0x00005f50


	//   ....[57]....
        /*0234*/ 	.word	0x00005f80


	//   ....[58]....
        /*0238*/ 	.word	0x00005fb0


	//   ....[59]....
        /*023c*/ 	.word	0x00005fd0


	//----- nvinfo : EIATTR_VRC_CTA_INIT_COUNT
	.align		4
.L_138:
        /*0240*/ 	.byte	0x02, 0x4a
	.zero		1
	.zero		1


	//----- nvinfo : EIATTR_EXIT_INSTR_OFFSETS
	.align		4
        /*0244*/ 	.byte	0x04, 0x1c
        /*0246*/ 	.short	(.L_140 - .L_139)


	//   ....[0]....
.L_139:
        /*0248*/ 	.word	0x00000030


	//   ....[1]....
        /*024c*/ 	.word	0x00006c70


	//   ....[2]....
        /*0250*/ 	.word	0x00006cb0


	//----- nvinfo : EIATTR_MAX_THREADS
	.align		4
.L_140:
        /*0254*/ 	.byte	0x04, 0x05
        /*0256*/ 	.short	(.L_142 - .L_141)
.L_141:
        /*0258*/ 	.word	0x00000100
        /*025c*/ 	.word	0x00000001
        /*0260*/ 	.word	0x00000001


	//----- nvinfo : EIATTR_CRS_STACK_SIZE
	.align		4
.L_142:
        /*0264*/ 	.byte	0x04, 0x1e
        /*0266*/ 	.short	(.L_144 - .L_143)
.L_143:
        /*0268*/ 	.word	0x00000000


	//----- nvinfo : EIATTR_CBANK_PARAM_SIZE
	.align		4
.L_144:
        /*026c*/ 	.byte	0x03, 0x19
        /*026e*/ 	.short	0x0015


	//----- nvinfo : EIATTR_PARAM_CBANK
	.align		4
        /*0270*/ 	.byte	0x04, 0x0a
        /*0272*/ 	.short	(.L_146 - .L_145)
	.align		4
.L_145:
        /*0274*/ 	.word	index@(.nv.constant0._ZN6thrust24THRUST_300001_SM_1000_NS8cuda_cub4core6detail13_kernel_agentINS1_8__reduce11ReduceAgentIPN4cuda3std3__45tupleIJdlEEESC_SB_lNS1_9__extrema9arg_max_fIdl10comparatorEEEEJSC_SC_iSG_EEEvDpT0_)
        /*0278*/ 	.short	0x0380
        /*027a*/ 	.short	0x0015


	//----- nvinfo : EIATTR_SW_WAR
	.align		4
.L_146:
        /*027c*/ 	.byte	0x04, 0x36
        /*027e*/ 	.short	(.L_148 - .L_147)
.L_147:
        /*0280*/ 	.word	0x00000008
.L_148:


//--------------------- .nv.info._ZN6thrust24THRUST_300001_SM_1000_NS8cuda_cub4core6detail13_kernel_agentINS1_8__reduce10DrainAgentIlEEJN3cub18CUB_300001_SM_10009GridQueueIyEElEEEvDpT0_ --------------------------
	.section	.nv.info._ZN6thrust24THRUST_300001_SM_1000_NS8cuda_cub4core6detail13_kernel_agentINS1_8__reduce10DrainAgentIlEEJN3cub18CUB_300001_SM_10009GridQueueIyEElEEEvDpT0_,"",@"SHT_CUDA_INFO"
	.sectionflags	@""
	.align	4


	//----- nvinfo : EIATTR_CUDA_API_VERSION
	.align		4
        /*0000*/ 	.byte	0x04, 0x37
        /*0002*/ 	.short	(.L_150 - .L_149)
.L_149:
        /*0004*/ 	.word	0x00000082


	//----- nvinfo : EIATTR_KPARAM_INFO
	.align		4
.L_150:
        /*0008*/ 	.byte	0x04, 0x17
        /*000a*/ 	.short	(.L_152 - .L_151)
.L_151:
        /*000c*/ 	.word	0x00000000
        /*0010*/ 	.short	0x0001
        /*0012*/ 	.short	0x0008
        /*0014*/ 	.byte	0x00, 0xf0, 0x21, 0x00


	//----- nvinfo : EIATTR_KPARAM_INFO
	.align		4
.L_152:
        /*0018*/ 	.byte	0x04, 0x17
        /*001a*/ 	.short	(.L_154 - .L_153)
.L_153:
        /*001c*/ 	.word	0x00000000
        /*0020*/ 	.short	0x0000
        /*0022*/ 	.short	0x0000
        /*0024*/ 	.byte	0x00, 0xf0, 0x21, 0x00


	//----- nvinfo : EIATTR_SPARSE_MMA_MASK
	.align		4
.L_154:
        /*0028*/ 	.byte	0x03, 0x50
        /*002a*/ 	.short	0x0000


	//----- nvinfo : EIATTR_MAXREG_COUNT
	.align		4
        /*002c*/ 	.byte	0x03, 0x1b
        /*002e*/ 	.short	0x00ff


	//----- nvinfo : EIATTR_MERCURY_ISA_VERSION
	.align		4
        /*0030*/ 	.byte	0x03, 0x5f
        /*0032*/ 	.short	0x0101


	//----- nvinfo : EIATTR_VRC_CTA_INIT_COUNT
	.align		4
        /*0034*/ 	.byte	0x02, 0x4a
	.zero		1
	.zero		1


	//----- nvinfo : EIATTR_EXIT_INSTR_OFFSETS
	.align		4
        /*0038*/ 	.byte	0x04, 0x1c
        /*003a*/ 	.short	(.L_156 - .L_155)


	//   ....[0]....
.L_155:
        /*003c*/ 	.word	0x00000060


	//----- nvinfo : EIATTR_MAX_THREADS
	.align		4
.L_156:
        /*0040*/ 	.byte	0x04, 0x05
        /*0042*/ 	.short	(.L_158 - .L_157)
.L_157:
        /*0044*/ 	.word	0x00000001
        /*0048*/ 	.word	0x00000001
        /*004c*/ 	.word	0x00000001


	//----- nvinfo : EIATTR_CBANK_PARAM_SIZE
	.align		4
.L_158:
        /*0050*/ 	.byte	0x03, 0x19
        /*0052*/ 	.short	0x0010


	//----- nvinfo : EIATTR_PARAM_CBANK
	.align		4
        /*0054*/ 	.byte	0x04, 0x0a
        /*0056*/ 	.short	(.L_160 - .L_159)
	.align		4
.L_159:
        /*0058*/ 	.word	index@(.nv.constant0._ZN6thrust24THRUST_300001_SM_1000_NS8cuda_cub4core6detail13_kernel_agentINS1_8__reduce10DrainAgentIlEEJN3cub18CUB_300001_SM_10009GridQueueIyEElEEEvDpT0_)
        /*005c*/ 	.short	0x0380
        /*005e*/ 	.short	0x0010


	//----- nvinfo : EIATTR_SW_WAR
	.align		4
.L_160:
        /*0060*/ 	.byte	0x04, 0x36
        /*0062*/ 	.short	(.L_162 - .L_161)
.L_161:
        /*0064*/ 	.word	0x00000008
.L_162:


//--------------------- .nv.info._ZN6thrust24THRUST_300001_SM_1000_NS8cuda_cub4core6detail13_kernel_agentINS1_8__reduce11ReduceAgentINS0_12zip_iteratorIN4cuda3std3__45tupleIJNS0_10device_ptrIdEENS0_17counting_iteratorIlNS0_11use_defaultESF_SF_EEEEEEEPNSB_IJdlEEESJ_lNS1_9__extrema9arg_max_fIdl10comparatorEEEEJSI_SK_lN3cub18CUB_300001_SM_100013GridEvenShareIlEENSR_9GridQueueIyEESO_EEEvDpT0_ --------------------------
	.section	.nv.info._ZN6thrust24THRUST_300001_SM_1000_NS8cuda_cub4core6detail13_kernel_agentINS1_8__reduce11ReduceAgentINS0_12zip_iteratorIN4cuda3std3__45tupleIJNS0_10device_ptrIdEENS0_17counting_iteratorIlNS0_11use_defaultESF_SF_EEEEEEEPNSB_IJdlEEESJ_lNS1_9__extrema9arg_max_fIdl10comparatorEEEEJSI_SK_lN3cub18CUB_300001_SM_100013GridEvenShareIlEENSR_9GridQueueIyEESO_EEEvDpT0_,"",@"SHT_CUDA_INFO"
	.sectionflags	@""
	.align	4


	//----- nvinfo : EIATTR_CUDA_API_VERSION
	.align		4
        /*0000*/ 	.byte	0x04, 0x37
        /*0002*/ 	.short	(.L_164 - .L_163)
.L_163:
        /*0004*/ 	.word	0x00000082


	//----- nvinfo : EIATTR_KPARAM_INFO
	.align		4
.L_164:
        /*0008*/ 	.byte	0x04, 0x17
        /*000a*/ 	.short	(.L_166 - .L_165)
.L_165:
        /*000c*/ 	.word	0x00000000
        /*0010*/ 	.short	0x0005
        /*0012*/ 	.short	0x0070
        /*0014*/ 	.byte	0x00, 0xf0, 0x05, 0x00


	//----- nvinfo : EIATTR_KPARAM_INFO
	.align		4
.L_166:
        /*0018*/ 	.byte	0x04, 0x17
        /*001a*/ 	.short	(.L_168 - .L_167)
.L_167:
        /*001c*/ 	.word	0x00000000
        /*0020*/ 	.short	0x0004
        /*0022*/ 	.short	0x0068
        /*0024*/ 	.byte	0x00, 0xf0, 0x21, 0x00


	//----- nvinfo : EIATTR_KPARAM_INFO
	.align		4
.L_168:
        /*0028*/ 	.byte	0x04, 0x17
        /*002a*/ 	.short	(.L_170 - .L_169)
.L_169:
        /*002c*/ 	.word	0x00000000
        /*0030*/ 	.short	0x0003
        /*0032*/ 	.short	0x0020
        /*0034*/ 	.byte	0x00, 0xf0, 0x21, 0x01


	//----- nvinfo : EIATTR_KPARAM_INFO
	.align		4
.L_170:
        /*0038*/ 	.byte	0x04, 0x17
        /*003a*/ 	.short	(.L_172 - .L_171)
.L_171:
        /*003c*/ 	.word	0x00000000
        /*0040*/ 	.short	0x0002
        /*0042*/ 	.short	0x0018
        /*0044*/ 	.byte	0x00, 0xf0, 0x21, 0x00


	//----- nvinfo : EIATTR_KPARAM_INFO
	.align		4
.L_172:
        /*0048*/ 	.byte	0x04, 0x17
        /*004a*/ 	.short	(.L_174 - .L_173)
.L_173:
        /*004c*/ 	.word	0x00000000
        /*0050*/ 	.short	0x0001
        /*0052*/ 	.short	0x0010
        /*0054*/ 	.byte	0x00, 0xf5, 0x21, 0x00


	//----- nvinfo : EIATTR_KPARAM_INFO
	.align		4
.L_174:
        /*0058*/ 	.byte	0x04, 0x17
        /*005a*/ 	.short	(.L_176 - .L_175)
.L_175:
        /*005c*/ 	.word	0x00000000
        /*0060*/ 	.short	0x0000
        /*0062*/ 	.short	0x0000
        /*0064*/ 	.byte	0x00, 0xf0, 0x41, 0x00


	//----- nvinfo : EIATTR_SPARSE_MMA_MASK
	.align		4
.L_176:
        /*0068*/ 	.byte	0x03, 0x50
        /*006a*/ 	.short	0x0000


	//----- nvinfo : EIATTR_MAXREG_COUNT
	.align		4
        /*006c*/ 	.byte	0x03, 0x1b
        /*006e*/ 	.short	0x00ff


	//----- nvinfo : EIATTR_NUM_BARRIERS
	.align		4
        /*0070*/ 	.byte	0x02, 0x4c
        /*0072*/ 	.byte	0x01
	.zero		1


	//----- nvinfo : EIATTR_MERCURY_ISA_VERSION
	.align		4
        /*0074*/ 	.byte	0x03, 0x5f
        /*0076*/ 	.short	0x0101


	//----- nvinfo : EIATTR_COOP_GROUP_MASK_REGIDS
	.align		4
        /*0078*/ 	.byte	0x04, 0x29
        /*007a*/ 	.short	(.L_178 - .L_177)


	//   ....[0]....
.L_177:
        /*007c*/ 	.word	0xffffffff


	//   ....[1]....
        /*0080*/ 	.word	0xffffffff


	//   ....[2]....
        /*0084*/ 	.word	0xffffffff


	//   ....[3]....
        /*0088*/ 	.word	0xffffffff


	//   ....[4]....
        /*008c*/ 	.word	0xffffffff


	//   ....[5]....
        /*0090*/ 	.word	0xffffffff


	//   ....[6]....
        /*0094*/ 	.word	0xffffffff


	//   ....[7]....
        /*0098*/ 	.word	0xffffffff


	//   ....[8]....
        /*009c*/ 	.word	0xffffffff


	//   ....[9]....
        /*00a0*/ 	.word	0xffffffff


	//   ....[10]....
        /*00a4*/ 	.word	0xffffffff


	//   ....[11]....
        /*00a8*/ 	.word	0xffffffff


	//   ....[12]....
        /*00ac*/ 	.word	0xffffffff


	//   ....[13]....
        /*00b0*/ 	.word	0xffffffff


	//   ....[14]....
        /*00b4*/ 	.word	0xffffffff


	//   ....[15]....
        /*00b8*/ 	.word	0xffffffff


	//   ....[16]....
        /*00bc*/ 	.word	0xffffffff


	//   ....[17]....
        /*00c0*/ 	.word	0xffffffff


	//   ....[18]....
        /*00c4*/ 	.word	0xffffffff


	//   ....[19]....
        /*00c8*/ 	.word	0xffffffff


	//   ....[20]....
        /*00cc*/ 	.word	0xffffffff


	//   ....[21]....
        /*00d0*/ 	.word	0xffffffff


	//   ....[22]....
        /*00d4*/ 	.word	0xffffffff


	//   ....[23]....
        /*00d8*/ 	.word	0xffffffff


	//   ....[24]....
        /*00dc*/ 	.word	0xffffffff


	//   ....[25]....
        /*00e0*/ 	.word	0xffffffff


	//   ....[26]....
        /*00e4*/ 	.word	0xffffffff


	//   ....[27]....
        /*00e8*/ 	.word	0xffffffff


	//   ....[28]....
        /*00ec*/ 	.word	0xffffffff


	//   ....[29]....
        /*00f0*/ 	.word	0xffffffff


	//   ....[30]....
        /*00f4*/ 	.word	0xffffffff


	//   ....[31]....
        /*00f8*/ 	.word	0xffffffff


	//   ....[32]....
        /*00fc*/ 	.word	0xffffffff


	//   ....[33]....
        /*0100*/ 	.word	0xffffffff


	//   ....[34]....
        /*0104*/ 	.word	0xffffffff


	//   ....[35]....
        /*0108*/ 	.word	0xffffffff


	//   ....[36]....
        /*010c*/ 	.word	0xffffffff


	//   ....[37]....
        /*0110*/ 	.word	0xffffffff


	//   ....[38]....
        /*0114*/ 	.word	0xffffffff


	//   ....[39]....
        /*0118*/ 	.word	0xffffffff


	//   ....[40]....
        /*011c*/ 	.word	0xffffffff


	//   ....[41]....
        /*0120*/ 	.word	0xffffffff


	//   ....[42]....
        /*0124*/ 	.word	0xffffffff


	//   ....[43]....
        /*0128*/ 	.word	0xffffffff


	//   ....[44]....
        /*012c*/ 	.word	0xffffffff


	//   ....[45]....
        /*0130*/ 	.word	0xffffffff


	//   ....[46]....
        /*0134*/ 	.word	0xffffffff


	//   ....[47]....
        /*0138*/ 	.word	0xffffffff


	//   ....[48]....
        /*013c*/ 	.word	0xffffffff


	//   ....[49]....
        /*0140*/ 	.word	0xffffffff


	//   ....[50]....
        /*0144*/ 	.word	0xffffffff


	//   ....[51]....
        /*0148*/ 	.word	0xffffffff


	//   ....[52]....
        /*014c*/ 	.word	0xffffffff


	//   ....[53]....
        /*0150*/ 	.word	0xffffffff


	//   ....[54]....
        /*0154*/ 	.word	0xffffffff


	//   ....[55]....
        /*0158*/ 	.word	0xffffffff


	//   ....[56]....
        /*015c*/ 	.word	0xffffffff


	//   ....[57]....
        /*0160*/ 	.word	0xffffffff


	//   ....[58]....
        /*0164*/ 	.word	0xffffffff


	//   ....[59]....
        /*0168*/ 	.word	0xffffffff


	//----- nvinfo : EIATTR_COOP_GROUP_INSTR_OFFSETS
	.align		4
.L_178:
        /*016c*/ 	.byte	0x04, 0x28
        /*016e*/ 	.short	(.L_180 - .L_179)


	//   ....[0]....
.L_179:
        /*0170*/ 	.word	0x00000d70


	//   ....[1]....
        /*0174*/ 	.word	0x00000da0


	//   ....[2]....
        /*0178*/ 	.word	0x00000dc0


	//   ....[3]....
        /*017c*/ 	.word	0x00000dd0


	//   ....[4]....
        /*0180*/ 	.word	0x00000f60


	//   ....[5]....
        /*0184*/ 	.word	0x00000f90


	//   ....[6]....
        /*0188*/ 	.word	0x00000fc0


	//   ....[7]....
        /*018c*/ 	.word	0x00000fe0


	//   ....[8]....
        /*0190*/ 	.word	0x00001160


	//   ....[9]....
        /*0194*/ 	.word	0x00001190


	//   ....[10]....
        /*0198*/ 	.word	0x000011c0


	//   ....[11]....
        /*019c*/ 	.word	0x000011e0


	//   ....[12]....
        /*01a0*/ 	.word	0x00001360


	//   ....[13]....
        /*01a4*/ 	.word	0x00001390


	//   ....[14]....
        /*01a8*/ 	.word	0x000013c0


	//   ....[15]....
        /*01ac*/ 	.word	0x000013e0


	//   ....[16]....
        /*01b0*/ 	.word	0x00001560


	//   ....[17]....
        /*01b4*/ 	.word	0x00001590


	//   ....[18]....
        /*01b8*/ 	.word	0x000015c0


	//   ....[19]....
        /*01bc*/ 	.word	0x000015e0


	//   ....[20]....
        /*01c0*/ 	.word	0x00002340


	//   ....[21]....
        /*01c4*/ 	.word	0x00002350


	//   ....[22]....
        /*01c8*/ 	.word	0x00002360


	//   ....[23]....
        /*01cc*/ 	.word	0x00002380


	//   ....[24]....
        /*01d0*/ 	.word	0x00002500


	//   ....[25]....
        /*01d4*/ 	.word	0x00002540


	//   ....[26]....
        /*01d8*/ 	.word	0x00002570


	//   ....[27]....
        /*01dc*/ 	.word	0x00002590


	//   ....[28]....
        /*01e0*/ 	.word	0x00002710


	//   ....[29]....
        /*01e4*/ 	.word	0x00002750


	//   ....[30]....
        /*01e8*/ 	.word	0x00002780


	//   ....[31]....
        /*01ec*/ 	.word	0x000027a0


	//   ....[32]....
        /*01f0*/ 	.word	0x00002920


	//   ....[33]....
        /*01f4*/ 	.word	0x00002960


	//   ....[34]....
        /*01f8*/ 	.word	0x00002990


	//   ....[35]....
        /*01fc*/ 	.word	0x000029b0


	//   ....[36]....
        /*0200*/ 	.word	0x00002b30


	//   ....[37]....
        /*0204*/ 	.word	0x00002b70


	//   ....[38]....
        /*0208*/ 	.word	0x00002ba0


	//   ....[39]....
        /*020c*/ 	.word	0x00002bc0


	//   ....[40]....
        /*0210*/ 	.word	0x000053c0


	//   ....[41]....
        /*0214*/ 	.word	0x000053f0


	//   ....[42]....
        /*0218*/ 	.word	0x00005410


	//   ....[43]....
        /*021c*/ 	.word	0x00005420


	//   ....[44]....
        /*0220*/ 	.word	0x000055b0


	//   ....[45]....
        /*0224*/ 	.word	0x000055e0


	//   ....[46]....
        /*0228*/ 	.word	0x00005610


	//   ....[47]....
        /*022c*/ 	.word	0x00005630


	//   ....[48]....
        /*0230*/ 	.word	0x000057b0


	//   ....[49]....
        /*0234*/ 	.word	0x000057e0


	//   ....[50]....
        /*0238*/ 	.word	0x00005810


	//   ....[51]....
        /*023c*/ 	.word	0x00005830


	//   ....[52]....
        /*0240*/ 	.word	0x000059b0


	//   ....[53]....
        /*0244*/ 	.word	0x000059e0


	//   ....[54]....
        /*0248*/ 	.word	0x00005a10


	//   ....[55]....
        /*024c*/ 	.word	0x00005a30


	//   ....[56]....
        /*0250*/ 	.word	0x00005bb0


	//   ....[57]....
        /*0254*/ 	.word	0x00005be0


	//   ....[58]....
        /*0258*/ 	.word	0x00005c10


	//   ....[59]....
        /*025c*/ 	.word	0x00005c30


	//----- nvinfo : EIATTR_VRC_CTA_INIT_COUNT
	.align		4
.L_180:
        /*0260*/ 	.byte	0x02, 0x4a
	.zero		1
	.zero		1


	//----- nvinfo : EIATTR_EXIT_INSTR_OFFSETS
	.align		4
        /*0264*/ 	.byte	0x04, 0x1c
        /*0266*/ 	.short	(.L_182 - .L_181)


	//   ....[0]....
.L_181:
        /*0268*/ 	.word	0x000068d0


	//   ....[1]....
        /*026c*/ 	.word	0x00006920


	//----- nvinfo : EIATTR_MAX_THREADS
	.align		4
.L_182:
        /*0270*/ 	.byte	0x04, 0x05
        /*0272*/ 	.short	(.L_184 - .L_183)
.L_183:
        /*0274*/ 	.word	0x00000100
        /*0278*/ 	.word	0x00000001
        /*027c*/ 	.word	0x00000001


	//----- nvinfo : EIATTR_CRS_STACK_SIZE
	.align		4
.L_184:
        /*0280*/ 	.byte	0x04, 0x1e
        /*0282*/ 	.short	(.L_186 - .L_185)
.L_185:
        /*0284*/ 	.word	0x00000000


	//----- nvinfo : EIATTR_CBANK_PARAM_SIZE
	.align		4
.L_186:
        /*0288*/ 	.byte	0x03, 0x19
        /*028a*/ 	.short	0x0071


	//----- nvinfo : EIATTR_PARAM_CBANK
	.align		4
        /*028c*/ 	.byte	0x04, 0x0a
        /*028e*/ 	.short	(.L_188 - .L_187)
	.align		4
.L_187:
        /*0290*/ 	.word	index@(.nv.constant0._ZN6thrust24THRUST_300001_SM_1000_NS8cuda_cub4core6detail13_kernel_agentINS1_8__reduce11ReduceAgentINS0_12zip_iteratorIN4cuda3std3__45tupleIJNS0_10device_ptrIdEENS0_17counting_iteratorIlNS0_11use_defaultESF_SF_EEEEEEEPNSB_IJdlEEESJ_lNS1_9__extrema9arg_max_fIdl10comparatorEEEEJSI_SK_lN3cub18CUB_300001_SM_100013GridEvenShareIlEENSR_9GridQueueIyEESO_EEEvDpT0_)
        /*0294*/ 	.short	0x0380
        /*0296*/ 	.short	0x0071


	//----- nvinfo : EIATTR_SW_WAR
	.align		4
.L_188:
        /*0298*/ 	.byte	0x04, 0x36
        /*029a*/ 	.short	(.L_190 - .L_189)
.L_189:
        /*029c*/ 	.word	0x00000008
.L_190:


//--------------------- .nv.info._ZN6thrust24THRUST_300001_SM_1000_NS8cuda_cub4core6detail13_kernel_agentINS1_8__reduce11ReduceAgentINS0_12zip_iteratorIN4cuda3std3__45tupleIJNS0_10device_ptrIdEENS0_17counting_iteratorIlNS0_11use_defaultESF_SF_EEEEEEEPNSB_IJdlEEESJ_lNS1_9__extrema9arg_max_fIdl10comparatorEEEEJSI_SK_lSO_EEEvDpT0_ --------------------------
	.section	.nv.info._ZN6thrust24THRUST_300001_SM_1000_NS8cuda_cub4core6detail13_kernel_agentINS1_8__reduce11ReduceAgentINS0_12zip_iteratorIN4cuda3std3__45tupleIJNS0_10device_ptrIdEENS0_17counting_iteratorIlNS0_11use_defaultESF_SF_EEEEEEEPNSB_IJdlEEESJ_lNS1_9__extrema9arg_max_fIdl10comparatorEEEEJSI_SK_lSO_EEEvDpT0_,"",@"SHT_CUDA_INFO"
	.sectionflags	@""
	.align	4


	//----- nvinfo : EIATTR_CUDA_API_VERSION
	.align		4
        /*0000*/ 	.byte	0x04, 0x37
        /*0002*/ 	.short	(.L_192 - .L_191)
.L_191:
        /*0004*/ 	.word	0x00000082


	//----- nvinfo : EIATTR_KPARAM_INFO
	.align		4
.L_192:
        /*0008*/ 	.byte	0x04, 0x17
        /*000a*/ 	.short	(.L_194 - .L_193)
.L_193:
        /*000c*/ 	.word	0x00000000
        /*0010*/ 	.short	0x0003
        /*0012*/ 	.short	0x0020
        /*0014*/ 	.byte	0x00, 0xf0, 0x05, 0x00


	//----- nvinfo : EIATTR_KPARAM_INFO
	.align		4
.L_194:
        /*0018*/ 	.byte	0x04, 0x17
        /*001a*/ 	.short	(.L_196 - .L_195)
.L_195:
        /*001c*/ 	.word	0x00000000
        /*0020*/ 	.short	0x0002
        /*0022*/ 	.short	0x0018
        /*0024*/ 	.byte	0x00, 0xf0, 0x21, 0x00


	//----- nvinfo : EIATTR_KPARAM_INFO
	.align		4
.L_196:
        /*0028*/ 	.byte	0x04, 0x17
        /*002a*/ 	.short	(.L_198 - .L_197)
.L_197:
        /*002c*/ 	.word	0x00000000
        /*0030*/ 	.short	0x0001
        /*0032*/ 	.short	0x0010
        /*0034*/ 	.byte	0x00, 0xf5, 0x21, 0x00


	//----- nvinfo : EIATTR_KPARAM_INFO
	.align		4
.L_198:
        /*0038*/ 	.byte	0x04, 0x17
        /*003a*/ 	.short	(.L_200 - .L_199)
.L_199:
        /*003c*/ 	.word	0x00000000
        /*0040*/ 	.short	0x0000
        /*0042*/ 	.short	0x0000
        /*0044*/ 	.byte	0x00, 0xf0, 0x41, 0x00


	//----- nvinfo : EIATTR_SPARSE_MMA_MASK
	.align		4
.L_200:
        /*0048*/ 	.byte	0x03, 0x50
        /*004a*/ 	.short	0x0000


	//----- nvinfo : EIATTR_MAXREG_COUNT
	.align		4
        /*004c*/ 	.byte	0x03, 0x1b
        /*004e*/ 	.short	0x00ff


	//----- nvinfo : EIATTR_NUM_BARRIERS
	.align		4
        /*0050*/ 	.byte	0x02, 0x4c
        /*0052*/ 	.byte	0x01
	.zero		1


	//----- nvinfo : EIATTR_MERCURY_ISA_VERSION
	.align		4
        /*0054*/ 	.byte	0x03, 0x5f
        /*0056*/ 	.short	0x0101


	//----- nvinfo : EIATTR_COOP_GROUP_MASK_REGIDS
	.align		4
        /*0058*/ 	.byte	0x04, 0x29
        /*005a*/ 	.short	(.L_202 - .L_201)


	//   ....[0]....
.L_201:
        /*005c*/ 	.word	0xffffffff


	//   ....[1]....
        /*0060*/ 	.word	0xffffffff


	//   ....[2]....
        /*0064*/ 	.word	0xffffffff


	//   ....[3]....
        /*0068*/ 	.word	0xffffffff


	//   ....[4]....
        /*006c*/ 	.word	0xffffffff


	//   ....[5]....
        /*0070*/ 	.word	0xffffffff


	//   ....[6]....
        /*0074*/ 	.word	0xffffffff


	//   ....[7]....
        /*0078*/ 	.word	0xffffffff


	//   ....[8]....
        /*007c*/ 	.word	0xffffffff


	//   ....[9]....
        /*0080*/ 	.word	0xffffffff


	//   ....[10]....
        /*0084*/ 	.word	0xffffffff


	//   ....[11]....
        /*0088*/ 	.word	0xffffffff


	//   ....[12]....
        /*008c*/ 	.word	0xffffffff


	//   ....[13]....
        /*0090*/ 	.word	0xffffffff


	//   ....[14]....
        /*0094*/ 	.word	0xffffffff


	//   ....[15]....
        /*0098*/ 	.word	0xffffffff


	//   ....[16]....
        /*009c*/ 	.word	0xffffffff


	//   ....[17]....
        /*00a0*/ 	.word	0xffffffff


	//   ....[18]....
        /*00a4*/ 	.word	0xffffffff


	//   ....[19]....
        /*00a8*/ 	.word	0xffffffff


	//   ....[20]....
        /*00ac*/ 	.word	0xffffffff


	//   ....[21]....
        /*00b0*/ 	.word	0xffffffff


	//   ....[22]....
        /*00b4*/ 	.word	0xffffffff


	//   ....[23]....
        /*00b8*/ 	.word	0xffffffff


	//   ....[24]....
        /*00bc*/ 	.word	0xffffffff


	//   ....[25]....
        /*00c0*/ 	.word	0xffffffff


	//   ....[26]....
        /*00c4*/ 	.word	0xffffffff


	//   ....[27]....
        /*00c8*/ 	.word	0xffffffff


	//   ....[28]....
        /*00cc*/ 	.word	0xffffffff


	//   ....[29]....
        /*00d0*/ 	.word	0xffffffff


	//   ....[30]....
        /*00d4*/ 	.word	0xffffffff


	//   ....[31]....
        /*00d8*/ 	.word	0xffffffff


	//   ....[32]....
        /*00dc*/ 	.word	0xffffffff


	//   ....[33]....
        /*00e0*/ 	.word	0xffffffff


	//   ....[34]....
        /*00e4*/ 	.word	0xffffffff


	//   ....[35]....
        /*00e8*/ 	.word	0xffffffff


	//   ....[36]....
        /*00ec*/ 	.word	0xffffffff


	//   ....[37]....
        /*00f0*/ 	.word	0xffffffff


	//   ....[38]....
        /*00f4*/ 	.word	0xffffffff


	//   ....[39]....
        /*00f8*/ 	.word	0xffffffff


	//   ....[40]....
        /*00fc*/ 	.word	0xffffffff


	//   ....[41]....
        /*0100*/ 	.word	0xffffffff


	//   ....[42]....
        /*0104*/ 	.word	0xffffffff


	//   ....[43]....
        /*0108*/ 	.word	0xffffffff


	//   ....[44]....
        /*010c*/ 	.word	0xffffffff


	//   ....[45]....
        /*0110*/ 	.word	0xffffffff


	//   ....[46]....
        /*0114*/ 	.word	0xffffffff


	//   ....[47]....
        /*0118*/ 	.word	0xffffffff


	//   ....[48]....
        /*011c*/ 	.word	0xffffffff


	//   ....[49]....
        /*0120*/ 	.word	0xffffffff


	//   ....[50]....
        /*0124*/ 	.word	0xffffffff


	//   ....[51]....
        /*0128*/ 	.word	0xffffffff


	//   ....[52]....
        /*012c*/ 	.word	0xffffffff


	//   ....[53]....
        /*0130*/ 	.word	0xffffffff


	//   ....[54]....
        /*0134*/ 	.word	0xffffffff


	//   ....[55]....
        /*0138*/ 	.word	0xffffffff


	//   ....[56]....
        /*013c*/ 	.word	0xffffffff


	//   ....[57]....
        /*0140*/ 	.word	0xffffffff


	//   ....[58]....
        /*0144*/ 	.word	0xffffffff


	//   ....[59]....
        /*0148*/ 	.word	0xffffffff


	//----- nvinfo : EIATTR_COOP_GROUP_INSTR_OFFSETS
	.align		4
.L_202:
        /*014c*/ 	.byte	0x04, 0x28
        /*014e*/ 	.short	(.L_204 - .L_203)


	//   ....[0]....
.L_203:
        /*0150*/ 	.word	0x00000cb0


	//   ....[1]....
        /*0154*/ 	.word	0x00000ce0


	//   ....[2]....
        /*0158*/ 	.word	0x00000d00


	//   ....[3]....
        /*015c*/ 	.word	0x00000d10


	//   ....[4]....
        /*0160*/ 	.word	0x00000ea0


	//   ....[5]....
        /*0164*/ 	.word	0x00000ed0


	//   ....[6]....
        /*0168*/ 	.word	0x00000f00


	//   ....[7]....
        /*016c*/ 	.word	0x00000f20


	//   ....[8]....
        /*0170*/ 	.word	0x000010a0


	//   ....[9]....
        /*0174*/ 	.word	0x000010d0


	//   ....[10]....
        /*0178*/ 	.word	0x00001100


	//   ....[11]....
        /*017c*/ 	.word	0x00001120


	//   ....[12]....
        /*0180*/ 	.word	0x000012a0


	//   ....[13]....
        /*0184*/ 	.word	0x000012d0


	//   ....[14]....
        /*0188*/ 	.word	0x00001300


	//   ....[15]....
        /*018c*/ 	.word	0x00001320


	//   ....[16]....
        /*0190*/ 	.word	0x000014a0


	//   ....[17]....
        /*0194*/ 	.word	0x000014e0


	//   ....[18]....
        /*0198*/ 	.word	0x00001510


	//   ....[19]....
        /*019c*/ 	.word	0x00001520


	//   ....[20]....
        /*01a0*/ 	.word	0x00002280


	//   ....[21]....
        /*01a4*/ 	.word	0x00002290


	//   ....[22]....
        /*01a8*/ 	.word	0x000022a0


	//   ....[23]....
        /*01ac*/ 	.word	0x000022c0


	//   ....[24]....
        /*01b0*/ 	.word	0x00002440


	//   ....[25]....
        /*01b4*/ 	.word	0x00002480


	//   ....[26]....
        /*01b8*/ 	.word	0x000024b0


	//   ....[27]....
        /*01bc*/ 	.word	0x000024d0


	//   ....[28]....
        /*01c0*/ 	.word	0x00002650


	//   ....[29]....
        /*01c4*/ 	.word	0x00002690


	//   ....[30]....
        /*01c8*/ 	.word	0x000026c0


	//   ....[31]....
        /*01cc*/ 	.word	0x000026e0


	//   ....[32]....
        /*01d0*/ 	.word	0x00002860


	//   ....[33]....
        /*01d4*/ 	.word	0x000028a0


	//   ....[34]....
        /*01d8*/ 	.word	0x000028d0


	//   ....[35]....
        /*01dc*/ 	.word	0x000028f0


	//   ....[36]....
        /*01e0*/ 	.word	0x00002a70


	//   ....[37]....
        /*01e4*/ 	.word	0x00002ab0


	//   ....[38]....
        /*01e8*/ 	.word	0x00002ae0


	//   ....[39]....
        /*01ec*/ 	.word	0x00002b00


	//   ....[40]....
        /*01f0*/ 	.word	0x00004f40


	//   ....[41]....
        /*01f4*/ 	.word	0x00004f70


	//   ....[42]....
        /*01f8*/ 	.word	0x00004f90


	//   ....[43]....
        /*01fc*/ 	.word	0x00004fa0


	//   ....[44]....
        /*0200*/ 	.word	0x00005130


	//   ....[45]....
        /*0204*/ 	.word	0x00005160


	//   ....[46]....
        /*0208*/ 	.word	0x00005190


	//   ....[47]....
        /*020c*/ 	.word	0x000051b0


	//   ....[48]....
        /*0210*/ 	.word	0x00005330


	//   ....[49]....
        /*0214*/ 	.word	0x00005360


	//   ....[50]....
        /*0218*/ 	.word	0x00005390


	//   ....[51]....
        /*021c*/ 	.word	0x000053b0


	//   ....[52]....
        /*0220*/ 	.word	0x00005530


	//   ....[53]....
        /*0224*/ 	.word	0x00005560


	//   ....[54]....
        /*0228*/ 	.word	0x00005590


	//   ....[55]....
        /*022c*/ 	.word	0x000055b0


	//   ....[56]....
        /*0230*/ 	.word	0x00005730


	//   ....[57]....
        /*0234*/ 	.word	0x00005760


	//   ....[58]....
        /*0238*/ 	.word	0x00005790


	//   ....[59]....
        /*023c*/ 	.word	0x000057b0


	//----- nvinfo : EIATTR_VRC_CTA_INIT_COUNT
	.align		4
.L_204:
        /*0240*/ 	.byte	0x02, 0x4a
	.zero		1
	.zero		1


	//----- nvinfo : EIATTR_EXIT_INSTR_OFFSETS
	.align		4
        /*0244*/ 	.byte	0x04, 0x1c
        /*0246*/ 	.short	(.L_206 - .L_205)


	//   ....[0]....
.L_205:
        /*0248*/ 	.word	0x00000040


	//   ....[1]....
        /*024c*/ 	.word	0x00006450


	//   ....[2]....
        /*0250*/ 	.word	0x00006490


	//----- nvinfo : EIATTR_MAX_THREADS
	.align		4
.L_206:
        /*0254*/ 	.byte	0x04, 0x05
        /*0256*/ 	.short	(.L_208 - .L_207)
.L_207:
        /*0258*/ 	.word	0x00000100
        /*025c*/ 	.word	0x00000001
        /*0260*/ 	.word	0x00000001


	//----- nvinfo : EIATTR_CRS_STACK_SIZE
	.align		4
.L_208:
        /*0264*/ 	.byte	0x04, 0x1e
        /*0266*/ 	.short	(.L_210 - .L_209)
.L_209:
        /*0268*/ 	.word	0x00000000


	//----- nvinfo : EIATTR_CBANK_PARAM_SIZE
	.align		4
.L_210:
        /*026c*/ 	.byte	0x03, 0x19
        /*026e*/ 	.short	0x0021


	//----- nvinfo : EIATTR_PARAM_CBANK
	.align		4
        /*0270*/ 	.byte	0x04, 0x0a
        /*0272*/ 	.short	(.L_212 - .L_211)
	.align		4
.L_211:
        /*0274*/ 	.word	index@(.nv.constant0._ZN6thrust24THRUST_300001_SM_1000_NS8cuda_cub4core6detail13_kernel_agentINS1_8__reduce11ReduceAgentINS0_12zip_iteratorIN4cuda3std3__45tupleIJNS0_10device_ptrIdEENS0_17counting_iteratorIlNS0_11use_defaultESF_SF_EEEEEEEPNSB_IJdlEEESJ_lNS1_9__extrema9arg_max_fIdl10comparatorEEEEJSI_SK_lSO_EEEvDpT0_)
        /*0278*/ 	.short	0x0380
        /*027a*/ 	.short	0x0021


	//----- nvinfo : EIATTR_SW_WAR
	.align		4
.L_212:
        /*027c*/ 	.byte	0x04, 0x36
        /*027e*/ 	.short	(.L_214 - .L_213)
.L_213:
        /*0280*/ 	.word	0x00000008
.L_214:


//--------------------- .nv.info._ZN6thrust24THRUST_300001_SM_1000_NS8cuda_cub4core6detail13_kernel_agentINS1_8__reduce11ReduceAgentIPN4cuda3std3__45tupleIJdlEEESC_SB_iNS1_9__extrema9arg_max_fIdl10comparatorEEEEJSC_SC_iSG_EEEvDpT0_ --------------------------
	.section	.nv.info._ZN6thrust24THRUST_300001_SM_1000_NS8cuda_cub4core6detail13_kernel_agentINS1_8__reduce11ReduceAgentIPN4cuda3std3__45tupleIJdlEEESC_SB_iNS1_9__extrema9arg_max_fIdl10comparatorEEEEJSC_SC_iSG_EEEvDpT0_,"",@"SHT_CUDA_INFO"
	.sectionflags	@""
	.align	4


	//----- nvinfo : EIATTR_CUDA_API_VERSION
	.align		4
        /*0000*/ 	.byte	0x04, 0x37
        /*0002*/ 	.short	(.L_216 - .L_215)
.L_215:
        /*0004*/ 	.word	0x00000082


	//----- nvinfo : EIATTR_KPARAM_INFO
	.align		4
.L_216:
        /*0008*/ 	.byte	0x04, 0x17
        /*000a*/ 	.short	(.L_218 - .L_217)
.L_217:
        /*000c*/ 	.word	0x00000000
        /*0010*/ 	.short	0x0003
        /*0012*/ 	.short	0x0014
        /*0014*/ 	.byte	0x00, 0xf0, 0x05, 0x00


	//----- nvinfo : EIATTR_KPARAM_INFO
	.align		4
.L_218:
        /*0018*/ 	.byte	0x04, 0x17
        /*001a*/ 	.short	(.L_220 - .L_219)
.L_219:
        /*001c*/ 	.word	0x00000000
        /*0020*/ 	.short	0x0002
        /*0022*/ 	.short	0x0010
        /*0024*/ 	.byte	0x00, 0xf0, 0x11, 0x00


	//----- nvinfo : EIATTR_KPARAM_INFO
	.align		4
.L_220:
        /*0028*/ 	.byte	0x04, 0x17
        /*002a*/ 	.short	(.L_222 - .L_221)
.L_221:
        /*002c*/ 	.word	0x00000000
        /*0030*/ 	.short	0x0001
        /*0032*/ 	.short	0x0008
        /*0034*/ 	.byte	0x00, 0xf5, 0x21, 0x00


	//----- nvinfo : EIATTR_KPARAM_INFO
	.align		4
.L_222:
        /*0038*/ 	.byte	0x04, 0x17
        /*003a*/ 	.short	(.L_224 - .L_223)
.L_223:
        /*003c*/ 	.word	0x00000000
        /*0040*/ 	.short	0x0000
        /*0042*/ 	.short	0x0000
        /*0044*/ 	.byte	0x00, 0xf5, 0x21, 0x00


	//----- nvinfo : EIATTR_SPARSE_MMA_MASK
	.align		4
.L_224:
        /*0048*/ 	.byte	0x03, 0x50
        /*004a*/ 	.short	0x0000


	//----- nvinfo : EIATTR_MAXREG_COUNT
	.align		4
        /*004c*/ 	.byte	0x03, 0x1b
        /*004e*/ 	.short	0x00ff


	//----- nvinfo : EIATTR_NUM_BARRIERS
	.align		4
        /*0050*/ 	.byte	0x02, 0x4c
        /*0052*/ 	.byte	0x01
	.zero		1


	//----- nvinfo : EIATTR_MERCURY_ISA_VERSION
	.align		4
        /*0054*/ 	.byte	0x03, 0x5f
        /*0056*/ 	.short	0x0101


	//----- nvinfo : EIATTR_COOP_GROUP_MASK_REGIDS
	.align		4
        /*0058*/ 	.byte	0x04, 0x29
        /*005a*/ 	.short	(.L_226 - .L_225)


	//   ....[0]....
.L_225:
        /*005c*/ 	.word	0xffffffff


	//   ....[1]....
        /*0060*/ 	.word	0xffffffff


	//   ....[2]....
        /*0064*/ 	.word	0xffffffff


	//   ....[3]....
        /*0068*/ 	.word	0xffffffff


	//   ....[4]....
        /*006c*/ 	.word	0xffffffff


	//   ....[5]....
        /*0070*/ 	.word	0xffffffff


	//   ....[6]....
        /*0074*/ 	.word	0xffffffff


	//   ....[7]....
        /*0078*/ 	.word	0xffffffff


	//   ....[8]....
        /*007c*/ 	.word	0xffffffff


	//   ....[9]....
        /*0080*/ 	.word	0xffffffff


	//   ....[10]....
        /*0084*/ 	.word	0xffffffff


	//   ....[11]....
        /*0088*/ 	.word	0xffffffff


	//   ....[12]....
        /*008c*/ 	.word	0xffffffff


	//   ....[13]....
        /*0090*/ 	.word	0xffffffff


	//   ....[14]....
        /*0094*/ 	.word	0xffffffff


	//   ....[15]....
        /*0098*/ 	.word	0xffffffff


	//   ....[16]....
        /*009c*/ 	.word	0xffffffff


	//   ....[17]....
        /*00a0*/ 	.word	0xffffffff


	//   ....[18]....
        /*00a4*/ 	.word	0xffffffff


	//   ....[19]....
        /*00a8*/ 	.word	0xffffffff


	//   ....[20]....
        /*00ac*/ 	.word	0xffffffff


	//   ....[21]....
        /*00b0*/ 	.word	0xffffffff


	//   ....[22]....
        /*00b4*/ 	.word	0xffffffff


	//   ....[23]....
        /*00b8*/ 	.word	0xffffffff


	//   ....[24]....
        /*00bc*/ 	.word	0xffffffff


	//   ....[25]....
        /*00c0*/ 	.word	0xffffffff


	//   ....[26]....
        /*00c4*/ 	.word	0xffffffff


	//   ....[27]....
        /*00c8*/ 	.word	0xffffffff


	//   ....[28]....
        /*00cc*/ 	.word	0xffffffff


	//   ....[29]....
        /*00d0*/ 	.word	0xffffffff


	//   ....[30]....
        /*00d4*/ 	.word	0xffffffff


	//   ....[31]....
        /*00d8*/ 	.word	0xffffffff


	//   ....[32]....
        /*00dc*/ 	.word	0xffffffff


	//   ....[33]....
        /*00e0*/ 	.word	0xffffffff


	//   ....[34]....
        /*00e4*/ 	.word	0xffffffff


	//   ....[35]....
        /*00e8*/ 	.word	0xffffffff


	//   ....[36]....
        /*00ec*/ 	.word	0xffffffff


	//   ....[37]....
        /*00f0*/ 	.word	0xffffffff


	//   ....[38]....
        /*00f4*/ 	.word	0xffffffff


	//   ....[39]....
        /*00f8*/ 	.word	0xffffffff


	//   ....[40]....
        /*00fc*/ 	.word	0xffffffff


	//   ....[41]....
        /*0100*/ 	.word	0xffffffff


	//   ....[42]....
        /*0104*/ 	.word	0xffffffff


	//   ....[43]....
        /*0108*/ 	.word	0xffffffff


	//   ....[44]....
        /*010c*/ 	.word	0xffffffff


	//   ....[45]....
        /*0110*/ 	.word	0xffffffff


	//   ....[46]....
        /*0114*/ 	.word	0xffffffff


	//   ....[47]....
        /*0118*/ 	.word	0xffffffff


	//   ....[48]....
        /*011c*/ 	.word	0xffffffff


	//   ....[49]....
        /*0120*/ 	.word	0xffffffff


	//   ....[50]....
        /*0124*/ 	.word	0xffffffff


	//   ....[51]....
        /*0128*/ 	.word	0xffffffff


	//   ....[52]....
        /*012c*/ 	.word	0xffffffff


	//   ....[53]....
        /*0130*/ 	.word	0xffffffff


	//   ....[54]....
        /*0134*/ 	.word	0xffffffff


	//   ....[55]....
        /*0138*/ 	.word	0xffffffff


	//   ....[56]....
        /*013c*/ 	.word	0xffffffff


	//   ....[57]....
        /*0140*/ 	.word	0xffffffff


	//   ....[58]....
        /*0144*/ 	.word	0xffffffff


	//   ....[59]....
        /*0148*/ 	.word	0xffffffff


	//----- nvinfo : EIATTR_COOP_GROUP_INSTR_OFFSETS
	.align		4
.L_226:
        /*014c*/ 	.byte	0x04, 0x28
        /*014e*/ 	.short	(.L_228 - .L_227)


	//   ....[0]....
.L_227:
        /*0150*/ 	.word	0x00000b70


	//   ....[1]....
        /*0154*/ 	.word	0x00000ba0


	//   ....[2]....
        /*0158*/ 	.word	0x00000bc0


	//   ....[3]....
        /*015c*/ 	.word	0x00000bd0


	//   ....[4]....
        /*0160*/ 	.word	0x00000d60


	//   ....[5]....
        /*0164*/ 	.word	0x00000d90


	//   ....[6]....
        /*0168*/ 	.word	0x00000dc0


	//   ....[7]....
        /*016c*/ 	.word	0x00000de0


	//   ....[8]....
        /*0170*/ 	.word	0x00000f60


	//   ....[9]....
        /*0174*/ 	.word	0x00000f90


	//   ....[10]....
        /*0178*/ 	.word	0x00000fc0


	//   ....[11]....
        /*017c*/ 	.word	0x00000fe0


	//   ....[12]....
        /*0180*/ 	.word	0x00001160


	//   ....[13]....
        /*0184*/ 	.word	0x00001190


	//   ....[14]....
        /*0188*/ 	.word	0x000011c0


	//   ....[15]....
        /*018c*/ 	.word	0x000011e0


	//   ....[16]....
        /*0190*/ 	.word	0x00001360


	//   ....[17]....
        /*0194*/ 	.word	0x000013a0


	//   ....[18]....
        /*0198*/ 	.word	0x000013d0


	//   ....[19]....
        /*019c*/ 	.word	0x000013e0


	//   ....[20]....
        /*01a0*/ 	.word	0x00002140


	//   ....[21]....
        /*01a4*/ 	.word	0x00002150


	//   ....[22]....
        /*01a8*/ 	.word	0x00002160


	//   ....[23]....
        /*01ac*/ 	.word	0x00002180


	//   ....[24]....
        /*01b0*/ 	.word	0x00002300


	//   ....[25]....
        /*01b4*/ 	.word	0x00002340


	//   ....[26]....
        /*01b8*/ 	.word	0x00002370


	//   ....[27]....
        /*01bc*/ 	.word	0x00002390


	//   ....[28]....
        /*01c0*/ 	.word	0x00002510


	//   ....[29]....
        /*01c4*/ 	.word	0x00002550


	//   ....[30]....
        /*01c8*/ 	.word	0x00002580


	//   ....[31]....
        /*01cc*/ 	.word	0x000025a0


	//   ....[32]....
        /*01d0*/ 	.word	0x00002720


	//   ....[33]....
        /*01d4*/ 	.word	0x00002760


	//   ....[34]....
        /*01d8*/ 	.word	0x00002790


	//   ....[35]....
        /*01dc*/ 	.word	0x000027b0


	//   ....[36]....
        /*01e0*/ 	.word	0x00002930


	//   ....[37]....
        /*01e4*/ 	.word	0x00002970


	//   ....[38]....
        /*01e8*/ 	.word	0x000029b0


	//   ....[39]....
        /*01ec*/ 	.word	0x000029c0


	//   ....[40]....
        /*01f0*/ 	.word	0x00004d80


	//   ....[41]....
        /*01f4*/ 	.word	0x00004db0


	//   ....[42]....
        /*01f8*/ 	.word	0x00004dd0


	//   ....[43]....
        /*01fc*/ 	.word	0x00004de0


	//   ....[44]....
        /*0200*/ 	.word	0x00004f70


	//   ....[45]....
        /*0204*/ 	.word	0x00004fa0


	//   ....[46]....
        /*0208*/ 	.word	0x00004fd0


	//   ....[47]....
        /*020c*/ 	.word	0x00004ff0


	//   ....[48]....
        /*0210*/ 	.word	0x00005170


	//   ....[49]....
        /*0214*/ 	.word	0x000051a0


	//   ....[50]....
        /*0218*/ 	.word	0x000051d0


	//   ....[51]....
        /*021c*/ 	.word	0x000051f0


	//   ....[52]....
        /*0220*/ 	.word	0x00005370


	//   ....[53]....
        /*0224*/ 	.word	0x000053a0


	//   ....[54]....
        /*0228*/ 	.word	0x000053d0


	//   ....[55]....
        /*022c*/ 	.word	0x000053f0


	//   ....[56]....
        /*0230*/ 	.word	0x00005570


	//   ....[57]....
        /*0234*/ 	.word	0x000055a0


	//   ....[58]....
        /*0238*/ 	.word	0x000055d0


	//   ....[59]....
        /*023c*/ 	.word	0x000055f0


	//----- nvinfo : EIATTR_VRC_CTA_INIT_COUNT
	.align		4
.L_228:
        /*0240*/ 	.byte	0x02, 0x4a
	.zero		1
	.zero		1


	//----- nvinfo : EIATTR_EXIT_INSTR_OFFSETS
	.align		4
        /*0244*/ 	.byte	0x04, 0x1c
        /*0246*/ 	.short	(.L_230 - .L_229)


	//   ....[0]....
.L_229:
        /*0248*/ 	.word	0x00000030


	//   ....[1]....
        /*024c*/ 	.word	0x00006290


	//   ....[2]....
        /*0250*/ 	.word	0x000062d0


	//----- nvinfo : EIATTR_MAX_THREADS
	.align		4
.L_230:
        /*0254*/ 	.byte	0x04, 0x05
        /*0256*/ 	.short	(.L_232 - .L_231)
.L_231:
        /*0258*/ 	.word	0x00000100
        /*025c*/ 	.word	0x00000001
        /*0260*/ 	.word	0x00000001


	//----- nvinfo : EIATTR_CRS_STACK_SIZE
	.align		4
.L_232:
        /*0264*/ 	.byte	0x04, 0x1e
        /*0266*/ 	.short	(.L_234 - .L_233)
.L_233:
        /*0268*/ 	.word	0x00000000


	//----- nvinfo : EIATTR_CBANK_PARAM_SIZE
	.align		4
.L_234:
        /*026c*/ 	.byte	0x03, 0x19
        /*026e*/ 	.short	0x0015


	//----- nvinfo : EIATTR_PARAM_CBANK
	.align		4
        /*0270*/ 	.byte	0x04, 0x0a
        /*0272*/ 	.short	(.L_236 - .L_235)
	.align		4
.L_235:
        /*0274*/ 	.word	index@(.nv.constant0._ZN6thrust24THRUST_300001_SM_1000_NS8cuda_cub4core6detail13_kernel_agentINS1_8__reduce11ReduceAgentIPN4cuda3std3__45tupleIJdlEEESC_SB_iNS1_9__extrema9arg_max_fIdl10comparatorEEEEJSC_SC_iSG_EEEvDpT0_)
        /*0278*/ 	.short	0x0380
        /*027a*/ 	.short	0x0015


	//----- nvinfo : EIATTR_SW_WAR
	.align		4
.L_236:
        /*027c*/ 	.byte	0x04, 0x36
        /*027e*/ 	.short	(.L_238 - .L_237)
.L_237:
        /*0280*/ 	.word	0x00000008
.L_238:


//--------------------- .nv.info._ZN6thrust24THRUST_300001_SM_1000_NS8cuda_cub4core6detail13_kernel_agentINS1_8__reduce10DrainAgentIiEEJN3cub18CUB_300001_SM_10009GridQueueIjEEiEEEvDpT0_ --------------------------
	.section	.nv.info._ZN6thrust24THRUST_300001_SM_1000_NS8cuda_cub4core6detail13_kernel_agentINS1_8__reduce10DrainAgentIiEEJN3cub18CUB_300001_SM_10009GridQueueIjEEiEEEvDpT0_,"",@"SHT_CUDA_INFO"
	.sectionflags	@""
	.align	4


	//----- nvinfo : EIATTR_CUDA_API_VERSION
	.align		4
        /*0000*/ 	.byte	0x04, 0x37
        /*0002*/ 	.short	(.L_240 - .L_239)
.L_239:
        /*0004*/ 	.word	0x00000082


	//----- nvinfo : EIATTR_KPARAM_INFO
	.align		4
.L_240:
        /*0008*/ 	.byte	0x04, 0x17
        /*000a*/ 	.short	(.L_242 - .L_241)
.L_241:
        /*000c*/ 	.word	0x00000000
        /*0010*/ 	.short	0x0001
        /*0012*/ 	.short	0x0008
        /*0014*/ 	.byte	0x00, 0xf0, 0x11, 0x00


	//----- nvinfo : EIATTR_KPARAM_INFO
	.align		4
.L_242:
        /*0018*/ 	.byte	0x04, 0x17
        /*001a*/ 	.short	(.L_244 - .L_243)
.L_243:
        /*001c*/ 	.word	0x00000000
        /*0020*/ 	.short	0x0000
        /*0022*/ 	.short	0x0000
        /*0024*/ 	.byte	0x00, 0xf0, 0x21, 0x00


	//----- nvinfo : EIATTR_SPARSE_MMA_MASK
	.align		4
.L_244:
        /*0028*/ 	.byte	0x03, 0x50
        /*002a*/ 	.short	0x0000


	//----- nvinfo : EIATTR_MAXREG_COUNT
	.align		4
        /*002c*/ 	.byte	0x03, 0x1b
        /*002e*/ 	.short	0x00ff


	//----- nvinfo : EIATTR_MERCURY_ISA_VERSION
	.align		4
        /*0030*/ 	.byte	0x03, 0x5f
        /*0032*/ 	.short	0x0101


	//----- nvinfo : EIATTR_VRC_CTA_INIT_COUNT
	.align		4
        /*0034*/ 	.byte	0x02, 0x4a
	.zero		1
	.zero		1


	//----- nvinfo : EIATTR_EXIT_INSTR_OFFSETS
	.align		4
        /*0038*/ 	.byte	0x04, 0x1c
        /*003a*/ 	.short	(.L_246 - .L_245)


	//   ....[0]....
.L_245:
        /*003c*/ 	.word	0x00000060


	//----- nvinfo : EIATTR_MAX_THREADS
	.align		4
.L_246:
        /*0040*/ 	.byte	0x04, 0x05
        /*0042*/ 	.short	(.L_248 - .L_247)
.L_247:
        /*0044*/ 	.word	0x00000001
        /*0048*/ 	.word	0x00000001
        /*004c*/ 	.word	0x00000001


	//----- nvinfo : EIATTR_CBANK_PARAM_SIZE
	.align		4
.L_248:
        /*0050*/ 	.byte	0x03, 0x19
        /*0052*/ 	.short	0x000c


	//----- nvinfo : EIATTR_PARAM_CBANK
	.align		4
        /*0054*/ 	.byte	0x04, 0x0a
        /*0056*/ 	.short	(.L_250 - .L_249)
	.align		4
.L_249:
        /*0058*/ 	.word	index@(.nv.constant0._ZN6thrust24THRUST_300001_SM_1000_NS8cuda_cub4core6detail13_kernel_agentINS1_8__reduce10DrainAgentIiEEJN3cub18CUB_300001_SM_10009GridQueueIjEEiEEEvDpT0_)
        /*005c*/ 	.short	0x0380
        /*005e*/ 	.short	0x000c


	//----- nvinfo : EIATTR_SW_WAR
	.align		4
.L_250:
        /*0060*/ 	.byte	0x04, 0x36
        /*0062*/ 	.short	(.L_252 - .L_251)
.L_251:
        /*0064*/ 	.word	0x00000008
.L_252:


//--------------------- .nv.info._ZN6thrust24THRUST_300001_SM_1000_NS8cuda_cub4core6detail13_kernel_agentINS1_8__reduce11ReduceAgentINS0_12zip_iteratorIN4cuda3std3__45tupleIJNS0_10device_ptrIdEENS0_17counting_iteratorIlNS0_11use_defaultESF_SF_EEEEEEEPNSB_IJdlEEESJ_iNS1_9__extrema9arg_max_fIdl10comparatorEEEEJSI_SK_iN3cub18CUB_300001_SM_100013GridEvenShareIiEENSR_9GridQueueIjEESO_EEEvDpT0_ --------------------------
	.section	.nv.info._ZN6thrust24THRUST_300001_SM_1000_NS8cuda_cub4core6detail13_kernel_agentINS1_8__reduce11ReduceAgentINS0_12zip_iteratorIN4cuda3std3__45tupleIJNS0_10device_ptrIdEENS0_17counting_iteratorIlNS0_11use_defaultESF_SF_EEEEEEEPNSB_IJdlEEESJ_iNS1_9__extrema9arg_max_fIdl10comparatorEEEEJSI_SK_iN3cub18CUB_300001_SM_100013GridEvenShareIiEENSR_9GridQueueIjEESO_EEEvDpT0_,"",@"SHT_CUDA_INFO"
	.sectionflags	@""
	.align	4


	//----- nvinfo : EIATTR_CUDA_API_VERSION
	.align		4
        /*0000*/ 	.byte	0x04, 0x37
        /*0002*/ 	.short	(.L_254 - .L_253)
.L_253:
        /*0004*/ 	.word	0x00000082


	//----- nvinfo : EIATTR_KPARAM_INFO
	.align		4
.L_254:
        /*0008*/ 	.byte	0x04, 0x17
        /*000a*/ 	.short	(.L_256 - .L_255)
.L_255:
        /*000c*/ 	.word	0x00000000
        /*0010*/ 	.short	0x0005
        /*0012*/ 	.short	0x0050
        /*0014*/ 	.byte	0x00, 0xf0, 0x05, 0x00


	//----- nvinfo : EIATTR_KPARAM_INFO
	.align		4
.L_256:
        /*0018*/ 	.byte	0x04, 0x17
        /*001a*/ 	.short	(.L_258 - .L_257)
.L_257:
        /*001c*/ 	.word	0x00000000
        /*0020*/ 	.short	0x0004
        /*0022*/ 	.short	0x0048
        /*0024*/ 	.byte	0x00, 0xf0, 0x21, 0x00


	//----- nvinfo : EIATTR_KPARAM_INFO
	.align		4
.L_258:
        /*0028*/ 	.byte	0x04, 0x17
        /*002a*/ 	.short	(.L_260 - .L_259)
.L_259:
        /*002c*/ 	.word	0x00000000
        /*0030*/ 	.short	0x0003
        /*0032*/ 	.short	0x001c
        /*0034*/ 	.byte	0x00, 0xf0, 0xa1, 0x00


	//----- nvinfo : EIATTR_KPARAM_INFO
	.align		4
.L_260:
        /*0038*/ 	.byte	0x04, 0x17
        /*003a*/ 	.short	(.L_262 - .L_261)
.L_261:
        /*003c*/ 	.word	0x00000000
        /*0040*/ 	.short	0x0002
        /*0042*/ 	.short	0x0018
        /*0044*/ 	.byte	0x00, 0xf0, 0x11, 0x00


	//----- nvinfo : EIATTR_KPARAM_INFO
	.align		4
.L_262:
        /*0048*/ 	.byte	0x04, 0x17
        /*004a*/ 	.short	(.L_264 - .L_263)
.L_263:
        /*004c*/ 	.word	0x00000000
        /*0050*/ 	.short	0x0001
        /*0052*/ 	.short	0x0010
        /*0054*/ 	.byte	0x00, 0xf5, 0x21, 0x00


	//----- nvinfo : EIATTR_KPARAM_INFO
	.align		4
.L_264:
        /*0058*/ 	.byte	0x04, 0x17
        /*005a*/ 	.short	(.L_266 - .L_265)
.L_265:
        /*005c*/ 	.word	0x00000000
        /*0060*/ 	.short	0x0000
        /*0062*/ 	.short	0x0000
        /*0064*/ 	.byte	0x00, 0xf0, 0x41, 0x00


	//----- nvinfo : EIATTR_SPARSE_MMA_MASK
	.align		4
.L_266:
        /*0068*/ 	.byte	0x03, 0x50
        /*006a*/ 	.short	0x0000


	//----- nvinfo : EIATTR_MAXREG_COUNT
	.align		4
        /*006c*/ 	.byte	0x03, 0x1b
        /*006e*/ 	.short	0x00ff


	//----- nvinfo : EIATTR_NUM_BARRIERS
	.align		4
        /*0070*/ 	.byte	0x02, 0x4c
        /*0072*/ 	.byte	0x01
	.zero		1


	//----- nvinfo : EIATTR_MERCURY_ISA_VERSION
	.align		4
        /*0074*/ 	.byte	0x03, 0x5f
        /*0076*/ 	.short	0x0101


	//----- nvinfo : EIATTR_COOP_GROUP_MASK_REGIDS
	.align		4
        /*0078*/ 	.byte	0x04, 0x29
        /*007a*/ 	.short	(.L_268 - .L_267)


	//   ....[0]....
.L_267:
        /*007c*/ 	.word	0xffffffff


	//   ....[1]....
        /*0080*/ 	.word	0xffffffff


	//   ....[2]....
        /*0084*/ 	.word	0xffffffff


	//   ....[3]....
        /*0088*/ 	.word	0xffffffff


	//   ....[4]....
        /*008c*/ 	.word	0xffffffff


	//   ....[5]....
        /*0090*/ 	.word	0xffffffff


	//   ....[6]....
        /*0094*/ 	.word	0xffffffff


	//   ....[7]....
        /*0098*/ 	.word	0xffffffff


	//   ....[8]....
        /*009c*/ 	.word	0xffffffff


	//   ....[9]....
        /*00a0*/ 	.word	0xffffffff


	//   ....[10]....
        /*00a4*/ 	.word	0xffffffff


	//   ....[11]....
        /*00a8*/ 	.word	0xffffffff


	//   ....[12]....
        /*00ac*/ 	.word	0xffffffff


	//   ....[13]....
        /*00b0*/ 	.word	0xffffffff


	//   ....[14]....
        /*00b4*/ 	.word	0xffffffff


	//   ....[15]....
        /*00b8*/ 	.word	0xffffffff


	//   ....[16]....
        /*00bc*/ 	.word	0xffffffff


	//   ....[17]....
        /*00c0*/ 	.word	0xffffffff


	//   ....[18]....
        /*00c4*/ 	.word	0xffffffff


	//   ....[19]....
        /*00c8*/ 	.word	0xffffffff


	//   ....[20]....
        /*00cc*/ 	.word	0xffffffff


	//   ....[21]....
        /*00d0*/ 	.word	0xffffffff


	//   ....[22]....
        /*00d4*/ 	.word	0xffffffff


	//   ....[23]....
        /*00d8*/ 	.word	0xffffffff


	//   ....[24]....
        /*00dc*/ 	.word	0xffffffff


	//   ....[25]....
        /*00e0*/ 	.word	0xffffffff


	//   ....[26]....
        /*00e4*/ 	.word	0xffffffff


	//   ....[27]....
        /*00e8*/ 	.word	0xffffffff


	//   ....[28]....
        /*00ec*/ 	.word	0xffffffff


	//   ....[29]....
        /*00f0*/ 	.word	0xffffffff


	//   ....[30]....
        /*00f4*/ 	.word	0xffffffff


	//   ....[31]....
        /*00f8*/ 	.word	0xffffffff


	//   ....[32]....
        /*00fc*/ 	.word	0xffffffff


	//   ....[33]....
        /*0100*/ 	.word	0xffffffff


	//   ....[34]....
        /*0104*/ 	.word	0xffffffff


	//   ....[35]....
        /*0108*/ 	.word	0xffffffff


	//   ....[36]....
        /*010c*/ 	.word	0xffffffff


	//   ....[37]....
        /*0110*/ 	.word	0xffffffff


	//   ....[38]....
        /*0114*/ 	.word	0xffffffff


	//   ....[39]....
        /*0118*/ 	.word	0xffffffff


	//   ....[40]....
        /*011c*/ 	.word	0xffffffff


	//   ....[41]....
        /*0120*/ 	.word	0xffffffff


	//   ....[42]....
        /*0124*/ 	.word	0xffffffff


	//   ....[43]....
        /*0128*/ 	.word	0xffffffff


	//   ....[44]....
        /*012c*/ 	.word	0xffffffff


	//   ....[45]....
        /*0130*/ 	.word	0xffffffff


	//   ....[46]....
        /*0134*/ 	.word	0xffffffff


	//   ....[47]....
        /*0138*/ 	.word	0xffffffff


	//   ....[48]....
        /*013c*/ 	.word	0xffffffff


	//   ....[49]....
        /*0140*/ 	.word	0xffffffff


	//   ....[50]....
        /*0144*/ 	.word	0xffffffff


	//   ....[51]....
        /*0148*/ 	.word	0xffffffff


	//   ....[52]....
        /*014c*/ 	.word	0xffffffff


	//   ....[53]....
        /*0150*/ 	.word	0xffffffff


	//   ....[54]....
        /*0154*/ 	.word	0xffffffff


	//   ....[55]....
        /*0158*/ 	.word	0xffffffff


	//   ....[56]....
        /*015c*/ 	.word	0xffffffff


	//   ....[57]....
        /*0160*/ 	.word	0xffffffff


	//   ....[58]....
        /*0164*/ 	.word	0xffffffff


	//   ....[59]....
        /*0168*/ 	.word	0xffffffff


	//----- nvinfo : EIATTR_COOP_GROUP_INSTR_OFFSETS
	.align		4
.L_268:
        /*016c*/ 	.byte	0x04, 0x28
        /*016e*/ 	.short	(.L_270 - .L_269)


	//   ....[0]....
.L_269:
        /*0170*/ 	.word	0x00000cd0


	//   ....[1]....
        /*0174*/ 	.word	0x00000d00


	//   ....[2]....
        /*0178*/ 	.word	0x00000d20


	//   ....[3]....
        /*017c*/ 	.word	0x00000d30


	//   ....[4]....
        /*0180*/ 	.word	0x00000ec0


	//   ....[5]....
        /*0184*/ 	.word	0x00000ef0


	//   ....[6]....
        /*0188*/ 	.word	0x00000f20


	//   ....[7]....
        /*018c*/ 	.word	0x00000f40


	//   ....[8]....
        /*0190*/ 	.word	0x000010c0


	//   ....[9]....
        /*0194*/ 	.word	0x00001100


	//   ....[10]....
        /*0198*/ 	.word	0x00001130


	//   ....[11]....
        /*019c*/ 	.word	0x00001140


	//   ....[12]....
        /*01a0*/ 	.word	0x000012c0


	//   ....[13]....
        /*01a4*/ 	.word	0x000012f0


	//   ....[14]....
        /*01a8*/ 	.word	0x00001320


	//   ....[15]....
        /*01ac*/ 	.word	0x00001340


	//   ....[16]....
        /*01b0*/ 	.word	0x000014c0


	//   ....[17]....
        /*01b4*/ 	.word	0x000014f0


	//   ....[18]....
        /*01b8*/ 	.word	0x00001520


	//   ....[19]....
        /*01bc*/ 	.word	0x00001540


	//   ....[20]....
        /*01c0*/ 	.word	0x000022b0


	//   ....[21]....
        /*01c4*/ 	.word	0x000022c0


	//   ....[22]....
        /*01c8*/ 	.word	0x000022d0


	//   ....[23]....
        /*01cc*/ 	.word	0x000022f0


	//   ....[24]....
        /*01d0*/ 	.word	0x00002470


	//   ....[25]....
        /*01d4*/ 	.word	0x000024b0


	//   ....[26]....
        /*01d8*/ 	.word	0x000024e0


	//   ....[27]....
        /*01dc*/ 	.word	0x00002500


	//   ....[28]....
        /*01e0*/ 	.word	0x00002680


	//   ....[29]....
        /*01e4*/ 	.word	0x000026c0


	//   ....[30]....
        /*01e8*/ 	.word	0x000026f0


	//   ....[31]....
        /*01ec*/ 	.word	0x00002710


	//   ....[32]....
        /*01f0*/ 	.word	0x00002890


	//   ....[33]....
        /*01f4*/ 	.word	0x000028d0


	//   ....[34]....
        /*01f8*/ 	.word	0x00002900


	//   ....[35]....
        /*01fc*/ 	.word	0x00002920


	//   ....[36]....
        /*0200*/ 	.word	0x00002aa0


	//   ....[37]....
        /*0204*/ 	.word	0x00002ae0


	//   ....[38]....
        /*0208*/ 	.word	0x00002b10


	//   ....[39]....
        /*020c*/ 	.word	0x00002b30


	//   ....[40]....
        /*0210*/ 	.word	0x000051f0


	//   ....[41]....
        /*0214*/ 	.word	0x00005220


	//   ....[42]....
        /*0218*/ 	.word	0x00005240


	//   ....[43]....
        /*021c*/ 	.word	0x00005250


	//   ....[44]....
        /*0220*/ 	.word	0x000053e0


	//   ....[45]....
        /*0224*/ 	.word	0x00005410


	//   ....[46]....
        /*0228*/ 	.word	0x00005440


	//   ....[47]....
        /*022c*/ 	.word	0x00005460


	//   ....[48]....
        /*0230*/ 	.word	0x000055e0


	//   ....[49]....
        /*0234*/ 	.word	0x00005610


	//   ....[50]....
        /*0238*/ 	.word	0x00005640


	//   ....[51]....
        /*023c*/ 	.word	0x00005660


	//   ....[52]....
        /*0240*/ 	.word	0x000057e0


	//   ....[53]....
        /*0244*/ 	.word	0x00005810


	//   ....[54]....
        /*0248*/ 	.word	0x00005840


	//   ....[55]....
        /*024c*/ 	.word	0x00005860


	//   ....[56]....
        /*0250*/ 	.word	0x000059e0


	//   ....[57]....
        /*0254*/ 	.word	0x00005a10


	//   ....[58]....
        /*0258*/ 	.word	0x00005a40


	//   ....[59]....
        /*025c*/ 	.word	0x00005a60


	//----- nvinfo : EIATTR_VRC_CTA_INIT_COUNT
	.align		4
.L_270:
        /*0260*/ 	.byte	0x02, 0x4a
	.zero		1
	.zero		1


	//----- nvinfo : EIATTR_EXIT_INSTR_OFFSETS
	.align		4
        /*0264*/ 	.byte	0x04, 0x1c
        /*0266*/ 	.short	(.L_272 - .L_271)


	//   ....[0]....
.L_271:
        /*0268*/ 	.word	0x00006710


	//   ....[1]....
        /*026c*/ 	.word	0x00006770


	//----- nvinfo : EIATTR_MAX_THREADS
	.align		4
.L_272:
        /*0270*/ 	.byte	0x04, 0x05
        /*0272*/ 	.short	(.L_274 - .L_273)
.L_273:
        /*0274*/ 	.word	0x00000100
        /*0278*/ 	.word	0x00000001
        /*027c*/ 	.word	0x00000001


	//----- nvinfo : EIATTR_CRS_STACK_SIZE
	.align		4
.L_274:
        /*0280*/ 	.byte	0x04, 0x1e
        /*0282*/ 	.short	(.L_276 - .L_275)
.L_275:
        /*0284*/ 	.word	0x00000000


	//----- nvinfo : EIATTR_CBANK_PARAM_SIZE
	.align		4
.L_276:
        /*0288*/ 	.byte	0x03, 0x19
        /*028a*/ 	.short	0x0051


	//----- nvinfo : EIATTR_PARAM_CBANK
	.align		4
        /*028c*/ 	.byte	0x04, 0x0a
        /*028e*/ 	.short	(.L_278 - .L_277)
	.align		4
.L_277:
        /*0290*/ 	.word	index@(.nv.constant0._ZN6thrust24THRUST_300001_SM_1000_NS8cuda_cub4core6detail13_kernel_agentINS1_8__reduce11ReduceAgentINS0_12zip_iteratorIN4cuda3std3__45tupleIJNS0_10device_ptrIdEENS0_17counting_iteratorIlNS0_11use_defaultESF_SF_EEEEEEEPNSB_IJdlEEESJ_iNS1_9__extrema9arg_max_fIdl10comparatorEEEEJSI_SK_iN3cub18CUB_300001_SM_100013GridEvenShareIiEENSR_9GridQueueIjEESO_EEEvDpT0_)
        /*0294*/ 	.short	0x0380
        /*0296*/ 	.short	0x0051


	//----- nvinfo : EIATTR_SW_WAR
	.align		4
.L_278:
        /*0298*/ 	.byte	0x04, 0x36
        /*029a*/ 	.short	(.L_280 - .L_279)
.L_279:
        /*029c*/ 	.word	0x00000008
.L_280:


//--------------------- .nv.info._ZN6thrust24THRUST_300001_SM_1000_NS8cuda_cub4core6detail13_kernel_agentINS1_8__reduce11ReduceAgentINS0_12zip_iteratorIN4cuda3std3__45tupleIJNS0_10device_ptrIdEENS0_17counting_iteratorIlNS0_11use_defaultESF_SF_EEEEEEEPNSB_IJdlEEESJ_iNS1_9__extrema9arg_max_fIdl10comparatorEEEEJSI_SK_iSO_EEEvDpT0_ --------------------------
	.section	.nv.info._ZN6thrust24THRUST_300001_SM_1000_NS8cuda_cub4core6detail13_kernel_agentINS1_8__reduce11ReduceAgentINS0_12zip_iteratorIN4cuda3std3__45tupleIJNS0_10device_ptrIdEENS0_17counting_iteratorIlNS0_11use_defaultESF_SF_EEEEEEEPNSB_IJdlEEESJ_iNS1_9__extrema9arg_max_fIdl10comparatorEEEEJSI_SK_iSO_EEEvDpT0_,"",@"SHT_CUDA_INFO"
	.sectionflags	@""
	.align	4


	//----- nvinfo : EIATTR_CUDA_API_VERSION
	.align		4
        /*0000*/ 	.byte	0x04, 0x37
        /*0002*/ 	.short	(.L_282 - .L_281)
.L_281:
        /*0004*/ 	.word	0x00000082


	//----- nvinfo : EIATTR_KPARAM_INFO
	.align		4
.L_282:
        /*0008*/ 	.byte	0x04, 0x17
        /*000a*/ 	.short	(.L_284 - .L_283)
.L_283:
        /*000c*/ 	.word	0x00000000
        /*0010*/ 	.short	0x0003
        /*0012*/ 	.short	0x001c
        /*0014*/ 	.byte	0x00, 0xf0, 0x05, 0x00


	//----- nvinfo : EIATTR_KPARAM_INFO
	.align		4
.L_284:
        /*0018*/ 	.byte	0x04, 0x17
        /*001a*/ 	.short	(.L_286 - .L_285)
.L_285:
        /*001c*/ 	.word	0x00000000
        /*0020*/ 	.short	0x0002
        /*0022*/ 	.short	0x0018
        /*0024*/ 	.byte	0x00, 0xf0, 0x11, 0x00


	//----- nvinfo : EIATTR_KPARAM_INFO
	.align		4
.L_286:
        /*0028*/ 	.byte	0x04, 0x17
        /*002a*/ 	.short	(.L_288 - .L_287)
.L_287:
        /*002c*/ 	.word	0x00000000
        /*0030*/ 	.short	0x0001
        /*0032*/ 	.short	0x0010
        /*0034*/ 	.byte	0x00, 0xf5, 0x21, 0x00


	//----- nvinfo : EIATTR_KPARAM_INFO
	.align		4
.L_288:
        /*0038*/ 	.byte	0x04, 0x17
        /*003a*/ 	.short	(.L_290 - .L_289)
.L_289:
        /*003c*/ 	.word	0x00000000
        /*0040*/ 	.short	0x0000
        /*0042*/ 	.short	0x0000
        /*0044*/ 	.byte	0x00, 0xf0, 0x41, 0x00


	//----- nvinfo : EIATTR_SPARSE_MMA_MASK
	.align		4
.L_290:
        /*0048*/ 	.byte	0x03, 0x50
        /*004a*/ 	.short	0x0000


	//----- nvinfo : EIATTR_MAXREG_COUNT
	.align		4
        /*004c*/ 	.byte	0x03, 0x1b
        /*004e*/ 	.short	0x00ff


	//----- nvinfo : EIATTR_NUM_BARRIERS
	.align		4
        /*0050*/ 	.byte	0x02, 0x4c
        /*0052*/ 	.byte	0x01
	.zero		1


	//----- nvinfo : EIATTR_MERCURY_ISA_VERSION
	.align		4
        /*0054*/ 	.byte	0x03, 0x5f
        /*0056*/ 	.short	0x0101


	//----- nvinfo : EIATTR_COOP_GROUP_MASK_REGIDS
	.align		4
        /*0058*/ 	.byte	0x04, 0x29
        /*005a*/ 	.short	(.L_292 - .L_291)


	//   ....[0]....
.L_291:
        /*005c*/ 	.word	0xffffffff


	//   ....[1]....
        /*0060*/ 	.word	0xffffffff


	//   ....[2]....
        /*0064*/ 	.word	0xffffffff


	//   ....[3]....
        /*0068*/ 	.word	0xffffffff


	//   ....[4]....
        /*006c*/ 	.word	0xffffffff


	//   ....[5]....
        /*0070*/ 	.word	0xffffffff


	//   ....[6]....
        /*0074*/ 	.word	0xffffffff


	//   ....[7]....
        /*0078*/ 	.word	0xffffffff


	//   ....[8]....
        /*007c*/ 	.word	0xffffffff


	//   ....[9]....
        /*0080*/ 	.word	0xffffffff


	//   ....[10]....
        /*0084*/ 	.word	0xffffffff


	//   ....[11]....
        /*0088*/ 	.word	0xffffffff


	//   ....[12]....
        /*008c*/ 	.word	0xffffffff


	//   ....[13]....
        /*0090*/ 	.word	0xffffffff


	//   ....[14]....
        /*0094*/ 	.word	0xffffffff


	//   ....[15]....
        /*0098*/ 	.word	0xffffffff


	//   ....[16]....
        /*009c*/ 	.word	0xffffffff


	//   ....[17]....
        /*00a0*/ 	.word	0xffffffff


	//   ....[18]....
        /*00a4*/ 	.word	0xffffffff


	//   ....[19]....
        /*00a8*/ 	.word	0xffffffff


	//   ....[20]....
        /*00ac*/ 	.word	0xffffffff


	//   ....[21]....
        /*00b0*/ 	.word	0xffffffff


	//   ....[22]....
        /*00b4*/ 	.word	0xffffffff


	//   ....[23]....
        /*00b8*/ 	.word	0xffffffff


	//   ....[24]....
        /*00bc*/ 	.word	0xffffffff


	//   ....[25]....
        /*00c0*/ 	.word	0xffffffff


	//   ....[26]....
        /*00c4*/ 	.word	0xffffffff


	//   ....[27]....
        /*00c8*/ 	.word	0xffffffff


	//   ....[28]....
        /*00cc*/ 	.word	0xffffffff


	//   ....[29]....
        /*00d0*/ 	.word	0xffffffff


	//   ....[30]....
        /*00d4*/ 	.word	0xffffffff


	//   ....[31]....
        /*00d8*/ 	.word	0xffffffff


	//   ....[32]....
        /*00dc*/ 	.word	0xffffffff


	//   ....[33]....
        /*00e0*/ 	.word	0xffffffff


	//   ....[34]....
        /*00e4*/ 	.word	0xffffffff


	//   ....[35]....
        /*00e8*/ 	.word	0xffffffff


	//   ....[36]....
        /*00ec*/ 	.word	0xffffffff


	//   ....[37]....
        /*00f0*/ 	.word	0xffffffff


	//   ....[38]....
        /*00f4*/ 	.word	0xffffffff


	//   ....[39]....
        /*00f8*/ 	.word	0xffffffff


	//   ....[40]....
        /*00fc*/ 	.word	0xffffffff


	//   ....[41]....
        /*0100*/ 	.word	0xffffffff


	//   ....[42]....
        /*0104*/ 	.word	0xffffffff


	//   ....[43]....
        /*0108*/ 	.word	0xffffffff


	//   ....[44]....
        /*010c*/ 	.word	0xffffffff


	//   ....[45]....
        /*0110*/ 	.word	0xffffffff


	//   ....[46]....
        /*0114*/ 	.word	0xffffffff


	//   ....[47]....
        /*0118*/ 	.word	0xffffffff


	//   ....[48]....
        /*011c*/ 	.word	0xffffffff


	//   ....[49]....
        /*0120*/ 	.word	0xffffffff


	//   ....[50]....
        /*0124*/ 	.word	0xffffffff


	//   ....[51]....
        /*0128*/ 	.word	0xffffffff


	//   ....[52]....
        /*012c*/ 	.word	0xffffffff


	//   ....[53]....
        /*0130*/ 	.word	0xffffffff


	//   ....[54]....
        /*0134*/ 	.word	0xffffffff


	//   ....[55]....
        /*0138*/ 	.word	0xffffffff


	//   ....[56]....
        /*013c*/ 	.word	0xffffffff


	//   ....[57]....
        /*0140*/ 	.word	0xffffffff


	//   ....[58]....
        /*0144*/ 	.word	0xffffffff


	//   ....[59]....
        /*0148*/ 	.word	0xffffffff


	//----- nvinfo : EIATTR_COOP_GROUP_INSTR_OFFSETS
	.align		4
.L_292:
        /*014c*/ 	.byte	0x04, 0x28
        /*014e*/ 	.short	(.L_294 - .L_293)


	//   ....[0]....
.L_293:
        /*0150*/ 	.word	0x00000c90


	//   ....[1]....
        /*0154*/ 	.word	0x00000cc0


	//   ....[2]....
        /*0158*/ 	.word	0x00000ce0


	//   ....[3]....
        /*015c*/ 	.word	0x00000cf0


	//   ....[4]....
        /*0160*/ 	.word	0x00000e80


	//   ....[5]....
        /*0164*/ 	.word	0x00000eb0


	//   ....[6]....
        /*0168*/ 	.word	0x00000ee0


	//   ....[7]....
        /*016c*/ 	.word	0x00000f00


	//   ....[8]....
        /*0170*/ 	.word	0x00001080


	//   ....[9]....
        /*0174*/ 	.word	0x000010b0


	//   ....[10]....
        /*0178*/ 	.word	0x000010e0


	//   ....[11]....
        /*017c*/ 	.word	0x00001100


	//   ....[12]....
        /*0180*/ 	.word	0x00001280


	//   ....[13]....
        /*0184*/ 	.word	0x000012b0


	//   ....[14]....
        /*0188*/ 	.word	0x000012e0


	//   ....[15]....
        /*018c*/ 	.word	0x00001300


	//   ....[16]....
        /*0190*/ 	.word	0x00001480


	//   ....[17]....
        /*0194*/ 	.word	0x000014b0


	//   ....[18]....
        /*0198*/ 	.word	0x000014e0


	//   ....[19]....
        /*019c*/ 	.word	0x00001500


	//   ....[20]....
        /*01a0*/ 	.word	0x00002260


	//   ....[21]....
        /*01a4*/ 	.word	0x00002270


	//   ....[22]....
        /*01a8*/ 	.word	0x00002280


	//   ....[23]....
        /*01ac*/ 	.word	0x000022a0


	//   ....[24]....
        /*01b0*/ 	.word	0x00002420


	//   ....[25]....
        /*01b4*/ 	.word	0x00002460


	//   ....[26]....
        /*01b8*/ 	.word	0x00002490


	//   ....[27]....
        /*01bc*/ 	.word	0x000024b0


	//   ....[28]....
        /*01c0*/ 	.word	0x00002630


	//   ....[29]....
        /*01c4*/ 	.word	0x00002670


	//   ....[30]....
        /*01c8*/ 	.word	0x000026a0


	//   ....[31]....
        /*01cc*/ 	.word	0x000026c0


	//   ....[32]....
        /*01d0*/ 	.word	0x00002840


	//   ....[33]....
        /*01d4*/ 	.word	0x00002880


	//   ....[34]....
        /*01d8*/ 	.word	0x000028b0


	//   ....[35]....
        /*01dc*/ 	.word	0x000028d0


	//   ....[36]....
        /*01e0*/ 	.word	0x00002a50


	//   ....[37]....
        /*01e4*/ 	.word	0x00002a90


	//   ....[38]....
        /*01e8*/ 	.word	0x00002ac0


	//   ....[39]....
        /*01ec*/ 	.word	0x00002ae0


	//   ....[40]....
        /*01f0*/ 	.word	0x00004f90


	//   ....[41]....
        /*01f4*/ 	.word	0x00004fc0


	//   ....[42]....
        /*01f8*/ 	.word	0x00004fe0


	//   ....[43]....
        /*01fc*/ 	.word	0x00004ff0


	//   ....[44]....
        /*0200*/ 	.word	0x00005180


	//   ....[45]....
        /*0204*/ 	.word	0x000051b0


	//   ....[46]....
        /*0208*/ 	.word	0x000051e0


	//   ....[47]....
        /*020c*/ 	.word	0x00005200


	//   ....[48]....
        /*0210*/ 	.word	0x00005380


	//   ....[49]....
        /*0214*/ 	.word	0x000053b0


	//   ....[50]....
        /*0218*/ 	.word	0x000053e0


	//   ....[51]....
        /*021c*/ 	.word	0x00005400


	//   ....[52]....
        /*0220*/ 	.word	0x00005580


	//   ....[53]....
        /*0224*/ 	.word	0x000055c0


	//   ....[54]....
        /*0228*/ 	.word	0x000055f0


	//   ....[55]....
        /*022c*/ 	.word	0x00005600


	//   ....[56]....
        /*0230*/ 	.word	0x00005780


	//   ....[57]....
        /*0234*/ 	.word	0x000057b0


	//   ....[58]....
        /*0238*/ 	.word	0x000057e0


	//   ....[59]....
        /*023c*/ 	.word	0x00005800


	//----- nvinfo : EIATTR_VRC_CTA_INIT_COUNT
	.align		4
.L_294:
        /*0240*/ 	.byte	0x02, 0x4a
	.zero		1
	.zero		1


	//----- nvinfo : EIATTR_EXIT_INSTR_OFFSETS
	.align		4
        /*0244*/ 	.byte	0x04, 0x1c
        /*0246*/ 	.short	(.L_296 - .L_295)


	//   ....[0]....
.L_295:
        /*0248*/ 	.word	0x00000030


	//   ....[1]....
        /*024c*/ 	.word	0x000064a0


	//   ....[2]....
        /*0250*/ 	.word	0x000064e0


	//----- nvinfo : EIATTR_MAX_THREADS
	.align		4
.L_296:
        /*0254*/ 	.byte	0x04, 0x05
        /*0256*/ 	.short	(.L_298 - .L_297)
.L_297:
        /*0258*/ 	.word	0x00000100
        /*025c*/ 	.word	0x00000001
        /*0260*/ 	.word	0x00000001


	//----- nvinfo : EIATTR_CRS_STACK_SIZE
	.align		4
.L_298:
        /*0264*/ 	.byte	0x04, 0x1e
        /*0266*/ 	.short	(.L_300 - .L_299)
.L_299:
        /*0268*/ 	.word	0x00000000


	//----- nvinfo : EIATTR_CBANK_PARAM_SIZE
	.align		4
.L_300:
        /*026c*/ 	.byte	0x03, 0x19
        /*026e*/ 	.short	0x001d


	//----- nvinfo : EIATTR_PARAM_CBANK
	.align		4
        /*0270*/ 	.byte	0x04, 0x0a
        /*0272*/ 	.short	(.L_302 - .L_301)
	.align		4
.L_301:
        /*0274*/ 	.word	index@(.nv.constant0._ZN6thrust24THRUST_300001_SM_1000_NS8cuda_cub4core6detail13_kernel_agentINS1_8__reduce11ReduceAgentINS0_12zip_iteratorIN4cuda3std3__45tupleIJNS0_10device_ptrIdEENS0_17counting_iteratorIlNS0_11use_defaultESF_SF_EEEEEEEPNSB_IJdlEEESJ_iNS1_9__extrema9arg_max_fIdl10comparatorEEEEJSI_SK_iSO_EEEvDpT0_)
        /*0278*/ 	.short	0x0380
        /*027a*/ 	.short	0x001d


	//----- nvinfo : EIATTR_SW_WAR
	.align		4
.L_302:
        /*027c*/ 	.byte	0x04, 0x36
        /*027e*/ 	.short	(.L_304 - .L_303)
.L_303:
        /*0280*/ 	.word	0x00000008
.L_304:


//--------------------- .nv.info._Z13kernel_calc_lPdii --------------------------
	.section	.nv.info._Z13kernel_calc_lPdii,"",@"SHT_CUDA_INFO"
	.sectionflags	@""
	.align	4


	//----- nvinfo : EIATTR_CUDA_API_VERSION
	.align		4
        /*0000*/ 	.byte	0x04, 0x37
        /*0002*/ 	.short	(.L_306 - .L_305)
.L_305:
        /*0004*/ 	.word	0x00000082


	//----- nvinfo : EIATTR_KPARAM_INFO
	.align		4
.L_306:
        /*0008*/ 	.byte	0x04, 0x17
        /*000a*/ 	.short	(.L_308 - .L_307)
.L_307:
        /*000c*/ 	.word	0x00000000
        /*0010*/ 	.short	0x0002
        /*0012*/ 	.short	0x000c
        /*0014*/ 	.byte	0x00, 0xf0, 0x11, 0x00


	//----- nvinfo : EIATTR_KPARAM_INFO
	.align		4
.L_308:
        /*0018*/ 	.byte	0x04, 0x17
        /*001a*/ 	.short	(.L_310 - .L_309)
.L_309:
        /*001c*/ 	.word	0x00000000
        /*0020*/ 	.short	0x0001
        /*0022*/ 	.short	0x0008
        /*0024*/ 	.byte	0x00, 0xf0, 0x11, 0x00


	//----- nvinfo : EIATTR_KPARAM_INFO
	.align		4
.L_310:
        /*0028*/ 	.byte	0x04, 0x17
        /*002a*/ 	.short	(.L_312 - .L_311)
.L_311:
        /*002c*/ 	.word	0x00000000
        /*0030*/ 	.short	0x0000
        /*0032*/ 	.short	0x0000
        /*0034*/ 	.byte	0x00, 0xf5, 0x21, 0x00


	//----- nvinfo : EIATTR_SPARSE_MMA_MASK
	.align		4
.L_312:
        /*0038*/ 	.byte	0x03, 0x50
        /*003a*/ 	.short	0x0000


	//----- nvinfo : EIATTR_MAXREG_COUNT
	.align		4
        /*003c*/ 	.byte	0x03, 0x1b
        /*003e*/ 	.short	0x00ff


	//----- nvinfo : EIATTR_MERCURY_ISA_VERSION
	.align		4
        /*0040*/ 	.byte	0x03, 0x5f
        /*0042*/ 	.short	0x0101


	//----- nvinfo : EIATTR_VRC_CTA_INIT_COUNT
	.align		4
        /*0044*/ 	.byte	0x02, 0x4a
	.zero		1
	.zero		1


	//----- nvinfo : EIATTR_EXIT_INSTR_OFFSETS
	.align		4
        /*0048*/ 	.byte	0x04, 0x1c
        /*004a*/ 	.short	(.L_314 - .L_313)


	//   ....[0]....
.L_313:
        /*004c*/ 	.word	0x00000090


	//   ....[1]....
        /*0050*/ 	.word	0x00000310


	//----- nvinfo : EIATTR_CRS_STACK_SIZE
	.align		4
.L_314:
        /*0054*/ 	.byte	0x04, 0x1e
        /*0056*/ 	.short	(.L_316 - .L_315)
.L_315:
        /*0058*/ 	.word	0x00000000


	//----- nvinfo : EIATTR_CBANK_PARAM_SIZE
	.align		4
.L_316:
        /*005c*/ 	.byte	0x03, 0x19
        /*005e*/ 	.short	0x0010


	//----- nvinfo : EIATTR_PARAM_CBANK
	.align		4
        /*0060*/ 	.byte	0x04, 0x0a
        /*0062*/ 	.short	(.L_318 - .L_317)
	.align		4
.L_317:
        /*0064*/ 	.word	index@(.nv.constant0._Z13kernel_calc_lPdii)
        /*0068*/ 	.short	0x0380
        /*006a*/ 	.short	0x0010


	//----- nvinfo : EIATTR_SW_WAR
	.align		4
.L_318:
        /*006c*/ 	.byte	0x04, 0x36
        /*006e*/ 	.short	(.L_320 - .L_319)
.L_319:
        /*0070*/ 	.word	0x00000008
.L_320:


//--------------------- .nv.info._Z12kernel_gaussPdii --------------------------
	.section	.nv.info._Z12kernel_gaussPdii,"",@"SHT_CUDA_INFO"
	.sectionflags	@""
	.align	4


	//----- nvinfo : EIATTR_CUDA_API_VERSION
	.align		4
        /*0000*/ 	.byte	0x04, 0x37
        /*0002*/ 	.short	(.L_322 - .L_321)
.L_321:
        /*0004*/ 	.word	0x00000082


	//----- nvinfo : EIATTR_KPARAM_INFO
	.align		4
.L_322:
        /*0008*/ 	.byte	0x04, 0x17
        /*000a*/ 	.short	(.L_324 - .L_323)
.L_323:
        /*000c*/ 	.word	0x00000000
        /*0010*/ 	.short	0x0002
        /*0012*/ 	.short	0x000c
        /*0014*/ 	.byte	0x00, 0xf0, 0x11, 0x00


	//----- nvinfo : EIATTR_KPARAM_INFO
	.align		4
.L_324:
        /*0018*/ 	.byte	0x04, 0x17
        /*001a*/ 	.short	(.L_326 - .L_325)
.L_325:
        /*001c*/ 	.word	0x00000000
        /*0020*/ 	.short	0x0001
        /*0022*/ 	.short	0x0008
        /*0024*/ 	.byte	0x00, 0xf0, 0x11, 0x00


	//----- nvinfo : EIATTR_KPARAM_INFO
	.align		4
.L_326:
        /*0028*/ 	.byte	0x04, 0x17
        /*002a*/ 	.short	(.L_328 - .L_327)
.L_327:
        /*002c*/ 	.word	0x00000000
        /*0030*/ 	.short	0x0000
        /*0032*/ 	.short	0x0000
        /*0034*/ 	.byte	0x00, 0xf5, 0x21, 0x00


	//----- nvinfo : EIATTR_SPARSE_MMA_MASK
	.align		4
.L_328:
        /*0038*/ 	.byte	0x03, 0x50
        /*003a*/ 	.short	0x0000


	//----- nvinfo : EIATTR_MAXREG_COUNT
	.align		4
        /*003c*/ 	.byte	0x03, 0x1b
        /*003e*/ 	.short	0x00ff


	//----- nvinfo : EIATTR_MERCURY_ISA_VERSION
	.align		4
        /*0040*/ 	.byte	0x03, 0x5f
        /*0042*/ 	.short	0x0101


	//----- nvinfo : EIATTR_VRC_CTA_INIT_COUNT
	.align		4
        /*0044*/ 	.byte	0x02, 0x4a
	.zero		1
	.zero		1


	//----- nvinfo : EIATTR_EXIT_INSTR_OFFSETS
	.align		4
        /*0048*/ 	.byte	0x04, 0x1c
        /*004a*/ 	.short	(.L_330 - .L_329)


	//   ....[0]....
.L_329:
        /*004c*/ 	.word	0x000000a0


	//   ....[1]....
        /*0050*/ 	.word	0x00000950


	//----- nvinfo : EIATTR_CRS_STACK_SIZE
	.align		4
.L_330:
        /*0054*/ 	.byte	0x04, 0x1e
        /*0056*/ 	.short	(.L_332 - .L_331)
.L_331:
        /*0058*/ 	.word	0x00000000


	//----- nvinfo : EIATTR_CBANK_PARAM_SIZE
	.align		4
.L_332:
        /*005c*/ 	.byte	0x03, 0x19
        /*005e*/ 	.short	0x0010


	//----- nvinfo : EIATTR_PARAM_CBANK
	.align		4
        /*0060*/ 	.byte	0x04, 0x0a
        /*0062*/ 	.short	(.L_334 - .L_333)
	.align		4
.L_333:
        /*0064*/ 	.word	index@(.nv.constant0._Z12kernel_gaussPdii)
        /*0068*/ 	.short	0x0380
        /*006a*/ 	.short	0x0010


	//----- nvinfo : EIATTR_SW_WAR
	.align		4
.L_334:
        /*006c*/ 	.byte	0x04, 0x36
        /*006e*/ 	.short	(.L_336 - .L_335)
.L_335:
        /*0070*/ 	.word	0x00000008
.L_336:


//--------------------- .nv.info._Z16kernel_swap_rowsPdiii --------------------------
	.section	.nv.info._Z16kernel_swap_rowsPdiii,"",@"SHT_CUDA_INFO"
	.sectionflags	@""
	.align	4


	//----- nvinfo : EIATTR_CUDA_API_VERSION
	.align		4
        /*0000*/ 	.byte	0x04, 0x37
        /*0002*/ 	.short	(.L_338 - .L_337)
.L_337:
        /*0004*/ 	.word	0x00000082


	//----- nvinfo : EIATTR_KPARAM_INFO
	.align		4
.L_338:
        /*0008*/ 	.byte	0x04, 0x17
        /*000a*/ 	.short	(.L_340 - .L_339)
.L_339:
        /*000c*/ 	.word	0x00000000
        /*0010*/ 	.short	0x0003
        /*0012*/ 	.short	0x0010
        /*0014*/ 	.byte	0x00, 0xf0, 0x11, 0x00


	//----- nvinfo : EIATTR_KPARAM_INFO
	.align		4
.L_340:
        /*0018*/ 	.byte	0x04, 0x17
        /*001a*/ 	.short	(.L_342 - .L_341)
.L_341:
        /*001c*/ 	.word	0x00000000
        /*0020*/ 	.short	0x0002
        /*0022*/ 	.short	0x000c
        /*0024*/ 	.byte	0x00, 0xf0, 0x11, 0x00


	//----- nvinfo : EIATTR_KPARAM_INFO
	.align		4
.L_342:
        /*0028*/ 	.byte	0x04, 0x17
        /*002a*/ 	.short	(.L_344 - .L_343)
.L_343:
        /*002c*/ 	.word	0x00000000
        /*0030*/ 	.short	0x0001
        /*0032*/ 	.short	0x0008
        /*0034*/ 	.byte	0x00, 0xf0, 0x11, 0x00


	//----- nvinfo : EIATTR_KPARAM_INFO
	.align		4
.L_344:
        /*0038*/ 	.byte	0x04, 0x17
        /*003a*/ 	.short	(.L_346 - .L_345)
.L_345:
        /*003c*/ 	.word	0x00000000
        /*0040*/ 	.short	0x0000
        /*0042*/ 	.short	0x0000
        /*0044*/ 	.byte	0x00, 0xf5, 0x21, 0x00


	//----- nvinfo : EIATTR_SPARSE_MMA_MASK
	.align		4
.L_346:
        /*0048*/ 	.byte	0x03, 0x50
        /*004a*/ 	.short	0x0000


	//----- nvinfo : EIATTR_MAXREG_COUNT
	.align		4
        /*004c*/ 	.byte	0x03, 0x1b
        /*004e*/ 	.short	0x00ff


	//----- nvinfo : EIATTR_MERCURY_ISA_VERSION
	.align		4
        /*0050*/ 	.byte	0x03, 0x5f
        /*0052*/ 	.short	0x0101


	//----- nvinfo : EIATTR_VRC_CTA_INIT_COUNT
	.align		4
        /*0054*/ 	.byte	0x02, 0x4a
	.zero		1
	.zero		1


	//----- nvinfo : EIATTR_EXIT_INSTR_OFFSETS
	.align		4
        /*0058*/ 	.byte	0x04, 0x1c
        /*005a*/ 	.short	(.L_348 - .L_347)


	//   ....[0]....
.L_347:
        /*005c*/ 	.word	0x00000090


	//   ....[1]....
        /*0060*/ 	.word	0x00000400


	//   ....[2]....
        /*0064*/ 	.word	0x00000670


	//----- nvinfo : EIATTR_CRS_STACK_SIZE
	.align		4
.L_348:
        /*0068*/ 	.byte	0x04, 0x1e
        /*006a*/ 	.short	(.L_350 - .L_349)
.L_349:
        /*006c*/ 	.word	0x00000000


	//----- nvinfo : EIATTR_CBANK_PARAM_SIZE
	.align		4
.L_350:
        /*0070*/ 	.byte	0x03, 0x19
        /*0072*/ 	.short	0x0014


	//----- nvinfo : EIATTR_PARAM_CBANK
	.align		4
        /*0074*/ 	.byte	0x04, 0x0a
        /*0076*/ 	.short	(.L_352 - .L_351)
	.align		4
.L_351:
        /*0078*/ 	.word	index@(.nv.constant0._Z16kernel_swap_rowsPdiii)
        /*007c*/ 	.short	0x0380
        /*007e*/ 	.short	0x0014


	//----- nvinfo : EIATTR_SW_WAR
	.align		4
.L_352:
        /*0080*/ 	.byte	0x04, 0x36
        /*0082*/ 	.short	(.L_354 - .L_353)
.L_353:
        /*0084*/ 	.word	0x00000008
.L_354:


//--------------------- .nv.callgraph             --------------------------
	.section	.nv.callgraph,"",@"SHT_CUDA_CALLGRAPH"
	.align	4
	.sectionentsize	8
	.align		4
        /*0000*/ 	.word	0x00000000
	.align		4
        /*0004*/ 	.word	0xffffffff
	.align		4
        /*0008*/ 	.word	0x00000000
	.align		4
        /*000c*/ 	.word	0xfffffffe
	.align		4
        /*0010*/ 	.word	0x00000000
	.align		4
        /*0014*/ 	.word	0xfffffffd
	.align		4
        /*0018*/ 	.word	0x00000000
	.align		4
        /*001c*/ 	.word	0xfffffffc


//--------------------- .nv.constant4             --------------------------
	.section	.nv.constant4,"a",@progbits
	.align	8
	.align		8
.nv.constant4:
        /*0000*/ 	.dword	_ZN34_INTERNAL_59843bfa_4_k_cu_1518eb414cuda3std3__45__cpo5beginE
	.align		8
        /*0008*/ 	.dword	_ZN34_INTERNAL_59843bfa_4_k_cu_1518eb414cuda3std3__45__cpo3endE
	.align		8
        /*0010*/ 	.dword	_ZN34_INTERNAL_59843bfa_4_k_cu_1518eb414cuda3std3__45__cpo6cbeginE
	.align		8
        /*0018*/ 	.dword	_ZN34_INTERNAL_59843bfa_4_k_cu_1518eb414cuda3std3__45__cpo4cendE
	.align		8
        /*0020*/ 	.dword	_ZN34_INTERNAL_59843bfa_4_k_cu_1518eb414cuda3std3__45__cpo6rbeginE
	.align		8
        /*0028*/ 	.dword	_ZN34_INTERNAL_59843bfa_4_k_cu_1518eb414cuda3std3__45__cpo4rendE
	.align		8
        /*0030*/ 	.dword	_ZN34_INTERNAL_59843bfa_4_k_cu_1518eb414cuda3std3__45__cpo7crbeginE
	.align		8
        /*0038*/ 	.dword	_ZN34_INTERNAL_59843bfa_4_k_cu_1518eb414cuda3std3__45__cpo5crendE
	.align		8
        /*0040*/ 	.dword	_ZN34_INTERNAL_59843bfa_4_k_cu_1518eb414cuda3std3__436_GLOBAL__N__59843bfa_4_k_cu_1518eb416ignoreE
	.align		8
        /*0048*/ 	.dword	_ZN34_INTERNAL_59843bfa_4_k_cu_1518eb414cuda3std3__419piecewise_constructE
	.align		8
        /*0050*/ 	.dword	_ZN34_INTERNAL_59843bfa_4_k_cu_1518eb414cuda3std3__48in_placeE
	.align		8
        /*0058*/ 	.dword	_ZN34_INTERNAL_59843bfa_4_k_cu_1518eb414cuda3std3__420unreachable_sentinelE
	.align		8
        /*0060*/ 	.dword	_ZN34_INTERNAL_59843bfa_4_k_cu_1518eb414cuda3std3__47nulloptE
	.align		8
        /*0068*/ 	.dword	_ZN34_INTERNAL_59843bfa_4_k_cu_1518eb414cuda3std3__48unexpectE
	.align		8
        /*0070*/ 	.dword	_ZN34_INTERNAL_59843bfa_4_k_cu_1518eb414cuda3std6ranges3__45__cpo4swapE
	.align		8
        /*0078*/ 	.dword	_ZN34_INTERNAL_59843bfa_4_k_cu_1518eb414cuda3std6ranges3__45__cpo9iter_moveE
	.align		8
        /*0080*/ 	.dword	_ZN34_INTERNAL_59843bfa_4_k_cu_1518eb414cuda3std6ranges3__45__cpo5beginE
	.align		8
        /*0088*/ 	.dword	_ZN34_INTERNAL_59843bfa_4_k_cu_1518eb414cuda3std6ranges3__45__cpo3endE
	.align		8
        /*0090*/ 	.dword	_ZN34_INTERNAL_59843bfa_4_k_cu_1518eb414cuda3std6ranges3__45__cpo6cbeginE
	.align		8
        /*0098*/ 	.dword	_ZN34_INTERNAL_59843bfa_4_k_cu_1518eb414cuda3std6ranges3__45__cpo4cendE
	.align		8
        /*00a0*/ 	.dword	_ZN34_INTERNAL_59843bfa_4_k_cu_1518eb414cuda3std6ranges3__45__cpo7advanceE
	.align		8
        /*00a8*/ 	.dword	_ZN34_INTERNAL_59843bfa_4_k_cu_1518eb414cuda3std6ranges3__45__cpo9iter_swapE
	.align		8
        /*00b0*/ 	.dword	_ZN34_INTERNAL_59843bfa_4_k_cu_1518eb414cuda3std6ranges3__45__cpo4nextE
	.align		8
        /*00b8*/ 	.dword	_ZN34_INTERNAL_59843bfa_4_k_cu_1518eb414cuda3std6ranges3__45__cpo4prevE
	.align		8
        /*00c0*/ 	.dword	_ZN34_INTERNAL_59843bfa_4_k_cu_1518eb414cuda3std6ranges3__45__cpo4dataE
	.align		8
        /*00c8*/ 	.dword	_ZN34_INTERNAL_59843bfa_4_k_cu_1518eb414cuda3std6ranges3__45__cpo5cdataE
	.align		8
        /*00d0*/ 	.dword	_ZN34_INTERNAL_59843bfa_4_k_cu_1518eb414cuda3std6ranges3__45__cpo4sizeE
	.align		8
        /*00d8*/ 	.dword	_ZN34_INTERNAL_59843bfa_4_k_cu_1518eb414cuda3std6ranges3__45__cpo5ssizeE
	.align		8
        /*00e0*/ 	.dword	_ZN34_INTERNAL_59843bfa_4_k_cu_1518eb414cuda3std6ranges3__45__cpo8distanceE
	.align		8
        /*00e8*/ 	.dword	_ZN34_INTERNAL_59843bfa_4_k_cu_1518eb416thrust24THRUST_300001_SM_1000_NS8cuda_cub3parE
	.align		8
        /*00f0*/ 	.dword	_ZN34_INTERNAL_59843bfa_4_k_cu_1518eb416thrust24THRUST_300001_SM_1000_NS8cuda_cub10par_nosyncE
	.align		8
        /*00f8*/ 	.dword	_ZN34_INTERNAL_59843bfa_4_k_cu_1518eb416thrust24THRUST_300001_SM_1000_NS6system6detail10sequential3seqE
	.align		8
        /*0100*/ 	.dword	_ZN34_INTERNAL_59843bfa_4_k_cu_1518eb416thrust24THRUST_300001_SM_1000_NS6system3cpp3parE
	.align		8
        /*0108*/ 	.dword	_ZN34_INTERNAL_59843bfa_4_k_cu_1518eb416thrust24THRUST_300001_SM_1000_NS12placeholders2_1E
	.align		8
        /*0110*/ 	.dword	_ZN34_INTERNAL_59843bfa_4_k_cu_1518eb416thrust24THRUST_300001_SM_1000_NS12placeholders2_2E
	.align		8
        /*0118*/ 	.dword	_ZN34_INTERNAL_59843bfa_4_k_cu_1518eb416thrust24THRUST_300001_SM_1000_NS12placeholders2_3E
	.align		8
        /*0120*/ 	.dword	_ZN34_INTERNAL_59843bfa_4_k_cu_1518eb416thrust24THRUST_300001_SM_1000_NS12placeholders2_4E
	.align		8
        /*0128*/ 	.dword	_ZN34_INTERNAL_59843bfa_4_k_cu_1518eb416thrust24THRUST_300001_SM_1000_NS12placeholders2_5E
	.align		8
        /*0130*/ 	.dword	_ZN34_INTERNAL_59843bfa_4_k_cu_1518eb416thrust24THRUST_300001_SM_1000_NS12placeholders2_6E
	.align		8
        /*0138*/ 	.dword	_ZN34_INTERNAL_59843bfa_4_k_cu_1518eb416thrust24THRUST_300001_SM_1000_NS12placeholders2_7E
	.align		8
        /*0140*/ 	.dword	_ZN34_INTERNAL_59843bfa_4_k_cu_1518eb416thrust24THRUST_300001_SM_1000_NS12placeholders2_8E
	.align		8
        /*0148*/ 	.dword	_ZN34_INTERNAL_59843bfa_4_k_cu_1518eb416thrust24THRUST_300001_SM_1000_NS12placeholders2_9E
	.align		8
        /*0150*/ 	.dword	_ZN34_INTERNAL_59843bfa_4_k_cu_1518eb416thrust24THRUST_300001_SM_1000_NS12placeholders3_10E
	.align		8
        /*0158*/ 	.dword	_ZN34_INTERNAL_59843bfa_4_k_cu_1518eb416thrust24THRUST_300001_SM_1000_NS3seqE
	.align		8
        /*0160*/ 	.dword	_ZN34_INTERNAL_59843bfa_4_k_cu_1518eb416thrust24THRUST_300001_SM_1000_NS6deviceE


//--------------------- .text._ZN3cub18CUB_300001_SM_10006detail11EmptyKernelIvEEvv --------------------------
	.section	.text._ZN3cub18CUB_300001_SM_10006detail11EmptyKernelIvEEvv,"ax",@progbits
	.align	128
        .global         _ZN3cub18CUB_300001_SM_10006detail11EmptyKernelIvEEvv
        .type           _ZN3cub18CUB_300001_SM_10006detail11EmptyKernelIvEEvv,@function
        .size           _ZN3cub18CUB_300001_SM_10006detail11EmptyKernelIvEEvv,(.L_x_720 - _ZN3cub18CUB_300001_SM_10006detail11EmptyKernelIvEEvv)
        .other          _ZN3cub18CUB_300001_SM_10006detail11EmptyKernelIvEEvv,@"STO_CUDA_ENTRY STV_DEFAULT"
_ZN3cub18CUB_300001_SM_10006detail11EmptyKernelIvEEvv:
.text._ZN3cub18CUB_300001_SM_10006detail11EmptyKernelIvEEvv:
[----:B------:R-:W-:Y:S01]  /*0000*/  LDC R1, c[0x0][0x37c] ;  /* 0x0000df00ff017b82 */ /* 0x000fe20000000800 */
[----:B------:R-:W-:Y:S05]  /*0010*/  EXIT ;  /* 0x000000000000794d */ /* 0x000fea0003800000 */
.L_x_0:
[----:B------:R-:W-:-:S00]  /*0020*/  BRA `(.L_x_0) ;  /* 0xfffffffc00fc7947 */ /* 0x000fc0000383ffff */
[----:B------:R-:W-:-:S00]  /*0030*/  NOP ;  /* 0x0000000000007918 */ /* 0x000fc00000000000 */
        /* <DEDUP_REMOVED lines=12> */
.L_x_720:


//--------------------- .text._ZN6thrust24THRUST_300001_SM_1000_NS8cuda_cub4core6detail13_kernel_agentINS1_8__reduce11ReduceAgentIPN4cuda3std3__45tupleIJdlEEESC_SB_lNS1_9__extrema9arg_max_fIdl10comparatorEEEEJSC_SC_iSG_EEEvDpT0_ --------------------------
	.section	.text._ZN6thrust24THRUST_300001_SM_1000_NS8cuda_cub4core6detail13_kernel_agentINS1_8__reduce11ReduceAgentIPN4cuda3std3__45tupleIJdlEEESC_SB_lNS1_9__extrema9arg_max_fIdl10comparatorEEEEJSC_SC_iSG_EEEvDpT0_,"ax",@progbits
	.align	128
        .global         _ZN6thrust24THRUST_300001_SM_1000_NS8cuda_cub4core6detail13_kernel_agentINS1_8__reduce11ReduceAgentIPN4cuda3std3__45tupleIJdlEEESC_SB_lNS1_9__extrema9arg_max_fIdl10comparatorEEEEJSC_SC_iSG_EEEvDpT0_
        .type           _ZN6thrust24THRUST_300001_SM_1000_NS8cuda_cub4core6detail13_kernel_agentINS1_8__reduce11ReduceAgentIPN4cuda3std3__45tupleIJdlEEESC_SB_lNS1_9__extrema9arg_max_fIdl10comparatorEEEEJSC_SC_iSG_EEEvDpT0_,@function
        .size           _ZN6thrust24THRUST_300001_SM_1000_NS8cuda_cub4core6detail13_kernel_agentINS1_8__reduce11ReduceAgentIPN4cuda3std3__45tupleIJdlEEESC_SB_lNS1_9__extrema9arg_max_fIdl10comparatorEEEEJSC_SC_iSG_EEEvDpT0_,(.L_x_721 - _ZN6thrust24THRUST_300001_SM_1000_NS8cuda_cub4core6detail13_kernel_agentINS1_8__reduce11ReduceAgentIPN4cuda3std3__45tupleIJdlEEESC_SB_lNS1_9__extrema9arg_max_fIdl10comparatorEEEEJSC_SC_iSG_EEEvDpT0_)
        .other          _ZN6thrust24THRUST_300001_SM_1000_NS8cuda_cub4core6detail13_kernel_agentINS1_8__reduce11ReduceAgentIPN4cuda3std3__45tupleIJdlEEESC_SB_lNS1_9__extrema9arg_max_fIdl10comparatorEEEEJSC_SC_iSG_EEEvDpT0_,@"STO_CUDA_ENTRY STV_DEFAULT"
_ZN6thrust24THRUST_300001_SM_1000_NS8cuda_cub4core6detail13_kernel_agentINS1_8__reduce11ReduceAgentIPN4cuda3std3__45tupleIJdlEEESC_SB_lNS1_9__extrema9arg_max_fIdl10comparatorEEEEJSC_SC_iSG_EEEvDpT0_:
.text._ZN6thrust24THRUST_300001_SM_1000_NS8cuda_cub4core6detail13_kernel_agentINS1_8__reduce11ReduceAgentIPN4cuda3std3__45tupleIJdlEEESC_SB_lNS1_9__extrema9arg_max_fIdl10comparatorEEEEJSC_SC_iSG_EEEvDpT0_:
[----:B------:R-:W-:Y:S01]  /*0000*/  LDC R1, c[0x0][0x37c] ;  /* 0x0000df00ff017b82 */ /* 0x000fe20000000800 */
[----:B------:R-:W0:Y:S02]  /*0010*/  LDCU UR8, c[0x0][0x390] ;  /* 0x00007200ff0877ac */ /* 0x000e240008000800 */
[----:B0-----:R-:W-:-:S13]  /*0020*/  ISETP.NE.AND P0, PT, RZ, UR8, PT ;  /* 0x00000008ff007c0c */ /* 0x001fda000bf05270 */
[----:B------:R-:W-:Y:S05]  /*0030*/  @!P0 EXIT ;  /* 0x000000000000894d */ /* 0x000fea0003800000 */
[----:B------:R-:W-:Y:S01]  /*0040*/  UISETP.GT.AND UP0, UPT, UR8, 0x4ff, UPT ;  /* 0x000004ff0800788c */ /* 0x000fe2000bf04270 */
[----:B------:R-:W-:Y:S01]  /*0050*/  BSSY.RECONVERGENT B0, `(.L_x_1) ;  /* 0x00006c1000007945 */ /* 0x000fe20003800200 */
[----:B------:R-:W0:Y:S07]  /*0060*/  LDCU.64 UR10, c[0x0][0x358] ;  /* 0x00006b00ff0a77ac */ /* 0x000e2e0008000a00 */
[----:B------:R-:W-:Y:S05]  /*0070*/  BRA.U UP0, `(.L_x_2) ;  /* 0x0000003900807547 */ /* 0x000fea000b800000 */
[----:B------:R-:W1:Y:S01]  /*0080*/  S2R R0, SR_TID.X ;  /* 0x0000000000007919 */ /* 0x000e620000002100 */
[----:B------:R-:W2:Y:S01]  /*0090*/  LDCU UR4, c[0x0][0x390] ;  /* 0x00007200ff0477ac */ /* 0x000ea20008000800 */
[----:B------:R-:W-:Y:S01]  /*00a0*/  BSSY.RECONVERGENT B1, `(.L_x_3) ;  /* 0x000000b000017945 */ /* 0x000fe20003800200 */
[----:B------:R-:W-:Y:S02]  /*00b0*/  CS2R R14, SRZ ;  /* 0x00000000000e7805 */ /* 0x000fe4000001ff00 */
[----:B------:R-:W-:Y:S02]  /*00c0*/  CS2R R12, SRZ ;  /* 0x00000000000c7805 */ /* 0x000fe4000001ff00 */
[----:B-1----:R-:W-:Y:S01]  /*00d0*/  ISETP.GE.AND P0, PT, R0, UR8, PT ;  /* 0x0000000800007c0c */ /* 0x002fe2000bf06270 */
[----:B------:R-:W-:-:S12]  /*00e0*/  IMAD.MOV.U32 R19, RZ, RZ, R0 ;  /* 0x000000ffff137224 */ /* 0x000fd800078e0000 */
[----:B--2---:R-:W-:Y:S05]  /*00f0*/  @P0 BRA `(.L_x_4) ;  /* 0x0000000000140947 */ /* 0x004fea0003800000 */
[----:B------:R-:W1:Y:S02]  /*0100*/  LDC.64 R2, c[0x0][0x380] ;  /* 0x0000e000ff027b82 */ /* 0x000e640000000a00 */
[----:B-1----:R-:W-:-:S05]  /*0110*/  IMAD.WIDE.U32 R2, R0, 0x10, R2 ;  /* 0x0000001000027825 */ /* 0x002fca00078e0002 */
[----:B0-----:R1:W5:Y:S04]  /*0120*/  LDG.E.64.CONSTANT R14, desc[UR10][R2.64] ;  /* 0x0000000a020e7981 */ /* 0x001368000c1e9b00 */
[----:B------:R1:W5:Y:S01]  /*0130*/  LDG.E.64.CONSTANT R12, desc[UR10][R2.64+0x8] ;  /* 0x0000080a020c7981 */ /* 0x000362000c1e9b00 */
[----:B------:R-:W-:-:S07]  /*0140*/  VIADD R19, R0, 0x100 ;  /* 0x0000010000137836 */ /* 0x000fce0000000000 */
.L_x_4:
[----:B0-----:R-:W-:Y:S05]  /*0150*/  BSYNC.RECONVERGENT B1 ;  /* 0x0000000000017941 */ /* 0x001fea0003800200 */
.L_x_3:
[----:B------:R-:W-:Y:S01]  /*0160*/  ISETP.GE.AND P0, PT, R19, UR8, PT ;  /* 0x0000000813007c0c */ /* 0x000fe2000bf06270 */
[----:B------:R-:W-:-:S12]  /*0170*/  BSSY.RECONVERGENT B1, `(.L_x_5) ;  /* 0x0000099000017945 */ /* 0x000fd80003800200 */
[----:B------:R-:W-:Y:S05]  /*0180*/  @P0 BRA `(.L_x_6) ;  /* 0x00000008005c0947 */ /* 0x000fea0003800000 */
[----:B------:R-:W-:Y:S01]  /*0190*/  LOP3.LUT R4, RZ, R19, RZ, 0x33, !PT ;  /* 0x00000013ff047212 */ /* 0x000fe200078e33ff */
[----:B------:R-:W-:Y:S04]  /*01a0*/  BSSY.RECONVERGENT B2, `(.L_x_7) ;  /* 0x000002e000027945 */ /* 0x000fe80003800200 */
[----:B------:R-:W-:-:S05]  /*01b0*/  VIADD R4, R4, UR8 ;  /* 0x0000000804047c36 */ /* 0x000fca0008000000 */
[----:B-1----:R-:W-:-:S04]  /*01c0*/  LOP3.LUT R2, R4, 0x300, RZ, 0xc0, !PT ;  /* 0x0000030004027812 */ /* 0x002fc800078ec0ff */
[----:B------:R-:W-:-:S13]  /*01d0*/  ISETP.NE.AND P0, PT, R2, 0x300, PT ;  /* 0x000003000200780c */ /* 0x000fda0003f05270 */
[----:B------:R-:W-:Y:S05]  /*01e0*/  @!P0 BRA `(.L_x_8) ;  /* 0x0000000000a48947 */ /* 0x000fea0003800000 */
[----:B------:R-:W0:Y:S01]  /*01f0*/  LDC.64 R2, c[0x0][0x380] ;  /* 0x0000e000ff027b82 */ /* 0x000e220000000a00 */
[----:B------:R-:W-:-:S04]  /*0200*/  LEA.HI R5, R4, 0x1, RZ, 0x18 ;  /* 0x0000000104057811 */ /* 0x000fc800078fc0ff */
[----:B------:R-:W-:-:S05]  /*0210*/  LOP3.LUT R5, R5, 0x3, RZ, 0xc0, !PT ;  /* 0x0000000305057812 */ /* 0x000fca00078ec0ff */
[----:B------:R-:W-:Y:S02]  /*0220*/  IMAD.MOV R5, RZ, RZ, -R5 ;  /* 0x000000ffff057224 */ /* 0x000fe400078e0a05 */
[----:B0-----:R-:W-:-:S04]  /*0230*/  IMAD.WIDE.U32 R2, R19, 0x10, R2 ;  /* 0x0000001013027825 */ /* 0x001fc800078e0002 */
[----:B------:R-:W-:-:S07]  /*0240*/  IMAD.MOV.U32 R16, RZ, RZ, R2 ;  /* 0x000000ffff107224 */ /* 0x000fce00078e0002 */
.L_x_11:
[----:B------:R-:W-:-:S05]  /*0250*/  IMAD.MOV.U32 R2, RZ, RZ, R16 ;  /* 0x000000ffff027224 */ /* 0x000fca00078e0010 */
[----:B------:R-:W2:Y:S04]  /*0260*/  LDG.E.64.CONSTANT R8, desc[UR10][R2.64] ;  /* 0x0000000a02087981 */ /* 0x000ea8000c1e9b00 */
[----:B------:R-:W3:Y:S01]  /*0270*/  LDG.E.64.CONSTANT R10, desc[UR10][R2.64+0x8] ;  /* 0x0000080a020a7981 */ /* 0x000ee2000c1e9b00 */
[----:B------:R-:W-:Y:S01]  /*0280*/  VIADD R5, R5, 0x1 ;  /* 0x0000000105057836 */ /* 0x000fe20000000000 */
[----:B------:R-:W-:Y:S01]  /*0290*/  BSSY.RECONVERGENT B3, `(.L_x_9) ;  /* 0x000001b000037945 */ /* 0x000fe20003800200 */
[----:B-----5:R-:W-:Y:S01]  /*02a0*/  IMAD.MOV.U32 R21, RZ, RZ, R13 ;  /* 0x000000ffff157224 */ /* 0x020fe200078e000d */
[----:B------:R-:W-:Y:S01]  /*02b0*/  IADD3 R16, P3, PT, R2, 0x1000, RZ ;  /* 0x0000100002107810 */ /* 0x000fe20007f7e0ff */
[----:B------:R-:W-:Y:S01]  /*02c0*/  IMAD.MOV.U32 R17, RZ, RZ, R12 ;  /* 0x000000ffff117224 */ /* 0x000fe200078e000c */
[----:B------:R-:W-:Y:S01]  /*02d0*/  ISETP.NE.AND P2, PT, R5, RZ, PT ;  /* 0x000000ff0500720c */ /* 0x000fe20003f45270 */
[----:B------:R-:W-:-:S02]  /*02e0*/  IMAD.MOV.U32 R6, RZ, RZ, R14 ;  /* 0x000000ffff067224 */ /* 0x000fc400078e000e */
[----:B------:R-:W-:Y:S01]  /*02f0*/  IMAD.MOV.U32 R7, RZ, RZ, R15 ;  /* 0x000000ffff077224 */ /* 0x000fe200078e000f */
[----:B--2---:R-:W-:Y:S01]  /*0300*/  DSETP.GEU.AND P0, PT, |R14|, |R8|, PT ;  /* 0x400000080e00722a */ /* 0x004fe20003f0e200 */
[----:B------:R-:W-:Y:S02]  /*0310*/  IMAD.MOV.U32 R14, RZ, RZ, R8 ;  /* 0x000000ffff0e7224 */ /* 0x000fe400078e0008 */
[----:B---3--:R-:W-:Y:S02]  /*0320*/  IMAD.MOV.U32 R12, RZ, RZ, R10 ;  /* 0x000000ffff0c7224 */ /* 0x008fe400078e000a */
[----:B------:R-:W-:Y:S02]  /*0330*/  IMAD.MOV.U32 R13, RZ, RZ, R11 ;  /* 0x000000ffff0d7224 */ /* 0x000fe400078e000b */
[----:B------:R-:W-:-:S07]  /*0340*/  IMAD.MOV.U32 R15, RZ, RZ, R9 ;  /* 0x000000ffff0f7224 */ /* 0x000fce00078e0009 */
[----:B------:R-:W-:Y:S05]  /*0350*/  @!P0 BRA `(.L_x_10) ;  /* 0x0000000000388947 */ /* 0x000fea0003800000 */
[----:B------:R-:W-:Y:S01]  /*0360*/  DSETP.GEU.AND P0, PT, |R8|, |R6|, PT ;  /* 0x400000060800722a */ /* 0x000fe20003f0e200 */
[----:B------:R-:W-:Y:S02]  /*0370*/  IMAD.MOV.U32 R14, RZ, RZ, R6 ;  /* 0x000000ffff0e7224 */ /* 0x000fe400078e0006 */
[----:B------:R-:W-:Y:S02]  /*0380*/  IMAD.MOV.U32 R15, RZ, RZ, R7 ;  /* 0x000000ffff0f7224 */ /* 0x000fe400078e0007 */
[----:B------:R-:W-:Y:S02]  /*0390*/  IMAD.MOV.U32 R12, RZ, RZ, R17 ;  /* 0x000000ffff0c7224 */ /* 0x000fe400078e0011 */
[----:B------:R-:W-:-:S07]  /*03a0*/  IMAD.MOV.U32 R13, RZ, RZ, R21 ;  /* 0x000000ffff0d7224 */ /* 0x000fce00078e0015 */
[----:B------:R-:W-:Y:S05]  /*03b0*/  @!P0 BRA `(.L_x_10) ;  /* 0x0000000000208947 */ /* 0x000fea0003800000 */
[CC--:B------:R-:W-:Y:S02]  /*03c0*/  ISETP.GE.U32.AND P1, PT, R17.reuse, R10.reuse, PT ;  /* 0x0000000a1100720c */ /* 0x0c0fe40003f26070 */
[----:B------:R-:W-:Y:S02]  /*03d0*/  ISETP.LT.U32.AND P0, PT, R17, R10, PT ;  /* 0x0000000a1100720c */ /* 0x000fe40003f01070 */
[CC--:B------:R-:W-:Y:S02]  /*03e0*/  ISETP.GE.AND.EX P1, PT, R21.reuse, R11.reuse, PT, P1 ;  /* 0x0000000b1500720c */ /* 0x0c0fe40003f26310 */
[----:B------:R-:W-:Y:S02]  /*03f0*/  ISETP.LT.AND.EX P0, PT, R21, R11, PT, P0 ;  /* 0x0000000b1500720c */ /* 0x000fe40003f01300 */
[----:B------:R-:W-:Y:S02]  /*0400*/  FSEL R14, R6, R8, !P1 ;  /* 0x00000008060e7208 */ /* 0x000fe40004800000 */
[----:B------:R-:W-:-:S02]  /*0410*/  FSEL R15, R7, R9, !P1 ;  /* 0x00000009070f7208 */ /* 0x000fc40004800000 */
[----:B------:R-:W-:Y:S02]  /*0420*/  SEL R12, R17, R10, P0 ;  /* 0x0000000a110c7207 */ /* 0x000fe40000000000 */
[----:B------:R-:W-:-:S07]  /*0430*/  SEL R13, R21, R11, P0 ;  /* 0x0000000b150d7207 */ /* 0x000fce0000000000 */
.L_x_10:
[----:B------:R-:W-:Y:S05]  /*0440*/  BSYNC.RECONVERGENT B3 ;  /* 0x0000000000037941 */ /* 0x000fea0003800200 */
.L_x_9:
[----:B------:R-:W-:Y:S02]  /*0450*/  IMAD.X R3, RZ, RZ, R3, P3 ;  /* 0x000000ffff037224 */ /* 0x000fe400018e0603 */
[----:B------:R-:W-:Y:S01]  /*0460*/  VIADD R19, R19, 0x100 ;  /* 0x0000010013137836 */ /* 0x000fe20000000000 */
[----:B------:R-:W-:Y:S06]  /*0470*/  @P2 BRA `(.L_x_11) ;  /* 0xfffffffc00742947 */ /* 0x000fec000383ffff */
.L_x_8:
[----:B------:R-:W-:Y:S05]  /*0480*/  BSYNC.RECONVERGENT B2 ;  /* 0x0000000000027941 */ /* 0x000fea0003800200 */
.L_x_7:
[----:B------:R-:W0:Y:S01]  /*0490*/  LDC.64 R8, c[0x0][0x380] ;  /* 0x0000e000ff087b82 */ /* 0x000e220000000a00 */
[----:B------:R-:W-:-:S13]  /*04a0*/  ISETP.GE.U32.AND P0, PT, R4, 0x300, PT ;  /* 0x000003000400780c */ /* 0x000fda0003f06070 */
[----:B------:R-:W-:Y:S05]  /*04b0*/  @!P0 BRA `(.L_x_6) ;  /* 0x0000000400908947 */ /* 0x000fea0003800000 */
.L_x_20:
[----:B0-----:R-:W-:-:S05]  /*04c0*/  IMAD.WIDE R20, R19, 0x10, R8 ;  /* 0x0000001013147825 */ /* 0x001fca00078e0208 */
[----:B------:R-:W2:Y:S04]  /*04d0*/  LDG.E.64.CONSTANT R10, desc[UR10][R20.64] ;  /* 0x0000000a140a7981 */ /* 0x000ea8000c1e9b00 */
[----:B------:R-:W3:Y:S04]  /*04e0*/  LDG.E.64.CONSTANT R16, desc[UR10][R20.64+0x8] ;  /* 0x0000080a14107981 */ /* 0x000ee8000c1e9b00 */
[----:B-----5:R0:W5:Y:S04]  /*04f0*/  LDG.E.64.CONSTANT R6, desc[UR10][R20.64+0x1000] ;  /* 0x0010000a14067981 */ /* 0x020168000c1e9b00 */
[----:B------:R0:W5:Y:S01]  /*0500*/  LDG.E.64.CONSTANT R4, desc[UR10][R20.64+0x1008] ;  /* 0x0010080a14047981 */ /* 0x000162000c1e9b00 */
[----:B------:R-:W-:Y:S01]  /*0510*/  BSSY.RECONVERGENT B2, `(.L_x_12) ;  /* 0x0000015000027945 */ /* 0x000fe20003800200 */
[----:B--2---:R-:W-:Y:S01]  /*0520*/  DSETP.GEU.AND P0, PT, |R14|, |R10|, PT ;  /* 0x4000000a0e00722a */ /* 0x004fe20003f0e200 */
[----:B------:R-:W-:-:S02]  /*0530*/  IMAD.MOV.U32 R2, RZ, RZ, R10 ;  /* 0x000000ffff027224 */ /* 0x000fc400078e000a */
[----:B------:R-:W-:Y:S02]  /*0540*/  IMAD.MOV.U32 R3, RZ, RZ, R11 ;  /* 0x000000ffff037224 */ /* 0x000fe400078e000b */
[----:B---3--:R-:W-:Y:S02]  /*0550*/  IMAD.MOV.U32 R23, RZ, RZ, R16 ;  /* 0x000000ffff177224 */ /* 0x008fe400078e0010 */
[----:B------:R-:W-:-:S07]  /*0560*/  IMAD.MOV.U32 R25, RZ, RZ, R17 ;  /* 0x000000ffff197224 */ /* 0x000fce00078e0011 */
[----:B0-----:R-:W-:Y:S05]  /*0570*/  @!P0 BRA `(.L_x_13) ;  /* 0x0000000000388947 */ /* 0x001fea0003800000 */
[----:B------:R-:W-:Y:S01]  /*0580*/  DSETP.GEU.AND P0, PT, |R10|, |R14|, PT ;  /* 0x4000000e0a00722a */ /* 0x000fe20003f0e200 */
[----:B------:R-:W-:Y:S02]  /*0590*/  IMAD.MOV.U32 R23, RZ, RZ, R12 ;  /* 0x000000ffff177224 */ /* 0x000fe400078e000c */
[----:B------:R-:W-:Y:S02]  /*05a0*/  IMAD.MOV.U32 R25, RZ, RZ, R13 ;  /* 0x000000ffff197224 */ /* 0x000fe400078e000d */
[----:B------:R-:W-:Y:S02]  /*05b0*/  IMAD.MOV.U32 R2, RZ, RZ, R14 ;  /* 0x000000ffff027224 */ /* 0x000fe400078e000e */
[----:B------:R-:W-:-:S07]  /*05c0*/  IMAD.MOV.U32 R3, RZ, RZ, R15 ;  /* 0x000000ffff037224 */ /* 0x000fce00078e000f */
[----:B------:R-:W-:Y:S05]  /*05d0*/  @!P0 BRA `(.L_x_13) ;  /* 0x0000000000208947 */ /* 0x000fea0003800000 */
[CC--:B------:R-:W-:Y:S02]  /*05e0*/  ISETP.LT.U32.AND P1, PT, R12.reuse, R16.reuse, PT ;  /* 0x000000100c00720c */ /* 0x0c0fe40003f21070 */
[CC--:B------:R-:W-:Y:S02]  /*05f0*/  ISETP.GE.U32.AND P0, PT, R12.reuse, R16.reuse, PT ;  /* 0x000000100c00720c */ /* 0x0c0fe40003f06070 */
[CC--:B------:R-:W-:Y:S02]  /*0600*/  ISETP.LT.AND.EX P1, PT, R13.reuse, R17.reuse, PT, P1 ;  /* 0x000000110d00720c */ /* 0x0c0fe40003f21310 */
[CC--:B------:R-:W-:Y:S02]  /*0610*/  ISETP.GE.AND.EX P0, PT, R13.reuse, R17.reuse, PT, P0 ;  /* 0x000000110d00720c */ /* 0x0c0fe40003f06300 */
[----:B------:R-:W-:Y:S02]  /*0620*/  SEL R23, R12, R16, P1 ;  /* 0x000000100c177207 */ /* 0x000fe40000800000 */
[----:B------:R-:W-:-:S02]  /*0630*/  SEL R25, R13, R17, P1 ;  /* 0x000000110d197207 */ /* 0x000fc40000800000 */
[----:B------:R-:W-:Y:S02]  /*0640*/  FSEL R2, R14, R10, !P0 ;  /* 0x0000000a0e027208 */ /* 0x000fe40004000000 */
[----:B------:R-:W-:-:S07]  /*0650*/  FSEL R3, R15, R11, !P0 ;  /* 0x0000000b0f037208 */ /* 0x000fce0004000000 */
.L_x_13:
[----:B------:R-:W-:Y:S05]  /*0660*/  BSYNC.RECONVERGENT B2 ;  /* 0x0000000000027941 */ /* 0x000fea0003800200 */
.L_x_12:
[----:B------:R0:W5:Y:S04]  /*0670*/  LDG.E.64.CONSTANT R14, desc[UR10][R20.64+0x2000] ;  /* 0x0020000a140e7981 */ /* 0x000168000c1e9b00 */
[----:B------:R0:W5:Y:S04]  /*0680*/  LDG.E.64.CONSTANT R12, desc[UR10][R20.64+0x2008] ;  /* 0x0020080a140c7981 */ /* 0x000168000c1e9b00 */
[----:B------:R0:W5:Y:S04]  /*0690*/  LDG.E.64.CONSTANT R10, desc[UR10][R20.64+0x3000] ;  /* 0x0030000a140a7981 */ /* 0x000168000c1e9b00 */
[----:B------:R0:W5:Y:S02]  /*06a0*/  LDG.E.64.CONSTANT R16, desc[UR10][R20.64+0x3008] ;  /* 0x0030080a14107981 */ /* 0x000164000c1e9b00 */
[----:B-----5:R-:W-:Y:S01]  /*06b0*/  DSETP.GEU.AND P0, PT, |R2|, |R6|, PT ;  /* 0x400000060200722a */ /* 0x020fe20003f0e200 */
[----:B------:R-:W-:Y:S01]  /*06c0*/  BSSY.RECONVERGENT B2, `(.L_x_14) ;  /* 0x0000014000027945 */ /* 0x000fe20003800200 */
[----:B------:R-:W-:-:S02]  /*06d0*/  IMAD.MOV.U32 R26, RZ, RZ, R6 ;  /* 0x000000ffff1a7224 */ /* 0x000fc400078e0006 */
[----:B------:R-:W-:Y:S02]  /*06e0*/  IMAD.MOV.U32 R27, RZ, RZ, R7 ;  /* 0x000000ffff1b7224 */ /* 0x000fe400078e0007 */
[----:B------:R-:W-:Y:S02]  /*06f0*/  IMAD.MOV.U32 R29, RZ, RZ, R4 ;  /* 0x000000ffff1d7224 */ /* 0x000fe400078e0004 */
[----:B------:R-:W-:-:S06]  /*0700*/  IMAD.MOV.U32 R18, RZ, RZ, R5 ;  /* 0x000000ffff127224 */ /* 0x000fcc00078e0005 */
[----:B0-----:R-:W-:Y:S05]  /*0710*/  @!P0 BRA `(.L_x_15) ;  /* 0x0000000000388947 */ /* 0x001fea0003800000 */
        /* <DEDUP_REMOVED lines=14> */
.L_x_15:
[----:B------:R-:W-:Y:S05]  /*0800*/  BSYNC.RECONVERGENT B2 ;  /* 0x0000000000027941 */ /* 0x000fea0003800200 */
.L_x_14:
[----:B------:R-:W-:Y:S01]  /*0810*/  DSETP.GEU.AND P0, PT, |R26|, |R14|, PT ;  /* 0x4000000e1a00722a */ /* 0x000fe20003f0e200 */
[----:B------:R-:W-:Y:S01]  /*0820*/  BSSY.RECONVERGENT B2, `(.L_x_16) ;  /* 0x0000014000027945 */ /* 0x000fe20003800200 */
[----:B------:R-:W-:Y:S02]  /*0830*/  IMAD.MOV.U32 R2, RZ, RZ, R14 ;  /* 0x000000ffff027224 */ /* 0x000fe400078e000e */
[----:B------:R-:W-:Y:S02]  /*0840*/  IMAD.MOV.U32 R3, RZ, RZ, R15 ;  /* 0x000000ffff037224 */ /* 0x000fe400078e000f */
[----:B------:R-:W-:Y:S02]  /*0850*/  IMAD.MOV.U32 R5, RZ, RZ, R12 ;  /* 0x000000ffff057224 */ /* 0x000fe400078e000c */
[----:B------:R-:W-:-:S06]  /*0860*/  IMAD.MOV.U32 R7, RZ, RZ, R13 ;  /* 0x000000ffff077224 */ /* 0x000fcc00078e000d */
        /* <DEDUP_REMOVED lines=15> */
.L_x_17:
[----:B------:R-:W-:Y:S05]  /*0960*/  BSYNC.RECONVERGENT B2 ;  /* 0x0000000000027941 */ /* 0x000fea0003800200 */
.L_x_16:
        /* <DEDUP_REMOVED lines=21> */
.L_x_19:
[----:B------:R-:W-:Y:S05]  /*0ac0*/  BSYNC.RECONVERGENT B2 ;  /* 0x0000000000027941 */ /* 0x000fea0003800200 */
.L_x_18:
[----:B------:R-:W-:-:S05]  /*0ad0*/  VIADD R19, R19, 0x400 ;  /* 0x0000040013137836 */ /* 0x000fca0000000000 */
[----:B------:R-:W-:-:S13]  /*0ae0*/  ISETP.GE.AND P0, PT, R19, UR4, PT ;  /* 0x0000000413007c0c */ /* 0x000fda000bf06270 */
[----:B------:R-:W-:Y:S05]  /*0af0*/  @!P0 BRA `(.L_x_20) ;  /* 0xfffffff800708947 */ /* 0x000fea000383ffff */
.L_x_6:
[----:B------:R-:W-:Y:S05]  /*0b00*/  BSYNC.RECONVERGENT B1 ;  /* 0x0000000000017941 */ /* 0x000fea0003800200 */
.L_x_5:
[----:B------:R-:W2:Y:S02]  /*0b10*/  LDCU UR6, c[0x0][0x390] ;  /* 0x00007200ff0677ac */ /* 0x000ea40008000800 */
[----:B--2---:R-:W-:-:S09]  /*0b20*/  UISETP.GE.AND UP0, UPT, UR6, 0x100, UPT ;  /* 0x000001000600788c */ /* 0x004fd2000bf06270 */
[----:B------:R-:W-:Y:S05]  /*0b30*/  BRA.U !UP0, `(.L_x_21) ;  /* 0x0000001508507547 */ /* 0x000fea000b800000 */
[----:B0-----:R-:W0:Y:S01]  /*0b40*/  S2R R9, SR_LANEID ;  /* 0x0000000000097919 */ /* 0x001e220000000000 */
[----:B------:R-:W-:Y:S01]  /*0b50*/  BSSY.RECONVERGENT B1, `(.L_x_22) ;  /* 0x000001f000017945 */ /* 0x000fe20003800200 */
[----:B-----5:R-:W-:Y:S01]  /*0b60*/  IMAD.MOV.U32 R11, RZ, RZ, R12 ;  /* 0x000000ffff0b7224 */ /* 0x020fe200078e000c */
[----:B------:R2:W3:Y:S01]  /*0b70*/  SHFL.DOWN PT, R4, R14, 0x1, 0x1f ;  /* 0x08201f000e047f89 */ /* 0x0004e200000e0000 */
[----:B------:R-:W-:Y:S02]  /*0b80*/  IMAD.MOV.U32 R16, RZ, RZ, R13 ;  /* 0x000000ffff107224 */ /* 0x000fe400078e000d */
[----:B-1----:R-:W-:Y:S01]  /*0b90*/  IMAD.MOV.U32 R2, RZ, RZ, R14 ;  /* 0x000000ffff027224 */ /* 0x002fe200078e000e */
[----:B------:R2:W1:Y:S01]  /*0ba0*/  SHFL.DOWN PT, R5, R15, 0x1, 0x1f ;  /* 0x08201f000f057f89 */ /* 0x00046200000e0000 */
[----:B------:R-:W-:-:S03]  /*0bb0*/  IMAD.MOV.U32 R3, RZ, RZ, R15 ;  /* 0x000000ffff037224 */ /* 0x000fc600078e000f */
[----:B------:R2:W4:Y:S04]  /*0bc0*/  SHFL.DOWN PT, R7, R12, 0x1, 0x1f ;  /* 0x08201f000c077f89 */ /* 0x00052800000e0000 */
[----:B------:R2:W1:Y:S01]  /*0bd0*/  SHFL.DOWN PT, R17, R13, 0x1, 0x1f ;  /* 0x08201f000d117f89 */ /* 0x00046200000e0000 */
[----:B0-----:R-:W-:-:S13]  /*0be0*/  ISETP.GT.AND P0, PT, R9, 0x1e, PT ;  /* 0x0000001e0900780c */ /* 0x001fda0003f04270 */
[----:B-1234-:R-:W-:Y:S05]  /*0bf0*/  @P0 BRA `(.L_x_23) ;  /* 0x0000000000500947 */ /* 0x01efea0003800000 */
[----:B------:R-:W-:Y:S01]  /*0c00*/  DSETP.GEU.AND P0, PT, |R14|, |R4|, PT ;  /* 0x400000040e00722a */ /* 0x000fe20003f0e200 */
[----:B------:R-:W-:Y:S02]  /*0c10*/  IMAD.MOV.U32 R11, RZ, RZ, R7 ;  /* 0x000000ffff0b7224 */ /* 0x000fe400078e0007 */
[----:B------:R-:W-:Y:S02]  /*0c20*/  IMAD.MOV.U32 R16, RZ, RZ, R17 ;  /* 0x000000ffff107224 */ /* 0x000fe400078e0011 */
        /* <DEDUP_REMOVED lines=9> */
[CC--:B------:R-:W-:Y:S02]  /*0cc0*/  ISETP.LT.U32.AND P1, PT, R12.reuse, R7.reuse, PT ;  /* 0x000000070c00720c */ /* 0x0c0fe40003f21070 */
[C---:B------:R-:W-:Y:S02]  /*0cd0*/  ISETP.GE.U32.AND P0, PT, R12.reuse, R7, PT ;  /* 0x000000070c00720c */ /* 0x040fe40003f06070 */
[CC--:B------:R-:W-:Y:S02]  /*0ce0*/  ISETP.LT.AND.EX P1, PT, R13.reuse, R17.reuse, PT, P1 ;  /* 0x000000110d00720c */ /* 0x0c0fe40003f21310 */
[C---:B------:R-:W-:Y:S02]  /*0cf0*/  ISETP.GE.AND.EX P0, PT, R13.reuse, R17, PT, P0 ;  /* 0x000000110d00720c */ /* 0x040fe40003f06300 */
[----:B------:R-:W-:Y:S02]  /*0d00*/  SEL R11, R12, R7, P1 ;  /* 0x000000070c0b7207 */ /* 0x000fe40000800000 */
[----:B------:R-:W-:-:S02]  /*0d10*/  SEL R16, R13, R17, P1 ;  /* 0x000000110d107207 */ /* 0x000fc40000800000 */
[----:B------:R-:W-:Y:S02]  /*0d20*/  FSEL R2, R14, R4, !P0 ;  /* 0x000000040e027208 */ /* 0x000fe40004000000 */
[----:B------:R-:W-:-:S07]  /*0d30*/  FSEL R3, R15, R5, !P0 ;  /* 0x000000050f037208 */ /* 0x000fce0004000000 */
.L_x_23:
[----:B------:R-:W-:Y:S05]  /*0d40*/  BSYNC.RECONVERGENT B1 ;  /* 0x0000000000017941 */ /* 0x000fea0003800200 */
.L_x_22:
[----:B------:R-:W-:Y:S01]  /*0d50*/  ISETP.GT.AND P0, PT, R9, 0x1d, PT ;  /* 0x0000001d0900780c */ /* 0x000fe20003f04270 */
[----:B------:R0:W1:Y:S01]  /*0d60*/  SHFL.DOWN PT, R6, R2, 0x2, 0x1f ;  /* 0x08401f0002067f89 */ /* 0x00006200000e0000 */
[----:B------:R-:W-:Y:S01]  /*0d70*/  BSSY.RECONVERGENT B1, `(.L_x_24) ;  /* 0x000001d000017945 */ /* 0x000fe20003800200 */
[----:B------:R-:W-:Y:S02]  /*0d80*/  IMAD.MOV.U32 R8, RZ, RZ, R11 ;  /* 0x000000ffff087224 */ /* 0x000fe400078e000b */
[----:B------:R0:W2:Y:S01]  /*0d90*/  SHFL.DOWN PT, R7, R3, 0x2, 0x1f ;  /* 0x08401f0003077f89 */ /* 0x0000a200000e0000 */
[----:B------:R-:W-:Y:S02]  /*0da0*/  IMAD.MOV.U32 R10, RZ, RZ, R16 ;  /* 0x000000ffff0a7224 */ /* 0x000fe400078e0010 */
[----:B------:R-:W-:Y:S01]  /*0db0*/  IMAD.MOV.U32 R4, RZ, RZ, R2 ;  /* 0x000000ffff047224 */ /* 0x000fe200078e0002 */
[----:B------:R0:W3:Y:S01]  /*0dc0*/  SHFL.DOWN PT, R12, R11, 0x2, 0x1f ;  /* 0x08401f000b0c7f89 */ /* 0x0000e200000e0000 */
[----:B------:R-:W-:-:S03]  /*0dd0*/  IMAD.MOV.U32 R5, RZ, RZ, R3 ;  /* 0x000000ffff057224 */ /* 0x000fc600078e0003 */
[----:B------:R0:W4:Y:S01]  /*0de0*/  SHFL.DOWN PT, R13, R16, 0x2, 0x1f ;  /* 0x08401f00100d7f89 */ /* 0x00012200000e0000 */
[----:B------:R-:W-:Y:S05]  /*0df0*/  @P0 BRA `(.L_x_25) ;  /* 0x0000000000500947 */ /* 0x000fea0003800000 */
[----:B-12---:R-:W-:Y:S01]  /*0e00*/  DSETP.GEU.AND P0, PT, |R2|, |R6|, PT ;  /* 0x400000060200722a */ /* 0x006fe20003f0e200 */
[----:B---3--:R-:W-:Y:S02]  /*0e10*/  IMAD.MOV.U32 R8, RZ, RZ, R12 ;  /* 0x000000ffff087224 */ /* 0x008fe400078e000c */
[----:B----4-:R-:W-:Y:S02]  /*0e20*/  IMAD.MOV.U32 R10, RZ, RZ, R13 ;  /* 0x000000ffff0a7224 */ /* 0x010fe400078e000d */
        /* <DEDUP_REMOVED lines=17> */
.L_x_25:
[----:B------:R-:W-:Y:S05]  /*0f40*/  BSYNC.RECONVERGENT B1 ;  /* 0x0000000000017941 */ /* 0x000fea0003800200 */
.L_x_24:
[----:B------:R-:W-:Y:S01]  /*0f50*/  ISETP.GT.AND P0, PT, R9, 0x1b, PT ;  /* 0x0000001b0900780c */ /* 0x000fe20003f04270 */
[----:B-1----:R1:W1:Y:S01]  /*0f60*/  SHFL.DOWN PT, R6, R4, 0x4, 0x1f ;  /* 0x08801f0004067f89 */ /* 0x00226200000e0000 */
[----:B------:R-:W-:Y:S01]  /*0f70*/  BSSY.RECONVERGENT B1, `(.L_x_26) ;  /* 0x000001d000017945 */ /* 0x000fe20003800200 */
[----:B0-----:R-:W-:Y:S02]  /*0f80*/  IMAD.MOV.U32 R11, RZ, RZ, R8 ;  /* 0x000000ffff0b7224 */ /* 0x001fe400078e0008 */
[----:B--2---:R0:W2:Y:S01]  /*0f90*/  SHFL.DOWN PT, R7, R5, 0x4, 0x1f ;  /* 0x08801f0005077f89 */ /* 0x0040a200000e0000 */
[----:B---3--:R-:W-:Y:S02]  /*0fa0*/  IMAD.MOV.U32 R12, RZ, RZ, R10 ;  /* 0x000000ffff0c7224 */ /* 0x008fe400078e000a */
[----:B------:R-:W-:Y:S01]  /*0fb0*/  IMAD.MOV.U32 R2, RZ, RZ, R4 ;  /* 0x000000ffff027224 */ /* 0x000fe200078e0004 */
[----:B----4-:R0:W3:Y:S01]  /*0fc0*/  SHFL.DOWN PT, R13, R8, 0x4, 0x1f ;  /* 0x08801f00080d7f89 */ /* 0x0100e200000e0000 */
        /* <DEDUP_REMOVED lines=23> */
.L_x_27:
[----:B------:R-:W-:Y:S05]  /*1140*/  BSYNC.RECONVERGENT B1 ;  /* 0x0000000000017941 */ /* 0x000fea0003800200 */
.L_x_26:
[----:B------:R-:W-:Y:S01]  /*1150*/  ISETP.GT.AND P0, PT, R9, 0x17, PT ;  /* 0x000000170900780c */ /* 0x000fe20003f04270 */
[----:B-1----:R1:W1:Y:S01]  /*1160*/  SHFL.DOWN PT, R6, R2, 0x8, 0x1f ;  /* 0x09001f0002067f89 */ /* 0x00226200000e0000 */
[----:B------:R-:W-:Y:S01]  /*1170*/  BSSY.RECONVERGENT B1, `(.L_x_28) ;  /* 0x000001d000017945 */ /* 0x000fe20003800200 */
[----:B0-----:R-:W-:Y:S02]  /*1180*/  IMAD.MOV.U32 R8, RZ, RZ, R11 ;  /* 0x000000ffff087224 */ /* 0x001fe400078e000b */
[----:B--2---:R0:W2:Y:S01]  /*1190*/  SHFL.DOWN PT, R7, R3, 0x8, 0x1f ;  /* 0x09001f0003077f89 */ /* 0x0040a200000e0000 */
[----:B------:R-:W-:Y:S02]  /*11a0*/  IMAD.MOV.U32 R10, RZ, RZ, R12 ;  /* 0x000000ffff0a7224 */ /* 0x000fe400078e000c */
[----:B------:R-:W-:Y:S01]  /*11b0*/  IMAD.MOV.U32 R4, RZ, RZ, R2 ;  /* 0x000000ffff047224 */ /* 0x000fe200078e0002 */
[----:B------:R0:W0:Y:S01]  /*11c0*/  SHFL.DOWN PT, R14, R11, 0x8, 0x1f ;  /* 0x09001f000b0e7f89 */ /* 0x00002200000e0000 */
[----:B------:R-:W-:-:S03]  /*11d0*/  IMAD.MOV.U32 R5, RZ, RZ, R3 ;  /* 0x000000ffff057224 */ /* 0x000fc600078e0003 */
[----:B---3--:R3:W0:Y:S01]  /*11e0*/  SHFL.DOWN PT, R13, R12, 0x8, 0x1f ;  /* 0x09001f000c0d7f89 */ /* 0x00862200000e0000 */
[----:B------:R-:W-:Y:S05]  /*11f0*/  @P0 BRA `(.L_x_29) ;  /* 0x0000000000500947 */ /* 0x000fea0003800000 */
[----:B-12---:R-:W-:Y:S01]  /*1200*/  DSETP.GEU.AND P0, PT, |R2|, |R6|, PT ;  /* 0x400000060200722a */ /* 0x006fe20003f0e200 */
[----:B0-----:R-:W-:Y:S02]  /*1210*/  IMAD.MOV.U32 R8, RZ, RZ, R14 ;  /* 0x000000ffff087224 */ /* 0x001fe400078e000e */
        /* <DEDUP_REMOVED lines=18> */
.L_x_29:
[----:B------:R-:W-:Y:S05]  /*1340*/  BSYNC.RECONVERGENT B1 ;  /* 0x0000000000017941 */ /* 0x000fea0003800200 */
.L_x_28:
[----:B------:R-:W-:Y:S01]  /*1350*/  ISETP.GT.AND P0, PT, R9, 0xf, PT ;  /* 0x0000000f0900780c */ /* 0x000fe20003f04270 */
[----:B-1----:R1:W1:Y:S01]  /*1360*/  SHFL.DOWN PT, R6, R4, 0x10, 0x1f ;  /* 0x0a001f0004067f89 */ /* 0x00226200000e0000 */
[----:B------:R-:W-:Y:S01]  /*1370*/  BSSY.RECONVERGENT B1, `(.L_x_30) ;  /* 0x000001d000017945 */ /* 0x000fe20003800200 */
[----:B0-----:R-:W-:Y:S02]  /*1380*/  IMAD.MOV.U32 R14, RZ, RZ, R8 ;  /* 0x000000ffff0e7224 */ /* 0x001fe400078e0008 */
[----:B--2---:R0:W2:Y:S01]  /*1390*/  SHFL.DOWN PT, R7, R5, 0x10, 0x1f ;  /* 0x0a001f0005077f89 */ /* 0x0040a200000e0000 */
[----:B----4-:R-:W-:Y:S02]  /*13a0*/  IMAD.MOV.U32 R15, RZ, RZ, R10 ;  /* 0x000000ffff0f7224 */ /* 0x010fe400078e000a */
[----:B------:R-:W-:Y:S01]  /*13b0*/  IMAD.MOV.U32 R2, RZ, RZ, R4 ;  /* 0x000000ffff027224 */ /* 0x000fe200078e0004 */
[----:B------:R0:W4:Y:S01]  /*13c0*/  SHFL.DOWN PT, R11, R8, 0x10, 0x1f ;  /* 0x0a001f00080b7f89 */ /* 0x00012200000e0000 */
[----:B------:R-:W-:-:S03]  /*13d0*/  IMAD.MOV.U32 R3, RZ, RZ, R5 ;  /* 0x000000ffff037224 */ /* 0x000fc600078e0005 */
[----:B------:R0:W0:Y:S01]  /*13e0*/  SHFL.DOWN PT, R13, R10, 0x10, 0x1f ;  /* 0x0a001f000a0d7f89 */ /* 0x00002200000e0000 */
[----:B------:R-:W-:Y:S05]  /*13f0*/  @P0 BRA `(.L_x_31) ;  /* 0x0000000000500947 */ /* 0x000fea0003800000 */
[----:B-12---:R-:W-:Y:S01]  /*1400*/  DSETP.GEU.AND P0, PT, |R4|, |R6|, PT ;  /* 0x400000060400722a */ /* 0x006fe20003f0e200 */
[----:B----4-:R-:W-:Y:S02]  /*1410*/  IMAD.MOV.U32 R14, RZ, RZ, R11 ;  /* 0x000000ffff0e7224 */ /* 0x010fe400078e000b */
[----:B0-----:R-:W-:Y:S02]  /*1420*/  IMAD.MOV.U32 R15, RZ, RZ, R13 ;  /* 0x000000ffff0f7224 */ /* 0x001fe400078e000d */
        /* <DEDUP_REMOVED lines=17> */
.L_x_31:
[----:B------:R-:W-:Y:S05]  /*1540*/  BSYNC.RECONVERGENT B1 ;  /* 0x0000000000017941 */ /* 0x000fea0003800200 */
.L_x_30:
[----:B------:R-:W-:Y:S01]  /*1550*/  ISETP.NE.AND P0, PT, R9, RZ, PT ;  /* 0x000000ff0900720c */ /* 0x000fe20003f05270 */
[----:B------:R-:W-:-:S12]  /*1560*/  BSSY.RECONVERGENT B1, `(.L_x_32) ;  /* 0x000000a000017945 */ /* 0x000fd80003800200 */
[----:B------:R-:W-:Y:S05]  /*1570*/  @P0 BRA `(.L_x_33) ;  /* 0x0000000000200947 */ /* 0x000fea0003800000 */
[----:B-1----:R-:W1:Y:S01]  /*1580*/  S2R R6, SR_CgaCtaId ;  /* 0x0000000000067919 */ /* 0x002e620000008800 */
[----:B0-----:R-:W-:Y:S02]  /*1590*/  MOV R5, 0x400 ;  /* 0x0000040000057802 */ /* 0x001fe40000000f00 */
[----:B------:R-:W-:-:S04]  /*15a0*/  SHF.R.U32.HI R4, RZ, 0x1, R0 ;  /* 0x00000001ff047819 */ /* 0x000fc80000011600 */
[----:B------:R-:W-:Y:S02]  /*15b0*/  LOP3.LUT R4, R4, 0x1f0, RZ, 0xc0, !PT ;  /* 0x000001f004047812 */ /* 0x000fe400078ec0ff */
[----:B-1----:R-:W-:-:S05]  /*15c0*/  LEA R5, R6, R5, 0x18 ;  /* 0x0000000506057211 */ /* 0x002fca00078ec0ff */
[----:B------:R-:W-:-:S05]  /*15d0*/  IMAD.IADD R5, R4, 0x1, R5 ;  /* 0x0000000104057824 */ /* 0x000fca00078e0205 */
[----:B------:R0:W-:Y:S04]  /*15e0*/  STS.64 [R5+0x10], R14 ;  /* 0x0000100e05007388 */ /* 0x0001e80000000a00 */
[----:B------:R0:W-:Y:S02]  /*15f0*/  STS.64 [R5+0x8], R2 ;  /* 0x0000080205007388 */ /* 0x0001e40000000a00 */
.L_x_33:
[----:B------:R-:W-:Y:S05]  /*1600*/  BSYNC.RECONVERGENT B1 ;  /* 0x0000000000017941 */ /* 0x000fea0003800200 */
.L_x_32:
[----:B------:R-:W-:Y:S01]  /*1610*/  BAR.SYNC.DEFER_BLOCKING 0x0 ;  /* 0x0000000000007b1d */ /* 0x000fe20000010000 */
[----:B------:R-:W-:-:S13]  /*1620*/  ISETP.NE.AND P1, PT, R0, RZ, PT ;  /* 0x000000ff0000720c */ /* 0x000fda0003f25270 */
[----:B------:R-:W-:Y:S05]  /*1630*/  @P1 BRA `(.L_x_34) ;  /* 0x0000005400881947 */ /* 0x000fea0003800000 */
[----:B0-----:R-:W0:Y:S01]  /*1640*/  S2R R5, SR_CgaCtaId ;  /* 0x0000000000057919 */ /* 0x001e220000008800 */
[----:B------:R-:W-:Y:S01]  /*1650*/  MOV R0, 0x400 ;  /* 0x0000040000007802 */ /* 0x000fe20000000f00 */
[----:B------:R-:W-:Y:S03]  /*1660*/  BSSY.RECONVERGENT B1, `(.L_x_35) ;  /* 0x000001a000017945 */ /* 0x000fe60003800200 */
[----:B0-----:R-:W-:-:S05]  /*1670*/  LEA R0, R5, R0, 0x18 ;  /* 0x0000000005007211 */ /* 0x001fca00078ec0ff */
[----:B------:R-:W0:Y:S04]  /*1680*/  LDS.64 R16, [R0+0x18] ;  /* 0x0000180000107984 */ /* 0x000e280000000a00 */
[----:B-12---:R-:W1:Y:S04]  /*1690*/  LDS.128 R4, [R0+0x20] ;  /* 0x0000200000047984 */ /* 0x006e680000000c00 */
[----:B---3--:R2:W3:Y:S04]  /*16a0*/  LDS.64 R12, [R0+0x80] ;  /* 0x00008000000c7984 */ /* 0x0084e80000000a00 */
[----:B----4-:R2:W4:Y:S01]  /*16b0*/  LDS.128 R8, [R0+0x30] ;  /* 0x0000300000087984 */ /* 0x0105220000000c00 */
[----:B0-----:R-:W-:Y:S01]  /*16c0*/  DSETP.GEU.AND P0, PT, |R2|, |R16|, PT ;  /* 0x400000100200722a */ /* 0x001fe20003f0e200 */
[----:B------:R-:W-:-:S02]  /*16d0*/  IMAD.MOV.U32 R24, RZ, RZ, R16 ;  /* 0x000000ffff187224 */ /* 0x000fc400078e0010 */
[----:B------:R-:W-:Y:S02]  /*16e0*/  IMAD.MOV.U32 R25, RZ, RZ, R17 ;  /* 0x000000ffff197224 */ /* 0x000fe400078e0011 */
[----:B-1----:R-:W-:Y:S02]  /*16f0*/  IMAD.MOV.U32 R26, RZ, RZ, R4 ;  /* 0x000000ffff1a7224 */ /* 0x002fe400078e0004 */
[----:B------:R-:W-:-:S07]  /*1700*/  IMAD.MOV.U32 R27, RZ, RZ, R5 ;  /* 0x000000ffff1b7224 */ /* 0x000fce00078e0005 */
[----:B--234-:R-:W-:Y:S05]  /*1710*/  @!P0 BRA `(.L_x_36) ;  /* 0x0000000000388947 */ /* 0x01cfea0003800000 */
        /* <DEDUP_REMOVED lines=14> */
.L_x_36:
[----:B------:R-:W-:Y:S05]  /*1800*/  BSYNC.RECONVERGENT B1 ;  /* 0x0000000000017941 */ /* 0x000fea0003800200 */
.L_x_35:
[----:B------:R0:W1:Y:S01]  /*1810*/  LDS.128 R16, [R0+0x40] ;  /* 0x0000400000107984 */ /* 0x0000620000000c00 */
[----:B------:R-:W-:Y:S01]  /*1820*/  DSETP.GEU.AND P0, PT, |R24|, |R6|, PT ;  /* 0x400000061800722a */ /* 0x000fe20003f0e200 */
[----:B------:R-:W-:Y:S01]  /*1830*/  BSSY.RECONVERGENT B1, `(.L_x_37) ;  /* 0x0000015000017945 */ /* 0x000fe20003800200 */
[----:B------:R-:W-:Y:S01]  /*1840*/  IMAD.MOV.U32 R4, RZ, RZ, R6 ;  /* 0x000000ffff047224 */ /* 0x000fe200078e0006 */
[----:B------:R0:W2:Y:S01]  /*1850*/  LDS.128 R20, [R0+0x50] ;  /* 0x0000500000147984 */ /* 0x0000a20000000c00 */
        /* <DEDUP_REMOVED lines=18> */
.L_x_38:
[----:B------:R-:W-:Y:S05]  /*1980*/  BSYNC.RECONVERGENT B1 ;  /* 0x0000000000017941 */ /* 0x000fea0003800200 */
.L_x_37:
[----:B------:R-:W-:Y:S01]  /*1990*/  DSETP.GEU.AND P0, PT, |R4|, |R10|, PT ;  /* 0x4000000a0400722a */ /* 0x000fe20003f0e200 */
[----:B------:R-:W-:Y:S01]  /*19a0*/  BSSY.RECONVERGENT B1, `(.L_x_39) ;  /* 0x0000014000017945 */ /* 0x000fe20003800200 */
[----:B------:R-:W-:Y:S02]  /*19b0*/  IMAD.MOV.U32 R2, RZ, RZ, R10 ;  /* 0x000000ffff027224 */ /* 0x000fe400078e000a */
[----:B------:R-:W-:Y:S02]  /*19c0*/  IMAD.MOV.U32 R3, RZ, RZ, R11 ;  /* 0x000000ffff037224 */ /* 0x000fe400078e000b */
[----:B-1----:R-:W-:Y:S02]  /*19d0*/  IMAD.MOV.U32 R27, RZ, RZ, R16 ;  /* 0x000000ffff1b7224 */ /* 0x002fe400078e0010 */
        /* <DEDUP_REMOVED lines=16> */
.L_x_40:
[----:B------:R-:W-:Y:S05]  /*1ae0*/  BSYNC.RECONVERGENT B1 ;  /* 0x0000000000017941 */ /* 0x000fea0003800200 */
.L_x_39:
[----:B------:R0:W1:Y:S01]  /*1af0*/  LDS.128 R8, [R0+0x60] ;  /* 0x0000600000087984 */ /* 0x0000620000000c00 */
[----:B------:R-:W-:Y:S01]  /*1b00*/  DSETP.GEU.AND P0, PT, |R2|, |R18|, PT ;  /* 0x400000120200722a */ /* 0x000fe20003f0e200 */
[----:B------:R-:W-:Y:S01]  /*1b10*/  BSSY.RECONVERGENT B1, `(.L_x_41) ;  /* 0x0000015000017945 */ /* 0x000fe20003800200 */
[----:B------:R-:W-:Y:S01]  /*1b20*/  IMAD.MOV.U32 R14, RZ, RZ, R18 ;  /* 0x000000ffff0e7224 */ /* 0x000fe200078e0012 */
[----:B------:R0:W3:Y:S01]  /*1b30*/  LDS.128 R4, [R0+0x70] ;  /* 0x0000700000047984 */ /* 0x0000e20000000c00 */
[----:B------:R-:W-:Y:S02]  /*1b40*/  IMAD.MOV.U32 R15, RZ, RZ, R19 ;  /* 0x000000ffff0f7224 */ /* 0x000fe400078e0013 */
[----:B--2---:R-:W-:Y:S02]  /*1b50*/  IMAD.MOV.U32 R17, RZ, RZ, R20 ;  /* 0x000000ffff117224 */ /* 0x004fe400078e0014 */
        /* <DEDUP_REMOVED lines=16> */
.L_x_42:
[----:B------:R-:W-:Y:S05]  /*1c60*/  BSYNC.RECONVERGENT B1 ;  /* 0x0000000000017941 */ /* 0x000fea0003800200 */
.L_x_41:
        /* <DEDUP_REMOVED lines=21> */
.L_x_44:
[----:B------:R-:W-:Y:S05]  /*1dc0*/  BSYNC.RECONVERGENT B1 ;  /* 0x0000000000017941 */ /* 0x000fea0003800200 */
.L_x_43:
[----:B------:R-:W-:Y:S01]  /*1dd0*/  DSETP.GEU.AND P0, PT, |R2|, |R10|, PT ;  /* 0x4000000a0200722a */ /* 0x000fe20003f0e200 */
[----:B------:R-:W-:Y:S01]  /*1de0*/  BSSY.RECONVERGENT B1, `(.L_x_45) ;  /* 0x0000014000017945 */ /* 0x000fe20003800200 */
[----:B------:R-:W-:Y:S02]  /*1df0*/  IMAD.MOV.U32 R8, RZ, RZ, R10 ;  /* 0x000000ffff087224 */ /* 0x000fe400078e000a */
[----:B------:R-:W-:Y:S02]  /*1e00*/  IMAD.MOV.U32 R9, RZ, RZ, R11 ;  /* 0x000000ffff097224 */ /* 0x000fe400078e000b */
[----:B---3--:R-:W-:Y:S02]  /*1e10*/  IMAD.MOV.U32 R17, RZ, RZ, R4 ;  /* 0x000000ffff117224 */ /* 0x008fe400078e0004 */
        /* <DEDUP_REMOVED lines=16> */
.L_x_46:
[----:B------:R-:W-:Y:S05]  /*1f20*/  BSYNC.RECONVERGENT B1 ;  /* 0x0000000000017941 */ /* 0x000fea0003800200 */
.L_x_45:
        /* <DEDUP_REMOVED lines=19> */
[----:B------:R-:W-:Y:S01]  /*2060*/  SEL R15, R0, R13, P2 ;  /* 0x0000000d000f7207 */ /* 0x000fe20001000000 */
[----:B------:R-:W-:Y:S06]  /*2070*/  BRA `(.L_x_34) ;  /* 0x0000004800f87947 */ /* 0x000fec0003800000 */
.L_x_21:
[----:B------:R-:W2:Y:S01]  /*2080*/  S2R R4, SR_LANEID ;  /* 0x0000000000047919 */ /* 0x000ea20000000000 */
[----:B-1----:R-:W-:Y:S01]  /*2090*/  LOP3.LUT R2, R0, 0x3e0, RZ, 0xc0, !PT ;  /* 0x000003e000027812 */ /* 0x002fe200078ec0ff */
[----:B------:R-:W-:Y:S01]  /*20a0*/  BSSY.RECONVERGENT B1, `(.L_x_47) ;  /* 0x0000024000017945 */ /* 0x000fe20003800200 */
[----:B-----5:R-:W-:Y:S02]  /*20b0*/  IMAD.MOV.U32 R16, RZ, RZ, R12 ;  /* 0x000000ffff107224 */ /* 0x020fe400078e000c */
[----:B------:R-:W-:Y:S02]  /*20c0*/  IMAD.MOV.U32 R18, RZ, RZ, R13 ;  /* 0x000000ffff127224 */ /* 0x000fe400078e000d */
[----:B------:R-:W-:Y:S01]  /*20d0*/  VIADD R3, R2, 0x20 ;  /* 0x0000002002037836 */ /* 0x000fe20000000000 */
[----:B------:R-:W-:-:S04]  /*20e0*/  LOP3.LUT R2, RZ, R2, RZ, 0x33, !PT ;  /* 0x00000002ff027212 */ /* 0x000fc800078e33ff */
[----:B------:R-:W-:Y:S01]  /*20f0*/  ISETP.GT.AND P0, PT, R3, UR6, PT ;  /* 0x0000000603007c0c */ /* 0x000fe2000bf04270 */
[----:B------:R-:W-:Y:S02]  /*2100*/  VIADD R2, R2, UR6 ;  /* 0x0000000602027c36 */ /* 0x000fe40008000000 */
[----:B------:R-:W-:-:S03]  /*2110*/  IMAD.MOV.U32 R3, RZ, RZ, R15 ;  /* 0x000000ffff037224 */ /* 0x000fc600078e000f */
[----:B------:R-:W-:Y:S01]  /*2120*/  SEL R5, R2, 0x1f, P0 ;  /* 0x0000001f02057807 */ /* 0x000fe20000000000 */
[----:B------:R-:W-:-:S04]  /*2130*/  IMAD.MOV.U32 R2, RZ, RZ, R14 ;  /* 0x000000ffff027224 */ /* 0x000fc800078e000e */
[----:B------:R1:W3:Y:S04]  /*2140*/  SHFL.DOWN PT, R6, R14, 0x1, R5 ;  /* 0x082000000e067989 */ /* 0x0002e800000e0005 */
[----:B------:R1:W4:Y:S04]  /*2150*/  SHFL.DOWN PT, R7, R15, 0x1, R5 ;  /* 0x082000000f077989 */ /* 0x00032800000e0005 */
[----:B0-----:R1:W0:Y:S01]  /*2160*/  SHFL.DOWN PT, R9, R12, 0x1, R5 ;  /* 0x082000000c097989 */ /* 0x00122200000e0005 */
[----:B--2---:R-:W-:-:S03]  /*2170*/  ISETP.GE.AND P0, PT, R4, R5, PT ;  /* 0x000000050400720c */ /* 0x004fc60003f06270 */
[----:B------:R1:W2:Y:S10]  /*2180*/  SHFL.DOWN PT, R11, R13, 0x1, R5 ;  /* 0x082000000d0b7989 */ /* 0x0002b400000e0005 */
[----:B-1----:R-:W-:Y:S05]  /*2190*/  @P0 BRA `(.L_x_48) ;  /* 0x0000000000500947 */ /* 0x002fea0003800000 */
[----:B---34-:R-:W-:Y:S01]  /*21a0*/  DSETP.GEU.AND P0, PT, |R14|, |R6|, PT ;  /* 0x400000060e00722a */ /* 0x018fe20003f0e200 */
[----:B0-----:R-:W-:Y:S02]  /*21b0*/  IMAD.MOV.U32 R16, RZ, RZ, R9 ;  /* 0x000000ffff107224 */ /* 0x001fe400078e0009 */
[----:B--2---:R-:W-:Y:S02]  /*21c0*/  IMAD.MOV.U32 R18, RZ, RZ, R11 ;  /* 0x000000ffff127224 */ /* 0x004fe400078e000b */
        /* <DEDUP_REMOVED lines=17> */
.L_x_48:
[----:B------:R-:W-:Y:S05]  /*22e0*/  BSYNC.RECONVERGENT B1 ;  /* 0x0000000000017941 */ /* 0x000fea0003800200 */
.L_x_47:
[----:B---3--:R-:W-:Y:S01]  /*22f0*/  VIADD R6, R4, 0x2 ;  /* 0x0000000204067836 */ /* 0x008fe20000000000 */
[----:B------:R1:W3:Y:S01]  /*2300*/  SHFL.DOWN PT, R8, R2, 0x2, R5 ;  /* 0x0840000002087989 */ /* 0x0002e200000e0005 */
[----:B------:R-:W-:Y:S01]  /*2310*/  BSSY.RECONVERGENT B1, `(.L_x_49) ;  /* 0x000001e000017945 */ /* 0x000fe20003800200 */
[----:B------:R-:W-:Y:S02]  /*2320*/  IMAD.MOV.U32 R10, RZ, RZ, R16 ;  /* 0x000000ffff0a7224 */ /* 0x000fe400078e0010 */
[----:B------:R-:W-:Y:S01]  /*2330*/  ISETP.GT.AND P0, PT, R6, R5, PT ;  /* 0x000000050600720c */ /* 0x000fe20003f04270 */
[----:B0-----:R1:W0:Y:S01]  /*2340*/  SHFL.DOWN PT, R9, R3, 0x2, R5 ;  /* 0x0840000003097989 */ /* 0x00122200000e0005 */
[----:B------:R-:W-:Y:S02]  /*2350*/  IMAD.MOV.U32 R12, RZ, RZ, R18 ;  /* 0x000000ffff0c7224 */ /* 0x000fe400078e0012 */
[----:B------:R-:W-:Y:S01]  /*2360*/  IMAD.MOV.U32 R6, RZ, RZ, R2 ;  /* 0x000000ffff067224 */ /* 0x000fe200078e0002 */
[----:B--2---:R1:W2:Y:S01]  /*2370*/  SHFL.DOWN PT, R11, R16, 0x2, R5 ;  /* 0x08400000100b7989 */ /* 0x0042a200000e0005 */
[----:B----4-:R-:W-:-:S03]  /*2380*/  IMAD.MOV.U32 R7, RZ, RZ, R3 ;  /* 0x000000ffff077224 */ /* 0x010fc600078e0003 */
[----:B------:R1:W4:Y:S04]  /*2390*/  SHFL.DOWN PT, R13, R18, 0x2, R5 ;  /* 0x08400000120d7989 */ /* 0x00032800000e0005 */
[----:B------:R-:W-:Y:S05]  /*23a0*/  @P0 BRA `(.L_x_50) ;  /* 0x0000000000500947 */ /* 0x000fea0003800000 */
[----:B0--3--:R-:W-:Y:S01]  /*23b0*/  DSETP.GEU.AND P0, PT, |R2|, |R8|, PT ;  /* 0x400000080200722a */ /* 0x009fe20003f0e200 */
[----:B--2---:R-:W-:Y:S02]  /*23c0*/  IMAD.MOV.U32 R10, RZ, RZ, R11 ;  /* 0x000000ffff0a7224 */ /* 0x004fe400078e000b */
        /* <DEDUP_REMOVED lines=18> */
.L_x_50:
[----:B------:R-:W-:Y:S05]  /*24f0*/  BSYNC.RECONVERGENT B1 ;  /* 0x0000000000017941 */ /* 0x000fea0003800200 */
.L_x_49:
[----:B-1----:R-:W-:Y:S01]  /*2500*/  VIADD R2, R4, 0x4 ;  /* 0x0000000404027836 */ /* 0x002fe20000000000 */
[----:B---3--:R1:W3:Y:S01]  /*2510*/  SHFL.DOWN PT, R8, R6, 0x4, R5 ;  /* 0x0880000006087989 */ /* 0x0082e200000e0005 */
[----:B------:R-:W-:Y:S01]  /*2520*/  BSSY.RECONVERGENT B1, `(.L_x_51) ;  /* 0x000001e000017945 */ /* 0x000fe20003800200 */
[----:B------:R-:W-:Y:S02]  /*2530*/  IMAD.MOV.U32 R14, RZ, RZ, R10 ;  /* 0x000000ffff0e7224 */ /* 0x000fe400078e000a */
[----:B------:R-:W-:Y:S01]  /*2540*/  ISETP.GT.AND P0, PT, R2, R5, PT ;  /* 0x000000050200720c */ /* 0x000fe20003f04270 */
[----:B0-----:R1:W0:Y:S01]  /*2550*/  SHFL.DOWN PT, R9, R7, 0x4, R5 ;  /* 0x0880000007097989 */ /* 0x00122200000e0005 */
[----:B------:R-:W-:Y:S02]  /*2560*/  IMAD.MOV.U32 R16, RZ, RZ, R12 ;  /* 0x000000ffff107224 */ /* 0x000fe400078e000c */
[----:B------:R-:W-:Y:S01]  /*2570*/  IMAD.MOV.U32 R2, RZ, RZ, R6 ;  /* 0x000000ffff027224 */ /* 0x000fe200078e0006 */
[----:B--2---:R1:W2:Y:S01]  /*2580*/  SHFL.DOWN PT, R11, R10, 0x4, R5 ;  /* 0x088000000a0b7989 */ /* 0x0042a200000e0005 */
[----:B------:R-:W-:-:S03]  /*2590*/  IMAD.MOV.U32 R3, RZ, RZ, R7 ;  /* 0x000000ffff037224 */ /* 0x000fc600078e0007 */
[----:B----4-:R1:W4:Y:S04]  /*25a0*/  SHFL.DOWN PT, R13, R12, 0x4, R5 ;  /* 0x088000000c0d7989 */ /* 0x01032800000e0005 */
        /* <DEDUP_REMOVED lines=21> */
.L_x_52:
[----:B------:R-:W-:Y:S05]  /*2700*/  BSYNC.RECONVERGENT B1 ;  /* 0x0000000000017941 */ /* 0x000fea0003800200 */
.L_x_51:
        /* <DEDUP_REMOVED lines=32> */
.L_x_54:
[----:B------:R-:W-:Y:S05]  /*2910*/  BSYNC.RECONVERGENT B1 ;  /* 0x0000000000017941 */ /* 0x000fea0003800200 */
.L_x_53:
        /* <DEDUP_REMOVED lines=32> */
.L_x_56:
[----:B------:R-:W-:Y:S05]  /*2b20*/  BSYNC.RECONVERGENT B1 ;  /* 0x0000000000017941 */ /* 0x000fea0003800200 */
.L_x_55:
[----:B------:R-:W-:Y:S01]  /*2b30*/  ISETP.NE.AND P0, PT, R4, RZ, PT ;  /* 0x000000ff0400720c */ /* 0x000fe20003f05270 */
[----:B------:R-:W-:-:S12]  /*2b40*/  BSSY.RECONVERGENT B1, `(.L_x_57) ;  /* 0x000000a000017945 */ /* 0x000fd80003800200 */
[----:B------:R-:W-:Y:S05]  /*2b50*/  @P0 BRA `(.L_x_58) ;  /* 0x0000000000200947 */ /* 0x000fea0003800000 */
[----:B-1----:R-:W1:Y:S01]  /*2b60*/  S2R R6, SR_CgaCtaId ;  /* 0x0000000000067919 */ /* 0x002e620000008800 */
[----:B------:R-:W-:Y:S02]  /*2b70*/  MOV R5, 0x400 ;  /* 0x0000040000057802 */ /* 0x000fe40000000f00 */
[----:B------:R-:W-:-:S04]  /*2b80*/  SHF.R.U32.HI R4, RZ, 0x1, R0 ;  /* 0x00000001ff047819 */ /* 0x000fc80000011600 */
[----:B------:R-:W-:Y:S02]  /*2b90*/  LOP3.LUT R4, R4, 0x1f0, RZ, 0xc0, !PT ;  /* 0x000001f004047812 */ /* 0x000fe400078ec0ff */
[----:B-1----:R-:W-:-:S05]  /*2ba0*/  LEA R5, R6, R5, 0x18 ;  /* 0x0000000506057211 */ /* 0x002fca00078ec0ff */
[----:B------:R-:W-:-:S05]  /*2bb0*/  IMAD.IADD R5, R4, 0x1, R5 ;  /* 0x0000000104057824 */ /* 0x000fca00078e0205 */
[----:B------:R1:W-:Y:S04]  /*2bc0*/  STS.64 [R5+0x10], R14 ;  /* 0x0000100e05007388 */ /* 0x0003e80000000a00 */
[----:B------:R1:W-:Y:S02]  /*2bd0*/  STS.64 [R5+0x8], R2 ;  /* 0x0000080205007388 */ /* 0x0003e40000000a00 */
.L_x_58:
[----:B------:R-:W-:Y:S05]  /*2be0*/  BSYNC.RECONVERGENT B1 ;  /* 0x0000000000017941 */ /* 0x000fea0003800200 */
.L_x_57:
[----:B------:R-:W-:Y:S01]  /*2bf0*/  BAR.SYNC.DEFER_BLOCKING 0x0 ;  /* 0x0000000000007b1d */ /* 0x000fe20000010000 */
[----:B------:R-:W-:-:S13]  /*2c00*/  ISETP.NE.AND P1, PT, R0, RZ, PT ;  /* 0x000000ff0000720c */ /* 0x000fda0003f25270 */
[----:B------:R-:W-:Y:S05]  /*2c10*/  @P1 BRA `(.L_x_34) ;  /* 0x0000004000101947 */ /* 0x000fea0003800000 */
[----:B------:R-:W-:Y:S01]  /*2c20*/  UISETP.GE.AND UP0, UPT, UR6, 0x21, UPT ;  /* 0x000000210600788c */ /* 0x000fe2000bf06270 */
[----:B--2---:R-:W-:Y:S02]  /*2c30*/  IMAD.MOV.U32 R11, RZ, RZ, R14 ;  /* 0x000000ffff0b7224 */ /* 0x004fe400078e000e */
[----:B---3--:R-:W-:Y:S02]  /*2c40*/  IMAD.MOV.U32 R8, RZ, RZ, R15 ;  /* 0x000000ffff087224 */ /* 0x008fe400078e000f */
[----:B------:R-:W-:Y:S02]  /*2c50*/  IMAD.MOV.U32 R4, RZ, RZ, R2 ;  /* 0x000000ffff047224 */ /* 0x000fe400078e0002 */
[----:B-1----:R-:W-:Y:S02]  /*2c60*/  IMAD.MOV.U32 R5, RZ, RZ, R3 ;  /* 0x000000ffff057224 */ /* 0x002fe400078e0003 */
[----:B------:R-:W-:Y:S05]  /*2c70*/  BRA.U !UP0, `(.L_x_59) ;  /* 0x00000001086c7547 */ /* 0x000fea000b800000 */
[----:B------:R-:W1:Y:S01]  /*2c80*/  S2UR UR5, SR_CgaCtaId ;  /* 0x00000000000579c3 */ /* 0x000e620000008800 */
[----:B------:R-:W-:Y:S01]  /*2c90*/  UMOV UR4, 0x400 ;  /* 0x0000040000047882 */ /* 0x000fe20000000000 */
[----:B------:R-:W-:Y:S01]  /*2ca0*/  BSSY.RECONVERGENT B1, `(.L_x_59) ;  /* 0x0000018000017945 */ /* 0x000fe20003800200 */
[----:B-1----:R-:W-:-:S09]  /*2cb0*/  ULEA UR4, UR5, UR4, 0x18 ;  /* 0x0000000405047291 */ /* 0x002fd2000f8ec0ff */
[----:B------:R-:W1:Y:S04]  /*2cc0*/  LDS.64 R6, [UR4+0x18] ;  /* 0x00001804ff067984 */ /* 0x000e680008000a00 */
[----:B----4-:R-:W2:Y:S01]  /*2cd0*/  LDS.64 R12, [UR4+0x20] ;  /* 0x00002004ff0c7984 */ /* 0x010ea20008000a00 */
[----:B-1----:R-:W-:Y:S01]  /*2ce0*/  DSETP.GEU.AND P0, PT, |R2|, |R6|, PT ;  /* 0x400000060200722a */ /* 0x002fe20003f0e200 */
[----:B------:R-:W-:Y:S02]  /*2cf0*/  IMAD.MOV.U32 R4, RZ, RZ, R6 ;  /* 0x000000ffff047224 */ /* 0x000fe400078e0006 */
[----:B------:R-:W-:Y:S02]  /*2d00*/  IMAD.MOV.U32 R5, RZ, RZ, R7 ;  /* 0x000000ffff057224 */ /* 0x000fe400078e0007 */
[----:B--2---:R-:W-:-:S02]  /*2d10*/  IMAD.MOV.U32 R11, RZ, RZ, R12 ;  /* 0x000000ffff0b7224 */ /* 0x004fc400078e000c */
        /* <DEDUP_REMOVED lines=16> */
.L_x_60:
[----:B------:R-:W-:Y:S05]  /*2e20*/  BSYNC.RECONVERGENT B1 ;  /* 0x0000000000017941 */ /* 0x000fea0003800200 */
.L_x_59:
[----:B------:R-:W-:Y:S01]  /*2e30*/  UISETP.GE.AND UP0, UPT, UR6, 0x41, UPT ;  /* 0x000000410600788c */ /* 0x000fe2000bf06270 */
[----:B0-----:R-:W-:Y:S02]  /*2e40*/  IMAD.MOV.U32 R9, RZ, RZ, R11 ;  /* 0x000000ffff097224 */ /* 0x001fe400078e000b */
[----:B------:R-:W-:Y:S02]  /*2e50*/  IMAD.MOV.U32 R0, RZ, RZ, R8 ;  /* 0x000000ffff007224 */ /* 0x000fe400078e0008 */
[----:B------:R-:W-:Y:S02]  /*2e60*/  IMAD.MOV.U32 R2, RZ, RZ, R4 ;  /* 0x000000ffff027224 */ /* 0x000fe400078e0004 */
[----:B------:R-:W-:Y:S02]  /*2e70*/  IMAD.MOV.U32 R3, RZ, RZ, R5 ;  /* 0x000000ffff037224 */ /* 0x000fe400078e0005 */
[----:B------:R-:W-:Y:S05]  /*2e80*/  BRA.U !UP0, `(.L_x_61) ;  /* 0x00000001086c7547 */ /* 0x000fea000b800000 */
[----:B------:R-:W0:Y:S01]  /*2e90*/  S2UR UR5, SR_CgaCtaId ;  /* 0x00000000000579c3 */ /* 0x000e220000008800 */
[----:B------:R-:W-:Y:S01]  /*2ea0*/  UMOV UR4, 0x400 ;  /* 0x0000040000047882 */ /* 0x000fe20000000000 */
[----:B------:R-:W-:Y:S01]  /*2eb0*/  BSSY.RECONVERGENT B1, `(.L_x_61) ;  /* 0x0000018000017945 */ /* 0x000fe20003800200 */
[----:B0-----:R-:W-:-:S09]  /*2ec0*/  ULEA UR4, UR5, UR4, 0x18 ;  /* 0x0000000405047291 */ /* 0x001fd2000f8ec0ff */
[----:B------:R-:W0:Y:S04]  /*2ed0*/  LDS.64 R6, [UR4+0x28] ;  /* 0x00002804ff067984 */ /* 0x000e280008000a00 */
[----:B----4-:R-:W1:Y:S01]  /*2ee0*/  LDS.64 R12, [UR4+0x30] ;  /* 0x00003004ff0c7984 */ /* 0x010e620008000a00 */
[----:B0-----:R-:W-:Y:S01]  /*2ef0*/  DSETP.GEU.AND P0, PT, |R4|, |R6|, PT ;  /* 0x400000060400722a */ /* 0x001fe20003f0e200 */
[----:B------:R-:W-:Y:S02]  /*2f00*/  IMAD.MOV.U32 R2, RZ, RZ, R6 ;  /* 0x000000ffff027224 */ /* 0x000fe400078e0006 */
[----:B------:R-:W-:Y:S02]  /*2f10*/  IMAD.MOV.U32 R3, RZ, RZ, R7 ;  /* 0x000000ffff037224 */ /* 0x000fe400078e0007 */
[----:B-1----:R-:W-:-:S02]  /*2f20*/  IMAD.MOV.U32 R9, RZ, RZ, R12 ;  /* 0x000000ffff097224 */ /* 0x002fc400078e000c */
        /* <DEDUP_REMOVED lines=16> */
.L_x_62:
[----:B------:R-:W-:Y:S05]  /*3030*/  BSYNC.RECONVERGENT B1 ;  /* 0x0000000000017941 */ /* 0x000fea0003800200 */
.L_x_61:
[----:B------:R-:W-:Y:S01]  /*3040*/  UISETP.GE.AND UP0, UPT, UR6, 0x61, UPT ;  /* 0x000000610600788c */ /* 0x000fe2000bf06270 */
[----:B------:R-:W-:Y:S02]  /*3050*/  IMAD.MOV.U32 R11, RZ, RZ, R9 ;  /* 0x000000ffff0b7224 */ /* 0x000fe400078e0009 */
        /* <DEDUP_REMOVED lines=30> */
.L_x_64:
[----:B------:R-:W-:Y:S05]  /*3240*/  BSYNC.RECONVERGENT B1 ;  /* 0x0000000000017941 */ /* 0x000fea0003800200 */
.L_x_63:
        /* <DEDUP_REMOVED lines=32> */
.L_x_66:
[----:B------:R-:W-:Y:S05]  /*3450*/  BSYNC.RECONVERGENT B1 ;  /* 0x0000000000017941 */ /* 0x000fea0003800200 */
.L_x_65:
        /* <DEDUP_REMOVED lines=32> */
.L_x_68:
[----:B------:R-:W-:Y:S05]  /*3660*/  BSYNC.RECONVERGENT B1 ;  /* 0x0000000000017941 */ /* 0x000fea0003800200 */
.L_x_67:
        /* <DEDUP_REMOVED lines=32> */
.L_x_70:
[----:B------:R-:W-:Y:S05]  /*3870*/  BSYNC.RECONVERGENT B1 ;  /* 0x0000000000017941 */ /* 0x000fea0003800200 */
.L_x_69:
[----:B------:R-:W-:Y:S01]  /*3880*/  UISETP.GE.AND UP0, UPT, UR6, 0xe1, UPT ;  /* 0x000000e10600788c */ /* 0x000fe2000bf06270 */
[----:B------:R-:W-:Y:S02]  /*3890*/  IMAD.MOV.U32 R14, RZ, RZ, R9 ;  /* 0x000000ffff0e7224 */ /* 0x000fe400078e0009 */
[----:B------:R-:W-:Y:S02]  /*38a0*/  IMAD.MOV.U32 R15, RZ, RZ, R0 ;  /* 0x000000ffff0f7224 */ /* 0x000fe400078e0000 */
[----:B------:R-:W-:Y:S02]  /*38b0*/  IMAD.MOV.U32 R2, RZ, RZ, R6 ;  /* 0x000000ffff027224 */ /* 0x000fe400078e0006 */
[----:B------:R-:W-:Y:S02]  /*38c0*/  IMAD.MOV.U32 R3, RZ, RZ, R7 ;  /* 0x000000ffff037224 */ /* 0x000fe400078e0007 */
[----:B------:R-:W-:Y:S05]  /*38d0*/  BRA.U !UP0, `(.L_x_34) ;  /* 0x0000003108e07547 */ /* 0x000fea000b800000 */
[----:B------:R-:W0:Y:S01]  /*38e0*/  S2UR UR5, SR_CgaCtaId ;  /* 0x00000000000579c3 */ /* 0x000e220000008800 */
[----:B------:R-:W-:Y:S02]  /*38f0*/  UMOV UR4, 0x400 ;  /* 0x0000040000047882 */ /* 0x000fe40000000000 */
[----:B0-----:R-:W-:-:S09]  /*3900*/  ULEA UR4, UR5, UR4, 0x18 ;  /* 0x0000000405047291 */ /* 0x001fd2000f8ec0ff */
[----:B------:R-:W0:Y:S04]  /*3910*/  LDS.64 R4, [UR4+0x78] ;  /* 0x00007804ff047984 */ /* 0x000e280008000a00 */
[----:B------:R-:W1:Y:S01]  /*3920*/  LDS.64 R10, [UR4+0x80] ;  /* 0x00008004ff0a7984 */ /* 0x000e620008000a00 */
        /* <DEDUP_REMOVED lines=21> */
.L_x_2:
[----:B------:R-:W1:Y:S01]  /*3a80*/  S2R R0, SR_TID.X ;  /* 0x0000000000007919 */ /* 0x000e620000002100 */
[----:B------:R-:W1:Y:S02]  /*3a90*/  LDC.64 R2, c[0x0][0x380] ;  /* 0x0000e000ff027b82 */ /* 0x000e640000000a00 */
[----:B-1----:R-:W-:-:S05]  /*3aa0*/  IMAD.WIDE.U32 R18, R0, 0x10, R2 ;  /* 0x0000001000127825 */ /* 0x002fca00078e0002 */
[----:B0-----:R-:W2:Y:S04]  /*3ab0*/  LDG.E.64.CONSTANT R20, desc[UR10][R18.64] ;  /* 0x0000000a12147981 */ /* 0x001ea8000c1e9b00 */
[----:B------:R-:W2:Y:S04]  /*3ac0*/  LDG.E.64.CONSTANT R14, desc[UR10][R18.64+0x1000] ;  /* 0x0010000a120e7981 */ /* 0x000ea8000c1e9b00 */
[----:B------:R-:W3:Y:S04]  /*3ad0*/  LDG.E.64.CONSTANT R12, desc[UR10][R18.64+0x8] ;  /* 0x0000080a120c7981 */ /* 0x000ee8000c1e9b00 */
[----:B------:R-:W3:Y:S04]  /*3ae0*/  LDG.E.64.CONSTANT R10, desc[UR10][R18.64+0x1008] ;  /* 0x0010080a120a7981 */ /* 0x000ee8000c1e9b00 */
[----:B------:R-:W4:Y:S04]  /*3af0*/  LDG.E.64.CONSTANT R8, desc[UR10][R18.64+0x2000] ;  /* 0x0020000a12087981 */ /* 0x000f28000c1e9b00 */
[----:B------:R-:W5:Y:S04]  /*3b00*/  LDG.E.64.CONSTANT R6, desc[UR10][R18.64+0x2008] ;  /* 0x0020080a12067981 */ /* 0x000f68000c1e9b00 */
[----:B------:R-:W5:Y:S04]  /*3b10*/  LDG.E.64.CONSTANT R4, desc[UR10][R18.64+0x3000] ;  /* 0x0030000a12047981 */ /* 0x000f68000c1e9b00 */
[----:B------:R-:W5:Y:S04]  /*3b20*/  LDG.E.64.CONSTANT R2, desc[UR10][R18.64+0x3008] ;  /* 0x0030080a12027981 */ /* 0x000f68000c1e9b00 */
[----:B------:R-:W5:Y:S04]  /*3b30*/  LDG.E.64.CONSTANT R16, desc[UR10][R18.64+0x4000] ;  /* 0x0040000a12107981 */ /* 0x000f68000c1e9b00 */
[----:B------:R-:W5:Y:S01]  /*3b40*/  LDG.E.64.CONSTANT R22, desc[UR10][R18.64+0x4008] ;  /* 0x0040080a12167981 */ /* 0x000f62000c1e9b00 */
[----:B------:R-:W-:Y:S01]  /*3b50*/  UISETP.GE.U32.AND UP0, UPT, UR8, 0xa00, UPT ;  /* 0x00000a000800788c */ /* 0x000fe2000bf06070 */
[----:B--2---:R-:W-:-:S14]  /*3b60*/  DSETP.GEU.AND P2, PT, |R20|, |R14|, PT ;  /* 0x4000000e1400722a */ /* 0x004fdc0003f4e200 */
[----:B---3--:R-:W-:-:S04]  /*3b70*/  @P2 ISETP.GE.U32.AND P0, PT, R12, R10, PT ;  /* 0x0000000a0c00220c */ /* 0x008fc80003f06070 */
[----:B------:R-:W-:-:S13]  /*3b80*/  @P2 ISETP.GE.AND.EX P0, PT, R13, R11, PT, P0 ;  /* 0x0000000b0d00220c */ /* 0x000fda0003f06300 */
[----:B------:R-:W-:-:S06]  /*3b90*/  @P2 DSETP.LT.OR P0, PT, |R14|, |R20|, !P0 ;  /* 0x400000140e00222a */ /* 0x000fcc0004701600 */
[----:B------:R-:W-:Y:S02]  /*3ba0*/  @P2 FSEL R20, R20, R14, P0 ;  /* 0x0000000e14142208 */ /* 0x000fe40000000000 */
[----:B------:R-:W-:Y:S02]  /*3bb0*/  @P2 FSEL R21, R21, R15, P0 ;  /* 0x0000000f15152208 */ /* 0x000fe40000000000 */
[----:B------:R-:W-:Y:S01]  /*3bc0*/  @P2 SEL R10, R12, R10, P0 ;  /* 0x0000000a0c0a2207 */ /* 0x000fe20000000000 */
[----:B------:R-:W-:Y:S01]  /*3bd0*/  @P2 IMAD.MOV.U32 R14, RZ, RZ, R20 ;  /* 0x000000ffff0e2224 */ /* 0x000fe200078e0014 */
[----:B------:R-:W-:Y:S01]  /*3be0*/  @P2 SEL R11, R13, R11, P0 ;  /* 0x0000000b0d0b2207 */ /* 0x000fe20000000000 */
[----:B------:R-:W-:-:S06]  /*3bf0*/  @P2 IMAD.MOV.U32 R15, RZ, RZ, R21 ;  /* 0x000000ffff0f2224 */ /* 0x000fcc00078e0015 */
[----:B----4-:R-:W-:-:S14]  /*3c00*/  DSETP.GEU.AND P1, PT, |R14|, |R8|, PT ;  /* 0x400000080e00722a */ /* 0x010fdc0003f2e200 */
[----:B-----5:R-:W-:-:S04]  /*3c10*/  @P1 ISETP.GE.U32.AND P0, PT, R10, R6, PT ;  /* 0x000000060a00120c */ /* 0x020fc80003f06070 */
        /* <DEDUP_REMOVED lines=8> */
[----:B------:R-:W-:-:S14]  /*3ca0*/  DSETP.GEU.AND P2, PT, |R8|, |R4|, PT ;  /* 0x400000040800722a */ /* 0x000fdc0003f4e200 */
[----:B------:R-:W-:-:S04]  /*3cb0*/  @P2 ISETP.GE.U32.AND P0, PT, R6, R2, PT ;  /* 0x000000020600220c */ /* 0x000fc80003f06070 */
        /* <DEDUP_REMOVED lines=15> */
[----:B------:R-:W-:Y:S01]  /*3db0*/  IMAD.MOV.U32 R2, RZ, RZ, RZ ;  /* 0x000000ffff027224 */ /* 0x000fe200078e00ff */
[----:B------:R-:W-:Y:S01]  /*3dc0*/  @P1 SEL R23, R3, R23, P0 ;  /* 0x0000001703171207 */ /* 0x000fe20000000000 */
[----:B------:R-:W-:Y:S02]  /*3dd0*/  IMAD.MOV.U32 R3, RZ, RZ, 0x500 ;  /* 0x00000500ff037424 */ /* 0x000fe400078e00ff */
[----:B------:R-:W-:Y:S02]  /*3de0*/  @P1 IMAD.MOV.U32 R16, RZ, RZ, R4 ;  /* 0x000000ffff101224 */ /* 0x000fe400078e0004 */
[----:B------:R-:W-:Y:S01]  /*3df0*/  @P1 IMAD.MOV.U32 R17, RZ, RZ, R5 ;  /* 0x000000ffff111224 */ /* 0x000fe200078e0005 */
[----:B------:R-:W-:Y:S06]  /*3e00*/  BRA.U !UP0, `(.L_x_71) ;  /* 0x0000000d08987547 */ /* 0x000fec000b800000 */
[----:B------:R-:W-:Y:S01]  /*3e10*/  UIADD3 UR9, UP0, UPT, UR8, -0xa00, URZ ;  /* 0xfffff60008097890 */ /* 0x000fe2000ff1e0ff */
[----:B------:R-:W-:Y:S02]  /*3e20*/  IMAD.MOV.U32 R3, RZ, RZ, 0x500 ;  /* 0x00000500ff037424 */ /* 0x000fe400078e00ff */
[----:B------:R-:W-:Y:S01]  /*3e30*/  IMAD.MOV.U32 R2, RZ, RZ, RZ ;  /* 0x000000ffff027224 */ /* 0x000fe200078e00ff */
[----:B------:R-:W-:Y:S02]  /*3e40*/  ULEA.HI.X.SX32 UR8, UR8, 0xffffffff, 0x1, UP0 ;  /* 0xffffffff08087891 */ /* 0x000fe400080f0eff */
[----:B------:R-:W-:Y:S02]  /*3e50*/  UIMAD.WIDE.U32 UR12, UR9, -0x33333333, URZ ;  /* 0xcccccccd090c78a5 */ /* 0x000fe4000f8e00ff */
[----:B------:R-:W-:Y:S02]  /*3e60*/  UIMAD.WIDE.U32 UR4, UR8, -0x33333333, URZ ;  /* 0xcccccccd080478a5 */ /* 0x000fe4000f8e00ff */
[----:B------:R-:W-:-:S02]  /*3e70*/  UISETP.GE.U32.AND UP1, UPT, UR9, 0x500, UPT ;  /* 0x000005000900788c */ /* 0x000fc4000bf26070 */
[----:B------:R-:W-:Y:S02]  /*3e80*/  UIMAD.WIDE.U32 UR4, UP0, UR9, -0x33333334, UR4 ;  /* 0xcccccccc090478a5 */ /* 0x000fe4000f800004 */
[----:B------:R-:W-:Y:S02]  /*3e90*/  UISETP.GE.U32.AND.EX UP1, UPT, UR8, URZ, UPT, UP1 ;  /* 0x000000ff0800728c */ /* 0x000fe4000bf26110 */
[----:B------:R-:W-:Y:S02]  /*3ea0*/  UIADD3.X UR7, UPT, UPT, URZ, URZ, URZ, UP0, !UPT ;  /* 0x000000ffff077290 */ /* 0x000fe400087fe4ff */
[----:B------:R-:W-:Y:S01]  /*3eb0*/  UIADD3 URZ, UP0, UPT, UR13, UR4, URZ ;  /* 0x000000040dff7290 */ /* 0x000fe2000ff1e0ff */
[----:B------:R-:W-:-:S03]  /*3ec0*/  UMOV UR6, UR5 ;  /* 0x0000000500067c82 */ /* 0x000fc60008000000 */
[----:B------:R-:W-:-:S04]  /*3ed0*/  UIMAD.WIDE.U32.X UR4, UR8, -0x33333334, UR6, UP0 ;  /* 0xcccccccc080478a5 */ /* 0x000fc800080e0406 */
[----:B------:R-:W-:-:S04]  /*3ee0*/  USHF.R.U64 UR6, UR4, 0xa, UR5 ;  /* 0x0000000a04067899 */ /* 0x000fc80008001205 */
[----:B------:R-:W-:-:S04]  /*3ef0*/  ULOP3.LUT UR7, UR6, 0x1, URZ, 0xc0, !UPT ;  /* 0x0000000106077892 */ /* 0x000fc8000f8ec0ff */
[----:B------:R-:W-:-:S04]  /*3f00*/  UISETP.NE.U32.AND UP0, UPT, UR7, 0x1, UPT ;  /* 0x000000010700788c */ /* 0x000fc8000bf05070 */
[----:B------:R-:W-:Y:S01]  /*3f10*/  UISETP.NE.U32.AND.EX UP0, UPT, URZ, URZ, UPT, UP0 ;  /* 0x000000ffff00728c */ /* 0x000fe2000bf05100 */
[----:B------:R-:W-:Y:S10]  /*3f20*/  BRA.U !UP1, `(.L_x_72) ;  /* 0x00000009093c7547 */ /* 0x000ff4000b800000 */
[----:B------:R-:W0:Y:S01]  /*3f30*/  LDCU.64 UR8, c[0x0][0x380] ;  /* 0x00007000ff0877ac */ /* 0x000e220008000a00 */
[----:B------:R-:W-:Y:S02]  /*3f40*/  IMAD.MOV.U32 R3, RZ, RZ, 0x500 ;  /* 0x00000500ff037424 */ /* 0x000fe400078e00ff */
[----:B------:R-:W-:Y:S01]  /*3f50*/  IMAD.MOV.U32 R2, RZ, RZ, RZ ;  /* 0x000000ffff027224 */ /* 0x000fe200078e00ff */
[----:B------:R-:W-:-:S04]  /*3f60*/  UIADD3 UR4, UP1, UPT, UR6, 0x1, URZ ;  /* 0x0000000106047890 */ /* 0x000fc8000ff3e0ff */
[----:B------:R-:W-:Y:S02]  /*3f70*/  ULEA.HI.X UR5, UR5, URZ, URZ, 0x16, UP1 ;  /* 0x000000ff05057291 */ /* 0x000fe400088fb4ff */
[----:B------:R-:W-:Y:S02]  /*3f80*/  ULOP3.LUT UR4, UR4, 0xfffffffe, URZ, 0xc0, !UPT ;  /* 0xfffffffe04047892 */ /* 0x000fe4000f8ec0ff */
[----:B------:R-:W-:Y:S01]  /*3f90*/  ULOP3.LUT UR5, UR5, 0x7fffff, URZ, 0xc0, !UPT ;  /* 0x007fffff05057892 */ /* 0x000fe2000f8ec0ff */
[----:B0-----:R-:W-:-:S04]  /*3fa0*/  LEA R6, P0, R0, UR8, 0x4 ;  /* 0x0000000800067c11 */ /* 0x001fc8000f8020ff */
[----:B------:R-:W-:Y:S02]  /*3fb0*/  IADD3 R6, P1, PT, R6, 0xe008, RZ ;  /* 0x0000e00806067810 */ /* 0x000fe40007f3e0ff */
[----:B------:R-:W-:-:S05]  /*3fc0*/  LEA.HI.X R5, R0, UR9, RZ, 0x4, P0 ;  /* 0x0000000900057c11 */ /* 0x000fca00080f24ff */
[----:B------:R-:W-:-:S07]  /*3fd0*/  IMAD.X R5, RZ, RZ, R5, P1 ;  /* 0x000000ffff057224 */ /* 0x000fce00008e0605 */
.L_x_73:
[----:B------:R-:W-:-:S05]  /*3fe0*/  IMAD.MOV.U32 R4, RZ, RZ, R6 ;  /* 0x000000ffff047224 */ /* 0x000fca00078e0006 */
[----:B------:R-:W2:Y:S04]  /*3ff0*/  LDG.E.64.CONSTANT R12, desc[UR10][R4.64+-0x9008] ;  /* 0xff6ff80a040c7981 */ /* 0x000ea8000c1e9b00 */
[----:B------:R-:W3:Y:S04]  /*4000*/  LDG.E.64.CONSTANT R8, desc[UR10][R4.64+-0x9000] ;  /* 0xff70000a04087981 */ /* 0x000ee8000c1e9b00 */
[----:B------:R-:W4:Y:S04]  /*4010*/  LDG.E.64.CONSTANT R10, desc[UR10][R4.64+-0x8008] ;  /* 0xff7ff80a040a7981 */ /* 0x000f28000c1e9b00 */
[----:B------:R-:W5:Y:S04]  /*4020*/  LDG.E.64.CONSTANT R6, desc[UR10][R4.64+-0x8000] ;  /* 0xff80000a04067981 */ /* 0x000f68000c1e9b00 */
[----:B------:R-:W5:Y:S04]  /*4030*/  LDG.E.64.CONSTANT R26, desc[UR10][R4.64+-0x7008] ;  /* 0xff8ff80a041a7981 */ /* 0x000f68000c1e9b00 */
[----:B------:R-:W5:Y:S04]  /*4040*/  LDG.E.64.CONSTANT R24, desc[UR10][R4.64+-0x7000] ;  /* 0xff90000a04187981 */ /* 0x000f68000c1e9b00 */
[----:B------:R-:W5:Y:S04]  /*4050*/  LDG.E.64.CONSTANT R20, desc[UR10][R4.64+-0x6008] ;  /* 0xff9ff80a04147981 */ /* 0x000f68000c1e9b00 */
[----:B------:R-:W5:Y:S01]  /*4060*/  LDG.E.64.CONSTANT R18, desc[UR10][R4.64+-0x6000] ;  /* 0xffa0000a04127981 */ /* 0x000f62000c1e9b00 */
[----:B--2---:R-:W-:-:S14]  /*4070*/  DSETP.GEU.AND P2, PT, |R16|, |R12|, PT ;  /* 0x4000000c1000722a */ /* 0x004fdc0003f4e200 */
[----:B---3--:R-:W-:-:S04]  /*4080*/  @P2 ISETP.GE.U32.AND P0, PT, R22, R8, PT ;  /* 0x000000081600220c */ /* 0x008fc80003f06070 */
[----:B------:R-:W-:-:S13]  /*4090*/  @P2 ISETP.GE.AND.EX P0, PT, R23, R9, PT, P0 ;  /* 0x000000091700220c */ /* 0x000fda0003f06300 */
[----:B------:R-:W-:-:S06]  /*40a0*/  @P2 DSETP.LT.OR P0, PT, |R12|, |R16|, !P0 ;  /* 0x400000100c00222a */ /* 0x000fcc0004701600 */
[----:B------:R-:W-:Y:S02]  /*40b0*/  @P2 FSEL R17, R17, R13, P0 ;  /* 0x0000000d11112208 */ /* 0x000fe40000000000 */
[----:B------:R-:W-:-:S03]  /*40c0*/  @P2 FSEL R14, R16, R12, P0 ;  /* 0x0000000c100e2208 */ /* 0x000fc60000000000 */
[----:B------:R-:W-:Y:S02]  /*40d0*/  @P2 IMAD.MOV.U32 R13, RZ, RZ, R17 ;  /* 0x000000ffff0d2224 */ /* 0x000fe400078e0011 */
[----:B------:R-:W2:Y:S01]  /*40e0*/  LDG.E.64.CONSTANT R16, desc[UR10][R4.64+-0x5008] ;  /* 0xffaff80a04107981 */ /* 0x000ea2000c1e9b00 */
[----:B------:R-:W-:-:S03]  /*40f0*/  @P2 IMAD.MOV.U32 R12, RZ, RZ, R14 ;  /* 0x000000ffff0c2224 */ /* 0x000fc600078e000e */
[----:B------:R-:W3:Y:S03]  /*4100*/  LDG.E.64.CONSTANT R14, desc[UR10][R4.64+-0x5000] ;  /* 0xffb0000a040e7981 */ /* 0x000ee6000c1e9b00 */
[----:B----4-:R-:W-:Y:S01]  /*4110*/  DSETP.GEU.AND P1, PT, |R12|, |R10|, PT ;  /* 0x4000000a0c00722a */ /* 0x010fe20003f2e200 */
[----:B------:R-:W-:Y:S02]  /*4120*/  @P2 SEL R8, R22, R8, P0 ;  /* 0x0000000816082207 */ /* 0x000fe40000000000 */
[----:B------:R-:W-:Y:S02]  /*4130*/  @P2 SEL R9, R23, R9, P0 ;  /* 0x0000000917092207 */ /* 0x000fe40000000000 */
[----:B------:R-:W4:Y:S09]  /*4140*/  LDG.E.64.CONSTANT R22, desc[UR10][R4.64+-0x4008] ;  /* 0xffbff80a04167981 */ /* 0x000f32000c1e9b00 */
[----:B-----5:R-:W-:-:S04]  /*4150*/  @P1 ISETP.GE.U32.AND P0, PT, R8, R6, PT ;  /* 0x000000060800120c */ /* 0x020fc80003f06070 */
[----:B------:R-:W-:-:S13]  /*4160*/  @P1 ISETP.GE.AND.EX P0, PT, R9, R7, PT, P0 ;  /* 0x000000070900120c */ /* 0x000fda0003f06300 */
[----:B------:R-:W-:-:S06]  /*4170*/  @P1 DSETP.LT.OR P0, PT, |R10|, |R12|, !P0 ;  /* 0x4000000c0a00122a */ /* 0x000fcc0004701600 */
[----:B------:R-:W-:Y:S02]  /*4180*/  @P1 FSEL R12, R12, R10, P0 ;  /* 0x0000000a0c0c1208 */ /* 0x000fe40000000000 */
[----:B------:R-:W-:-:S03]  /*4190*/  @P1 FSEL R13, R13, R11, P0 ;  /* 0x0000000b0d0d1208 */ /* 0x000fc60000000000 */
[----:B------:R-:W-:Y:S02]  /*41a0*/  @P1 IMAD.MOV.U32 R10, RZ, RZ, R12 ;  /* 0x000000ffff0a1224 */ /* 0x000fe400078e000c */
[----:B------:R-:W-:Y:S02]  /*41b0*/  @P1 IMAD.MOV.U32 R11, RZ, RZ, R13 ;  /* 0x000000ffff0b1224 */ /* 0x000fe400078e000d */
[----:B------:R-:W5:Y:S04]  /*41c0*/  LDG.E.64.CONSTANT R12, desc[UR10][R4.64+-0x4000] ;  /* 0xffc0000a040c7981 */ /* 0x000f68000c1e9b00 */
[----:B------:R-:W-:Y:S01]  /*41d0*/  DSETP.GEU.AND P2, PT, |R10|, |R26|, PT ;  /* 0x4000001a0a00722a */ /* 0x000fe20003f4e200 */
[----:B------:R-:W-:Y:S02]  /*41e0*/  @P1 SEL R6, R8, R6, P0 ;  /* 0x0000000608061207 */ /* 0x000fe40000000000 */
[----:B------:R-:W-:-:S11]  /*41f0*/  @P1 SEL R7, R9, R7, P0 ;  /* 0x0000000709071207 */ /* 0x000fd60000000000 */
[----:B------:R-:W-:-:S04]  /*4200*/  @P2 ISETP.GE.U32.AND P0, PT, R6, R24, PT ;  /* 0x000000180600220c */ /* 0x000fc80003f06070 */
[----:B------:R-:W-:-:S13]  /*4210*/  @P2 ISETP.GE.AND.EX P0, PT, R7, R25, PT, P0 ;  /* 0x000000190700220c */ /* 0x000fda0003f06300 */
[----:B------:R-:W-:-:S06]  /*4220*/  @P2 DSETP.LT.OR P0, PT, |R26|, |R10|, !P0 ;  /* 0x4000000a1a00222a */ /* 0x000fcc0004701600 */
[----:B------:R-:W-:Y:S02]  /*4230*/  @P2 FSEL R8, R10, R26, P0 ;  /* 0x0000001a0a082208 */ /* 0x000fe40000000000 */
[----:B------:R-:W-:-:S03]  /*4240*/  @P2 FSEL R11, R11, R27, P0 ;  /* 0x0000001b0b0b2208 */ /* 0x000fc60000000000 */
[----:B------:R-:W-:Y:S02]  /*4250*/  @P2 IMAD.MOV.U32 R26, RZ, RZ, R8 ;  /* 0x000000ffff1a2224 */ /* 0x000fe400078e0008 */
[----:B------:R-:W-:Y:S01]  /*4260*/  @P2 IMAD.MOV.U32 R27, RZ, RZ, R11 ;  /* 0x000000ffff1b2224 */ /* 0x000fe200078e000b */
[----:B------:R-:W5:Y:S04]  /*4270*/  LDG.E.64.CONSTANT R8, desc[UR10][R4.64+-0x3000] ;  /* 0xffd0000a04087981 */ /* 0x000f68000c1e9b00 */
[----:B------:R-:W5:Y:S01]  /*4280*/  LDG.E.64.CONSTANT R10, desc[UR10][R4.64+-0x3008] ;  /* 0xffcff80a040a7981 */ /* 0x000f62000c1e9b00 */
        /* <DEDUP_REMOVED lines=10> */
[----:B------:R-:W5:Y:S01]  /*4330*/  LDG.E.64.CONSTANT R6, desc[UR10][R4.64+-0x2008] ;  /* 0xffdff80a04067981 */ /* 0x000f62000c1e9b00 */
[----:B------:R-:W-:Y:S02]  /*4340*/  @P1 SEL R18, R24, R18, P0 ;  /* 0x0000001218121207 */ /* 0x000fe40000000000 */
[----:B------:R-:W-:Y:S02]  /*4350*/  @P1 SEL R19, R25, R19, P0 ;  /* 0x0000001319131207 */ /* 0x000fe40000000000 */
        /* <DEDUP_REMOVED lines=8> */
[----:B------:R-:W-:Y:S02]  /*43e0*/  @P2 IMAD.MOV.U32 R17, RZ, RZ, R21 ;  /* 0x000000ffff112224 */ /* 0x000fe400078e0015 */
[----:B------:R-:W2:Y:S04]  /*43f0*/  LDG.E.64.CONSTANT R20, desc[UR10][R4.64+-0x1008] ;  /* 0xffeff80a04147981 */ /* 0x000ea8000c1e9b00 */
[----:B----4-:R-:W-:Y:S01]  /*4400*/  DSETP.GEU.AND P1, PT, |R16|, |R22|, PT ;  /* 0x400000161000722a */ /* 0x010fe20003f2e200 */
[----:B------:R-:W-:Y:S02]  /*4410*/  @P2 SEL R14, R18, R14, P0 ;  /* 0x0000000e120e2207 */ /* 0x000fe40000000000 */
[----:B------:R-:W-:-:S02]  /*4420*/  @P2 SEL R15, R19, R15, P0 ;  /* 0x0000000f130f2207 */ /* 0x000fc40000000000 */
[----:B------:R-:W3:Y:S09]  /*4430*/  LDG.E.64.CONSTANT R18, desc[UR10][R4.64+-0x1000] ;  /* 0xfff0000a04127981 */ /* 0x000ef2000c1e9b00 */
[----:B-----5:R-:W-:-:S04]  /*4440*/  @P1 ISETP.GE.U32.AND P0, PT, R14, R12, PT ;  /* 0x0000000c0e00120c */ /* 0x020fc80003f06070 */
[----:B------:R-:W-:Y:S01]  /*4450*/  @P1 ISETP.GE.AND.EX P0, PT, R15, R13, PT, P0 ;  /* 0x0000000d0f00120c */ /* 0x000fe20003f06300 */
[----:B------:R-:W-:Y:S02]  /*4460*/  IMAD.MOV.U32 R26, RZ, RZ, R22 ;  /* 0x000000ffff1a7224 */ /* 0x000fe400078e0016 */
[----:B------:R-:W-:-:S10]  /*4470*/  IMAD.MOV.U32 R27, RZ, RZ, R23 ;  /* 0x000000ffff1b7224 */ /* 0x000fd400078e0017 */
[----:B------:R-:W-:Y:S01]  /*4480*/  @P1 DSETP.LT.OR P0, PT, |R22|, |R16|, !P0 ;  /* 0x400000101600122a */ /* 0x000fe20004701600 */
[----:B------:R-:W4:Y:S05]  /*4490*/  LDG.E.64.CONSTANT R22, desc[UR10][R4.64] ;  /* 0x0000000a04167981 */ /* 0x000f2a000c1e9b00 */
        /* <DEDUP_REMOVED lines=14> */
[----:B------:R-:W-:-:S06]  /*4580*/  @P2 IMAD.MOV.U32 R11, RZ, RZ, R27 ;  /* 0x000000ffff0b2224 */ /* 0x000fcc00078e001b */
        /* <DEDUP_REMOVED lines=10> */
[----:B------:R-:W-:Y:S02]  /*4630*/  @P1 SEL R24, R8, R24, P0 ;  /* 0x0000001808181207 */ /* 0x000fe40000000000 */
[----:B------:R-:W-:Y:S01]  /*4640*/  @P1 SEL R25, R9, R25, P0 ;  /* 0x0000001909191207 */ /* 0x000fe20000000000 */
[----:B------:R-:W-:-:S04]  /*4650*/  UIADD3 UR4, UP1, UPT, UR4, -0x2, URZ ;  /* 0xfffffffe04047890 */ /* 0x000fc8000ff3e0ff */
[----:B------:R-:W-:Y:S02]  /*4660*/  UIADD3.X UR5, UPT, UPT, UR5, -0x1, URZ, UP1, !UPT ;  /* 0xffffffff05057890 */ /* 0x000fe40008ffe4ff */
[----:B------:R-:W-:-:S04]  /*4670*/  UISETP.NE.U32.AND UP1, UPT, UR4, URZ, UPT ;  /* 0x000000ff0400728c */ /* 0x000fc8000bf25070 */
[----:B------:R-:W-:Y:S01]  /*4680*/  UISETP.NE.AND.EX UP1, UPT, UR5, URZ, UPT, UP1 ;  /* 0x000000ff0500728c */ /* 0x000fe2000bf25310 */
[----:B--2---:R-:W-:-:S14]  /*4690*/  DSETP.GEU.AND P2, PT, |R6|, |R20|, PT ;  /* 0x400000140600722a */ /* 0x004fdc0003f4e200 */
[----:B---3--:R-:W-:-:S04]  /*46a0*/  @P2 ISETP.GE.U32.AND P0, PT, R24, R18, PT ;  /* 0x000000121800220c */ /* 0x008fc80003f06070 */
[----:B------:R-:W-:-:S13]  /*46b0*/  @P2 ISETP.GE.AND.EX P0, PT, R25, R19, PT, P0 ;  /* 0x000000131900220c */ /* 0x000fda0003f06300 */
[----:B------:R-:W-:-:S06]  /*46c0*/  @P2 DSETP.LT.OR P0, PT, |R20|, |R6|, !P0 ;  /* 0x400000061400222a */ /* 0x000fcc0004701600 */
[----:B------:R-:W-:Y:S02]  /*46d0*/  @P2 FSEL R6, R6, R20, P0 ;  /* 0x0000001406062208 */ /* 0x000fe40000000000 */
[----:B------:R-:W-:-:S03]  /*46e0*/  @P2 FSEL R7, R7, R21, P0 ;  /* 0x0000001507072208 */ /* 0x000fc60000000000 */
[----:B------:R-:W-:Y:S02]  /*46f0*/  @P2 IMAD.MOV.U32 R20, RZ, RZ, R6 ;  /* 0x000000ffff142224 */ /* 0x000fe400078e0006 */
[----:B------:R-:W-:-:S06]  /*4700*/  @P2 IMAD.MOV.U32 R21, RZ, RZ, R7 ;  /* 0x000000ffff152224 */ /* 0x000fcc00078e0007 */
[----:B-----5:R-:W-:Y:S01]  /*4710*/  DSETP.GEU.AND P1, PT, |R20|, |R16|, PT ;  /* 0x400000101400722a */ /* 0x020fe20003f2e200 */
[----:B------:R-:W-:Y:S02]  /*4720*/  @P2 SEL R18, R24, R18, P0 ;  /* 0x0000001218122207 */ /* 0x000fe40000000000 */
[----:B------:R-:W-:-:S11]  /*4730*/  @P2 SEL R19, R25, R19, P0 ;  /* 0x0000001319132207 */ /* 0x000fd60000000000 */
[----:B----4-:R-:W-:-:S04]  /*4740*/  @P1 ISETP.GE.U32.AND P0, PT, R18, R22, PT ;  /* 0x000000161200120c */ /* 0x010fc80003f06070 */
[----:B------:R-:W-:Y:S02]  /*4750*/  @P1 ISETP.GE.AND.EX P0, PT, R19, R23, PT, P0 ;  /* 0x000000171300120c */ /* 0x000fe40003f06300 */
[----:B------:R-:W-:-:S05]  /*4760*/  IADD3 R6, P2, PT, R4, 0xa000, RZ ;  /* 0x0000a00004067810 */ /* 0x000fca0007f5e0ff */
[----:B------:R-:W-:-:S06]  /*4770*/  IMAD.X R5, RZ, RZ, R5, P2 ;  /* 0x000000ffff057224 */ /* 0x000fcc00010e0605 */
[----:B------:R-:W-:Y:S01]  /*4780*/  @P1 DSETP.LT.OR P0, PT, |R16|, |R20|, !P0 ;  /* 0x400000141000122a */ /* 0x000fe20004701600 */
[----:B------:R-:W-:-:S05]  /*4790*/  IADD3 R3, P2, PT, R3, 0xa00, RZ ;  /* 0x00000a0003037810 */ /* 0x000fca0007f5e0ff */
[----:B------:R-:W-:Y:S02]  /*47a0*/  @P1 FSEL R4, R20, R16, P0 ;  /* 0x0000001014041208 */ /* 0x000fe40000000000 */
[----:B------:R-:W-:Y:S01]  /*47b0*/  @P1 FSEL R21, R21, R17, P0 ;  /* 0x0000001115151208 */ /* 0x000fe20000000000 */
[----:B------:R-:W-:Y:S01]  /*47c0*/  IMAD.X R2, RZ, RZ, R2, P2 ;  /* 0x000000ffff027224 */ /* 0x000fe200010e0602 */
[----:B------:R-:W-:Y:S01]  /*47d0*/  @P1 SEL R22, R18, R22, P0 ;  /* 0x0000001612161207 */ /* 0x000fe20000000000 */
[----:B------:R-:W-:Y:S01]  /*47e0*/  @P1 IMAD.MOV.U32 R16, RZ, RZ, R4 ;  /* 0x000000ffff101224 */ /* 0x000fe200078e0004 */
[----:B------:R-:W-:Y:S01]  /*47f0*/  @P1 SEL R23, R19, R23, P0 ;  /* 0x0000001713171207 */ /* 0x000fe20000000000 */
[----:B------:R-:W-:Y:S01]  /*4800*/  @P1 IMAD.MOV.U32 R17, RZ, RZ, R21 ;  /* 0x000000ffff111224 */ /* 0x000fe200078e0015 */
[----:B------:R-:W-:Y:S06]  /*4810*/  BRA.U UP1, `(.L_x_73) ;  /* 0xfffffff501f07547 */ /* 0x000fec000b83ffff */
.L_x_72:
[----:B------:R-:W-:Y:S05]  /*4820*/  BRA.U !UP0, `(.L_x_71) ;  /* 0x0000000508107547 */ /* 0x000fea000b800000 */
[----:B------:R-:W0:Y:S02]  /*4830*/  LDC.64 R4, c[0x0][0x380] ;  /* 0x0000e000ff047b82 */ /* 0x000e240000000a00 */
[----:B0-----:R-:W-:-:S03]  /*4840*/  IMAD.WIDE.U32 R4, R0, 0x10, R4 ;  /* 0x0000001000047825 */ /* 0x001fc600078e0004 */
[----:B------:R-:W-:-:S04]  /*4850*/  LEA R24, P0, R3, R4, 0x4 ;  /* 0x0000000403187211 */ /* 0x000fc800078020ff */
[----:B------:R-:W-:-:S05]  /*4860*/  LEA.HI.X R25, R3, R5, R2, 0x4, P0 ;  /* 0x0000000503197211 */ /* 0x000fca00000f2402 */
[----:B------:R-:W2:Y:S04]  /*4870*/  LDG.E.64.CONSTANT R20, desc[UR10][R24.64] ;  /* 0x0000000a18147981 */ /* 0x000ea8000c1e9b00 */
[----:B------:R-:W3:Y:S04]  /*4880*/  LDG.E.64.CONSTANT R18, desc[UR10][R24.64+0x8] ;  /* 0x0000080a18127981 */ /* 0x000ee8000c1e9b00 */
[----:B------:R-:W4:Y:S04]  /*4890*/  LDG.E.64.CONSTANT R14, desc[UR10][R24.64+0x1000] ;  /* 0x0010000a180e7981 */ /* 0x000f28000c1e9b00 */
[----:B------:R-:W5:Y:S04]  /*48a0*/  LDG.E.64.CONSTANT R12, desc[UR10][R24.64+0x1008] ;  /* 0x0010080a180c7981 */ /* 0x000f68000c1e9b00 */
        /* <DEDUP_REMOVED lines=16> */
[----:B------:R-:W-:-:S11]  /*49b0*/  @P2 SEL R19, R23, R19, P0 ;  /* 0x0000001317132207 */ /* 0x000fd60000000000 */
[----:B-----5:R-:W-:-:S04]  /*49c0*/  @P1 ISETP.GE.U32.AND P0, PT, R18, R12, PT ;  /* 0x0000000c1200120c */ /* 0x020fc80003f06070 */
        /* <DEDUP_REMOVED lines=27> */
[----:B------:R-:W-:Y:S02]  /*4b80*/  @P1 SEL R5, R9, R5, P0 ;  /* 0x0000000509051207 */ /* 0x000fe40000000000 */
[----:B------:R-:W-:-:S05]  /*4b90*/  IADD3 R3, P1, PT, R3, 0x500, RZ ;  /* 0x0000050003037810 */ /* 0x000fca0007f3e0ff */
[----:B------:R-:W-:Y:S01]  /*4ba0*/  IMAD.X R2, RZ, RZ, R2, P1 ;  /* 0x000000ffff027224 */ /* 0x000fe200008e0602 */
[----:B--2---:R-:W-:-:S14]  /*4bb0*/  DSETP.GEU.AND P2, PT, |R6|, |R16|, PT ;  /* 0x400000100600722a */ /* 0x004fdc0003f4e200 */
[----:B------:R-:W-:-:S04]  /*4bc0*/  @P2 ISETP.GE.U32.AND P0, PT, R4, R26, PT ;  /* 0x0000001a0400220c */ /* 0x000fc80003f06070 */
[----:B------:R-:W-:-:S13]  /*4bd0*/  @P2 ISETP.GE.AND.EX P0, PT, R5, R27, PT, P0 ;  /* 0x0000001b0500220c */ /* 0x000fda0003f06300 */
[----:B------:R-:W-:-:S06]  /*4be0*/  @P2 DSETP.LT.OR P0, PT, |R16|, |R6|, !P0 ;  /* 0x400000061000222a */ /* 0x000fcc0004701600 */
[----:B------:R-:W-:Y:S02]  /*4bf0*/  @P2 FSEL R6, R6, R16, P0 ;  /* 0x0000001006062208 */ /* 0x000fe40000000000 */
[----:B------:R-:W-:Y:S02]  /*4c00*/  @P2 FSEL R7, R7, R17, P0 ;  /* 0x0000001107072208 */ /* 0x000fe40000000000 */
[----:B------:R-:W-:Y:S02]  /*4c10*/  @P2 SEL R26, R4, R26, P0 ;  /* 0x0000001a041a2207 */ /* 0x000fe40000000000 */
[----:B------:R-:W-:Y:S01]  /*4c20*/  @P2 SEL R27, R5, R27, P0 ;  /* 0x0000001b051b2207 */ /* 0x000fe20000000000 */
[----:B------:R-:W-:Y:S02]  /*4c30*/  @P2 IMAD.MOV.U32 R16, RZ, RZ, R6 ;  /* 0x000000ffff102224 */ /* 0x000fe400078e0006 */
[----:B------:R-:W-:Y:S02]  /*4c40*/  @P2 IMAD.MOV.U32 R17, RZ, RZ, R7 ;  /* 0x000000ffff112224 */ /* 0x000fe400078e0007 */
[----:B------:R-:W-:-:S02]  /*4c50*/  IMAD.MOV.U32 R22, RZ, RZ, R26 ;  /* 0x000000ffff167224 */ /* 0x000fc400078e001a */
[----:B------:R-:W-:-:S07]  /*4c60*/  IMAD.MOV.U32 R23, RZ, RZ, R27 ;  /* 0x000000ffff177224 */ /* 0x000fce00078e001b */
.L_x_71:
[----:B------:R-:W0:Y:S02]  /*4c70*/  LDCU UR4, c[0x0][0x390] ;  /* 0x00007200ff0477ac */ /* 0x000e240008000800 */
[----:B0-----:R-:W-:Y:S02]  /*4c80*/  USHF.R.S32.HI UR5, URZ, 0x1f, UR4 ;  /* 0x0000001fff057899 */ /* 0x001fe40008011404 */
[----:B------:R-:W-:-:S04]  /*4c90*/  ISETP.GE.U32.AND P0, PT, R3, UR4, PT ;  /* 0x0000000403007c0c */ /* 0x000fc8000bf06070 */
[----:B------:R-:W-:-:S13]  /*4ca0*/  ISETP.GE.AND.EX P0, PT, R2, UR5, PT, P0 ;  /* 0x0000000502007c0c */ /* 0x000fda000bf06300 */
[----:B------:R-:W-:Y:S05]  /*4cb0*/  @P0 BRA `(.L_x_74) ;  /* 0x00000008009c0947 */ /* 0x000fea0003800000 */
[----:B------:R-:W-:Y:S01]  /*4cc0*/  IADD3 R21, PT, PT, -R3, UR4, RZ ;  /* 0x0000000403157c10 */ /* 0x000fe2000fffe1ff */
[----:B------:R-:W-:Y:S03]  /*4cd0*/  BSSY.RECONVERGENT B1, `(.L_x_74) ;  /* 0x00000a5000017945 */ /* 0x000fe60003800200 */
[----:B------:R-:W-:-:S13]  /*4ce0*/  ISETP.GE.AND P0, PT, R0, R21, PT ;  /* 0x000000150000720c */ /* 0x000fda0003f06270 */
[----:B------:R-:W-:Y:S05]  /*4cf0*/  @P0 BRA `(.L_x_75) ;  /* 0x0000000800880947 */ /* 0x000fea0003800000 */
[----:B------:R-:W-:Y:S01]  /*4d00*/  LOP3.LUT R12, RZ, R0, RZ, 0x33, !PT ;  /* 0x00000000ff0c7212 */ /* 0x000fe200078e33ff */
[----:B------:R-:W-:Y:S01]  /*4d10*/  BSSY.RECONVERGENT B2, `(.L_x_76) ;  /* 0x0000032000027945 */ /* 0x000fe20003800200 */
[----:B------:R-:W-:Y:S02]  /*4d20*/  IMAD.MOV.U32 R20, RZ, RZ, R0 ;  /* 0x000000ffff147224 */ /* 0x000fe400078e0000 */
[----:B------:R-:W-:-:S04]  /*4d30*/  IADD3 R12, PT, PT, -R3, UR4, R12 ;  /* 0x00000004030c7c10 */ /* 0x000fc8000fffe10c */
[----:B------:R-:W-:-:S04]  /*4d40*/  LOP3.LUT R4, R12, 0x300, RZ, 0xc0, !PT ;  /* 0x000003000c047812 */ /* 0x000fc800078ec0ff */
[----:B------:R-:W-:-:S13]  /*4d50*/  ISETP.NE.AND P0, PT, R4, 0x300, PT ;  /* 0x000003000400780c */ /* 0x000fda0003f05270 */
[----:B------:R-:W-:Y:S05]  /*4d60*/  @!P0 BRA `(.L_x_77) ;  /* 0x0000000000b08947 */ /* 0x000fea0003800000 */
[----:B------:R-:W0:Y:S01]  /*4d70*/  LDCU.64 UR6, c[0x0][0x380] ;  /* 0x00007000ff0677ac */ /* 0x000e220008000a00 */
[----:B------:R-:W-:Y:S01]  /*4d80*/  IADD3 R5, P0, PT, R0, R3, RZ ;  /* 0x0000000300057210 */ /* 0x000fe20007f1e0ff */
[----:B------:R-:W-:Y:S01]  /*4d90*/  IMAD.MOV.U32 R20, RZ, RZ, R0 ;  /* 0x000000ffff147224 */ /* 0x000fe200078e0000 */
[----:B------:R-:W-:-:S03]  /*4da0*/  LEA.HI R4, R12, 0x1, RZ, 0x18 ;  /* 0x000000010c047811 */ /* 0x000fc600078fc0ff */
[----:B------:R-:W-:Y:S01]  /*4db0*/  IMAD.X R6, RZ, RZ, R2, P0 ;  /* 0x000000ffff067224 */ /* 0x000fe200000e0602 */
[----:B------:R-:W-:-:S05]  /*4dc0*/  LOP3.LUT R4, R4, 0x3, RZ, 0xc0, !PT ;  /* 0x0000000304047812 */ /* 0x000fca00078ec0ff */
[----:B------:R-:W-:Y:S01]  /*4dd0*/  IMAD.MOV R13, RZ, RZ, -R4 ;  /* 0x000000ffff0d7224 */ /* 0x000fe200078e0a04 */
[----:B0-----:R-:W-:-:S04]  /*4de0*/  LEA R14, P1, R5, UR6, 0x4 ;  /* 0x00000006050e7c11 */ /* 0x001fc8000f8220ff */
[----:B------:R-:W-:-:S09]  /*4df0*/  LEA.HI.X R5, R5, UR7, R6, 0x4, P1 ;  /* 0x0000000705057c11 */ /* 0x000fd200088f2406 */
.L_x_80:
[----:B------:R-:W-:-:S05]  /*4e00*/  IMAD.MOV.U32 R4, RZ, RZ, R14 ;  /* 0x000000ffff047224 */ /* 0x000fca00078e000e */
[----:B------:R-:W2:Y:S04]  /*4e10*/  LDG.E.64.CONSTANT R8, desc[UR10][R4.64] ;  /* 0x0000000a04087981 */ /* 0x000ea8000c1e9b00 */
[----:B------:R-:W3:Y:S01]  /*4e20*/  LDG.E.64.CONSTANT R6, desc[UR10][R4.64+0x8] ;  /* 0x0000080a04067981 */ /* 0x000ee2000c1e9b00 */
[----:B------:R-:W-:Y:S01]  /*4e30*/  VIADD R13, R13, 0x1 ;  /* 0x000000010d0d7836 */ /* 0x000fe20000000000 */
[----:B------:R-:W-:Y:S01]  /*4e40*/  BSSY.RECONVERGENT B3, `(.L_x_78) ;  /* 0x000001b000037945 */ /* 0x000fe20003800200 */
[----:B------:R-:W-:Y:S01]  /*4e50*/  IMAD.MOV.U32 R15, RZ, RZ, R22 ;  /* 0x000000ffff0f7224 */ /* 0x000fe200078e0016 */
        /* <DEDUP_REMOVED lines=25> */
.L_x_79:
[----:B------:R-:W-:Y:S05]  /*4ff0*/  BSYNC.RECONVERGENT B3 ;  /* 0x0000000000037941 */ /* 0x000fea0003800200 */
.L_x_78:
[----:B------:R-:W-:Y:S02]  /*5000*/  IMAD.X R5, RZ, RZ, R5, P3 ;  /* 0x000000ffff057224 */ /* 0x000fe400018e0605 */
[----:B------:R-:W-:Y:S01]  /*5010*/  VIADD R20, R20, 0x100 ;  /* 0x0000010014147836 */ /* 0x000fe20000000000 */
[----:B------:R-:W-:Y:S06]  /*5020*/  @P2 BRA `(.L_x_80) ;  /* 0xfffffffc00742947 */ /* 0x000fec000383ffff */
.L_x_77:
[----:B------:R-:W-:Y:S05]  /*5030*/  BSYNC.RECONVERGENT B2 ;  /* 0x0000000000027941 */ /* 0x000fea0003800200 */
.L_x_76:
[----:B------:R-:W-:-:S13]  /*5040*/  ISETP.GE.U32.AND P0, PT, R12, 0x300, PT ;  /* 0x000003000c00780c */ /* 0x000fda0003f06070 */
[----:B------:R-:W-:Y:S05]  /*5050*/  @!P0 BRA `(.L_x_75) ;  /* 0x0000000400b08947 */ /* 0x000fea0003800000 */
[----:B------:R-:W0:Y:S01]  /*5060*/  LDCU.64 UR6, c[0x0][0x380] ;  /* 0x00007000ff0677ac */ /* 0x000e220008000a00 */
[----:B------:R-:W-:-:S05]  /*5070*/  IADD3 R3, P0, PT, R20, R3, RZ ;  /* 0x0000000314037210 */ /* 0x000fca0007f1e0ff */
[----:B------:R-:W-:Y:S01]  /*5080*/  IMAD.X R2, RZ, RZ, R2, P0 ;  /* 0x000000ffff027224 */ /* 0x000fe200000e0602 */
[----:B0-----:R-:W-:-:S04]  /*5090*/  LEA R8, P1, R3, UR6, 0x4 ;  /* 0x0000000603087c11 */ /* 0x001fc8000f8220ff */
[----:B------:R-:W-:Y:S02]  /*50a0*/  IADD3 R8, P0, PT, R8, 0x3008, RZ ;  /* 0x0000300808087810 */ /* 0x000fe40007f1e0ff */
[----:B------:R-:W-:-:S05]  /*50b0*/  LEA.HI.X R9, R3, UR7, R2, 0x4, P1 ;  /* 0x0000000703097c11 */ /* 0x000fca00088f2402 */
[----:B------:R-:W-:-:S07]  /*50c0*/  IMAD.X R9, RZ, RZ, R9, P0 ;  /* 0x000000ffff097224 */ /* 0x000fce00000e0609 */
.L_x_89:
[----:B------:R-:W2:Y:S04]  /*50d0*/  LDG.E.64.CONSTANT R10, desc[UR10][R8.64+-0x3008] ;  /* 0xffcff80a080a7981 */ /* 0x000ea8000c1e9b00 */
[----:B------:R-:W3:Y:S04]  /*50e0*/  LDG.E.64.CONSTANT R12, desc[UR10][R8.64+-0x3000] ;  /* 0xffd0000a080c7981 */ /* 0x000ee8000c1e9b00 */
[----:B------:R0:W5:Y:S04]  /*50f0*/  LDG.E.64.CONSTANT R6, desc[UR10][R8.64+-0x2008] ;  /* 0xffdff80a08067981 */ /* 0x000168000c1e9b00 */
        /* <DEDUP_REMOVED lines=22> */
.L_x_82:
[----:B------:R-:W-:Y:S05]  /*5260*/  BSYNC.RECONVERGENT B2 ;  /* 0x0000000000027941 */ /* 0x000fea0003800200 */
.L_x_81:
        /* <DEDUP_REMOVED lines=25> */
.L_x_84:
[----:B------:R-:W-:Y:S05]  /*5400*/  BSYNC.RECONVERGENT B2 ;  /* 0x0000000000027941 */ /* 0x000fea0003800200 */
.L_x_83:
        /* <DEDUP_REMOVED lines=21> */
.L_x_86:
[----:B------:R-:W-:Y:S05]  /*5560*/  BSYNC.RECONVERGENT B2 ;  /* 0x0000000000027941 */ /* 0x000fea0003800200 */
.L_x_85:
        /* <DEDUP_REMOVED lines=21> */
.L_x_88:
[----:B------:R-:W-:Y:S05]  /*56c0*/  BSYNC.RECONVERGENT B2 ;  /* 0x0000000000027941 */ /* 0x000fea0003800200 */
.L_x_87:
[----:B------:R-:W-:Y:S01]  /*56d0*/  VIADD R20, R20, 0x400 ;  /* 0x0000040014147836 */ /* 0x000fe20000000000 */
[----:B------:R-:W-:-:S04]  /*56e0*/  IADD3 R8, P1, PT, R8, 0x4000, RZ ;  /* 0x0000400008087810 */ /* 0x000fc80007f3e0ff */
[----:B------:R-:W-:Y:S01]  /*56f0*/  ISETP.GE.AND P0, PT, R20, R21, PT ;  /* 0x000000151400720c */ /* 0x000fe20003f06270 */
[----:B------:R-:W-:-:S12]  /*5700*/  IMAD.X R9, RZ, RZ, R9, P1 ;  /* 0x000000ffff097224 */ /* 0x000fd800008e0609 */
[----:B------:R-:W-:Y:S05]  /*5710*/  @!P0 BRA `(.L_x_89) ;  /* 0xfffffff8006c8947 */ /* 0x000fea000383ffff */
.L_x_75:
[----:B------:R-:W-:Y:S05]  /*5720*/  BSYNC.RECONVERGENT B1 ;  /* 0x0000000000017941 */ /* 0x000fea0003800200 */
.L_x_74:
[----:B------:R-:W0:Y:S01]  /*5730*/  S2R R8, SR_LANEID ;  /* 0x0000000000087919 */ /* 0x000e220000000000 */
[----:B------:R-:W-:Y:S01]  /*5740*/  BSSY.RECONVERGENT B1, `(.L_x_90) ;  /* 0x000001f000017945 */ /* 0x000fe20003800200 */
[----:B------:R-:W-:Y:S01]  /*5750*/  IMAD.MOV.U32 R11, RZ, RZ, R22 ;  /* 0x000000ffff0b7224 */ /* 0x000fe200078e0016 */
[----:B------:R1:W2:Y:S01]  /*5760*/  SHFL.DOWN PT, R4, R16, 0x1, 0x1f ;  /* 0x08201f0010047f89 */ /* 0x0002a200000e0000 */
[----:B------:R-:W-:Y:S02]  /*5770*/  IMAD.MOV.U32 R12, RZ, RZ, R23 ;  /* 0x000000ffff0c7224 */ /* 0x000fe400078e0017 */
[----:B------:R-:W-:Y:S01]  /*5780*/  IMAD.MOV.U32 R2, RZ, RZ, R16 ;  /* 0x000000ffff027224 */ /* 0x000fe200078e0010 */
[----:B------:R1:W3:Y:S01]  /*5790*/  SHFL.DOWN PT, R5, R17, 0x1, 0x1f ;  /* 0x08201f0011057f89 */ /* 0x0002e200000e0000 */
        /* <DEDUP_REMOVED lines=25> */
.L_x_91:
[----:B------:R-:W-:Y:S05]  /*5930*/  BSYNC.RECONVERGENT B1 ;  /* 0x0000000000017941 */ /* 0x000fea0003800200 */
.L_x_90:
        /* <DEDUP_REMOVED lines=31> */
.L_x_93:
[----:B------:R-:W-:Y:S05]  /*5b30*/  BSYNC.RECONVERGENT B1 ;  /* 0x0000000000017941 */ /* 0x000fea0003800200 */
.L_x_92:
[----:B------:R-:W-:Y:S01]  /*5b40*/  ISETP.GT.AND P0, PT, R8, 0x1b, PT ;  /* 0x0000001b0800780c */ /* 0x000fe20003f04270 */
[----:B-1----:R1:W1:Y:S01]  /*5b50*/  SHFL.DOWN PT, R6, R4, 0x4, 0x1f ;  /* 0x08801f0004067f89 */ /* 0x00226200000e0000 */
[----:B------:R-:W-:Y:S01]  /*5b60*/  BSSY.RECONVERGENT B1, `(.L_x_94) ;  /* 0x000001d000017945 */ /* 0x000fe20003800200 */
[----:B0-----:R-:W-:Y:S02]  /*5b70*/  IMAD.MOV.U32 R11, RZ, RZ, R9 ;  /* 0x000000ffff0b7224 */ /* 0x001fe400078e0009 */
[----:B--2---:R0:W2:Y:S01]  /*5b80*/  SHFL.DOWN PT, R7, R5, 0x4, 0x1f ;  /* 0x08801f0005077f89 */ /* 0x0040a200000e0000 */
[----:B------:R-:W-:Y:S02]  /*5b90*/  IMAD.MOV.U32 R12, RZ, RZ, R10 ;  /* 0x000000ffff0c7224 */ /* 0x000fe400078e000a */
[----:B------:R-:W-:Y:S01]  /*5ba0*/  IMAD.MOV.U32 R2, RZ, RZ, R4 ;  /* 0x000000ffff027224 */ /* 0x000fe200078e0004 */
[----:B---3--:R0:W3:Y:S01]  /*5bb0*/  SHFL.DOWN PT, R14, R9, 0x4, 0x1f ;  /* 0x08801f00090e7f89 */ /* 0x0080e200000e0000 */
[----:B------:R-:W-:-:S03]  /*5bc0*/  IMAD.MOV.U32 R3, RZ, RZ, R5 ;  /* 0x000000ffff037224 */ /* 0x000fc600078e0005 */
[----:B----4-:R0:W4:Y:S01]  /*5bd0*/  SHFL.DOWN PT, R13, R10, 0x4, 0x1f ;  /* 0x08801f000a0d7f89 */ /* 0x01012200000e0000 */
        /* <DEDUP_REMOVED lines=21> */
.L_x_95:
[----:B------:R-:W-:Y:S05]  /*5d30*/  BSYNC.RECONVERGENT B1 ;  /* 0x0000000000017941 */ /* 0x000fea0003800200 */
.L_x_94:
        /* <DEDUP_REMOVED lines=31> */
.L_x_97:
[----:B------:R-:W-:Y:S05]  /*5f30*/  BSYNC.RECONVERGENT B1 ;  /* 0x0000000000017941 */ /* 0x000fea0003800200 */
.L_x_96:
[----:B------:R-:W-:Y:S01]  /*5f40*/  ISETP.GT.AND P0, PT, R8, 0xf, PT ;  /* 0x0000000f0800780c */ /* 0x000fe20003f04270 */
[----:B-1----:R1:W1:Y:S01]  /*5f50*/  SHFL.DOWN PT, R6, R4, 0x10, 0x1f ;  /* 0x0a001f0004067f89 */ /* 0x00226200000e0000 */
[----:B------:R-:W-:Y:S01]  /*5f60*/  BSSY.RECONVERGENT B1, `(.L_x_98) ;  /* 0x000001d000017945 */ /* 0x000fe20003800200 */
[----:B---3--:R-:W-:Y:S02]  /*5f70*/  IMAD.MOV.U32 R14, RZ, RZ, R9 ;  /* 0x000000ffff0e7224 */ /* 0x008fe400078e0009 */
[----:B--2---:R2:W3:Y:S01]  /*5f80*/  SHFL.DOWN PT, R7, R5, 0x10, 0x1f ;  /* 0x0a001f0005077f89 */ /* 0x0044e200000e0000 */
[----:B------:R-:W-:Y:S02]  /*5f90*/  IMAD.MOV.U32 R15, RZ, RZ, R10 ;  /* 0x000000ffff0f7224 */ /* 0x000fe400078e000a */
[----:B------:R-:W-:Y:S01]  /*5fa0*/  IMAD.MOV.U32 R2, RZ, RZ, R4 ;  /* 0x000000ffff027224 */ /* 0x000fe200078e0004 */
[----:B0-----:R2:W0:Y:S01]  /*5fb0*/  SHFL.DOWN PT, R12, R9, 0x10, 0x1f ;  /* 0x0a001f00090c7f89 */ /* 0x00142200000e0000 */
[----:B------:R-:W-:-:S03]  /*5fc0*/  IMAD.MOV.U32 R3, RZ, RZ, R5 ;  /* 0x000000ffff037224 */ /* 0x000fc600078e0005 */
[----:B------:R2:W0:Y:S01]  /*5fd0*/  SHFL.DOWN PT, R11, R10, 0x10, 0x1f ;  /* 0x0a001f000a0b7f89 */ /* 0x00042200000e0000 */
[----:B------:R-:W-:Y:S05]  /*5fe0*/  @P0 BRA `(.L_x_99) ;  /* 0x0000000000500947 */ /* 0x000fea0003800000 */
[----:B-1-3--:R-:W-:Y:S01]  /*5ff0*/  DSETP.GEU.AND P0, PT, |R4|, |R6|, PT ;  /* 0x400000060400722a */ /* 0x00afe20003f0e200 */
        /* <DEDUP_REMOVED lines=19> */
.L_x_99:
[----:B------:R-:W-:Y:S05]  /*6130*/  BSYNC.RECONVERGENT B1 ;  /* 0x0000000000017941 */ /* 0x000fea0003800200 */
.L_x_98:
[----:B------:R-:W-:Y:S01]  /*6140*/  ISETP.NE.AND P0, PT, R8, RZ, PT ;  /* 0x000000ff0800720c */ /* 0x000fe20003f05270 */
[----:B------:R-:W-:-:S12]  /*6150*/  BSSY.RECONVERGENT B1, `(.L_x_100) ;  /* 0x000000a000017945 */ /* 0x000fd80003800200 */
[----:B------:R-:W-:Y:S05]  /*6160*/  @P0 BRA `(.L_x_101) ;  /* 0x0000000000200947 */ /* 0x000fea0003800000 */
[----:B-1----:R-:W1:Y:S01]  /*6170*/  S2R R6, SR_CgaCtaId ;  /* 0x0000000000067919 */ /* 0x002e620000008800 */
[----:B--2---:R-:W-:Y:S02]  /*6180*/  MOV R5, 0x400 ;  /* 0x0000040000057802 */ /* 0x004fe40000000f00 */
[----:B------:R-:W-:-:S04]  /*6190*/  SHF.R.U32.HI R4, RZ, 0x1, R0 ;  /* 0x00000001ff047819 */ /* 0x000fc80000011600 */
[----:B------:R-:W-:Y:S02]  /*61a0*/  LOP3.LUT R4, R4, 0x1f0, RZ, 0xc0, !PT ;  /* 0x000001f004047812 */ /* 0x000fe400078ec0ff */
[----:B-1----:R-:W-:-:S05]  /*61b0*/  LEA R5, R6, R5, 0x18 ;  /* 0x0000000506057211 */ /* 0x002fca00078ec0ff */
[----:B------:R-:W-:-:S05]  /*61c0*/  IMAD.IADD R5, R4, 0x1, R5 ;  /* 0x0000000104057824 */ /* 0x000fca00078e0205 */
[----:B------:R1:W-:Y:S04]  /*61d0*/  STS.64 [R5+0x10], R14 ;  /* 0x0000100e05007388 */ /* 0x0003e80000000a00 */
[----:B------:R1:W-:Y:S02]  /*61e0*/  STS.64 [R5+0x8], R2 ;  /* 0x0000080205007388 */ /* 0x0003e40000000a00 */
.L_x_101:
[----:B------:R-:W-:Y:S05]  /*61f0*/  BSYNC.RECONVERGENT B1 ;  /* 0x0000000000017941 */ /* 0x000fea0003800200 */
.L_x_100:
[----:B------:R-:W-:Y:S01]  /*6200*/  BAR.SYNC.DEFER_BLOCKING 0x0 ;  /* 0x0000000000007b1d */ /* 0x000fe20000010000 */
[----:B------:R-:W-:-:S13]  /*6210*/  ISETP.NE.AND P1, PT, R0, RZ, PT ;  /* 0x000000ff0000720c */ /* 0x000fda0003f25270 */
[----:B------:R-:W-:Y:S05]  /*6220*/  @P1 BRA `(.L_x_34) ;  /* 0x00000008008c1947 */ /* 0x000fea0003800000 */
[----:B-12---:R-:W1:Y:S01]  /*6230*/  S2R R5, SR_CgaCtaId ;  /* 0x0000000000057919 */ /* 0x006e620000008800 */
[----:B------:R-:W-:Y:S01]  /*6240*/  MOV R0, 0x400 ;  /* 0x0000040000007802 */ /* 0x000fe20000000f00 */
[----:B------:R-:W-:Y:S03]  /*6250*/  BSSY.RECONVERGENT B1, `(.L_x_102) ;  /* 0x000001a000017945 */ /* 0x000fe60003800200 */
[----:B-1----:R-:W-:-:S05]  /*6260*/  LEA R0, R5, R0, 0x18 ;  /* 0x0000000005007211 */ /* 0x002fca00078ec0ff */
[----:B------:R-:W1:Y:S04]  /*6270*/  LDS.64 R16, [R0+0x18] ;  /* 0x0000180000107984 */ /* 0x000e680000000a00 */
[----:B---3--:R-:W2:Y:S04]  /*6280*/  LDS.128 R4, [R0+0x20] ;  /* 0x0000200000047984 */ /* 0x008ea80000000c00 */
[----:B0---4-:R0:W3:Y:S04]  /*6290*/  LDS.64 R12, [R0+0x80] ;  /* 0x00008000000c7984 */ /* 0x0110e80000000a00 */
[----:B------:R0:W4:Y:S01]  /*62a0*/  LDS.128 R8, [R0+0x30] ;  /* 0x0000300000087984 */ /* 0x0001220000000c00 */
[----:B-1----:R-:W-:Y:S01]  /*62b0*/  DSETP.GEU.AND P0, PT, |R2|, |R16|, PT ;  /* 0x400000100200722a */ /* 0x002fe20003f0e200 */
[----:B------:R-:W-:-:S02]  /*62c0*/  IMAD.MOV.U32 R24, RZ, RZ, R16 ;  /* 0x000000ffff187224 */ /* 0x000fc400078e0010 */
[----:B------:R-:W-:Y:S02]  /*62d0*/  IMAD.MOV.U32 R25, RZ, RZ, R17 ;  /* 0x000000ffff197224 */ /* 0x000fe400078e0011 */
[----:B--2---:R-:W-:Y:S02]  /*62e0*/  IMAD.MOV.U32 R27, RZ, RZ, R4 ;  /* 0x000000ffff1b7224 */ /* 0x004fe400078e0004 */
[----:B------:R-:W-:-:S07]  /*62f0*/  IMAD.MOV.U32 R29, RZ, RZ, R5 ;  /* 0x000000ffff1d7224 */ /* 0x000fce00078e0005 */
[----:B0--34-:R-:W-:Y:S05]  /*6300*/  @!P0 BRA `(.L_x_103) ;  /* 0x0000000000388947 */ /* 0x019fea0003800000 */
        /* <DEDUP_REMOVED lines=14> */
.L_x_103:
[----:B------:R-:W-:Y:S05]  /*63f0*/  BSYNC.RECONVERGENT B1 ;  /* 0x0000000000017941 */ /* 0x000fea0003800200 */
.L_x_102:
        /* <DEDUP_REMOVED lines=23> */
.L_x_105:
[----:B------:R-:W-:Y:S05]  /*6570*/  BSYNC.RECONVERGENT B1 ;  /* 0x0000000000017941 */ /* 0x000fea0003800200 */
.L_x_104:
        /* <DEDUP_REMOVED lines=21> */
.L_x_107:
[----:B------:R-:W-:Y:S05]  /*66d0*/  BSYNC.RECONVERGENT B1 ;  /* 0x0000000000017941 */ /* 0x000fea0003800200 */
.L_x_106:
        /* <DEDUP_REMOVED lines=23> */
.L_x_109:
[----:B------:R-:W-:Y:S05]  /*6850*/  BSYNC.RECONVERGENT B1 ;  /* 0x0000000000017941 */ /* 0x000fea0003800200 */
.L_x_108:
        /* <DEDUP_REMOVED lines=21> */
.L_x_111:
[----:B------:R-:W-:Y:S05]  /*69b0*/  BSYNC.RECONVERGENT B1 ;  /* 0x0000000000017941 */ /* 0x000fea0003800200 */
.L_x_110:
        /* <DEDUP_REMOVED lines=21> */
.L_x_113:
[----:B------:R-:W-:Y:S05]  /*6b10*/  BSYNC.RECONVERGENT B1 ;  /* 0x0000000000017941 */ /* 0x000fea0003800200 */
.L_x_112:
        /* <DEDUP_REMOVED lines=20> */
.L_x_34:
[----:B------:R-:W-:Y:S05]  /*6c60*/  BSYNC.RECONVERGENT B0 ;  /* 0x0000000000007941 */ /* 0x000fea0003800200 */
.L_x_1:
[----:B------:R-:W-:Y:S05]  /*6c70*/  @P1 EXIT ;  /* 0x000000000000194d */ /* 0x000fea0003800000 */
[----:B012---:R-:W0:Y:S02]  /*6c80*/  LDC.64 R4, c[0x0][0x388] ;  /* 0x0000e200ff047b82 */ /* 0x007e240000000a00 */
[----:B0-----:R-:W-:Y:S04]  /*6c90*/  STG.E.64 desc[UR10][R4.64], R2 ;  /* 0x0000000204007986 */ /* 0x001fe8000c101b0a */
[----:B------:R-:W-:Y:S01]  /*6ca0*/  STG.E.64 desc[UR10][R4.64+0x8], R14 ;  /* 0x0000080e04007986 */ /* 0x000fe2000c101b0a */
[----:B------:R-:W-:Y:S05]  /*6cb0*/  EXIT ;  /* 0x000000000000794d */ /* 0x000fea0003800000 */
.L_x_114:
        /* <DEDUP_REMOVED lines=12> */
.L_x_721:


//--------------------- .text._ZN6thrust24THRUST_300001_SM_1000_NS8cuda_cub4core6detail13_kernel_agentINS1_8__reduce10DrainAgentIlEEJN3cub18CUB_300001_SM_10009GridQueueIyEElEEEvDpT0_ --------------------------
	.section	.text._ZN6thrust24THRUST_300001_SM_1000_NS8cuda_cub4core6detail13_kernel_agentINS1_8__reduce10DrainAgentIlEEJN3cub18CUB_300001_SM_10009GridQueueIyEElEEEvDpT0_,"ax",@progbits
	.align	128
        .global         _ZN6thrust24THRUST_300001_SM_1000_NS8cuda_cub4core6detail13_kernel_agentINS1_8__reduce10DrainAgentIlEEJN3cub18CUB_300001_SM_10009GridQueueIyEElEEEvDpT0_
        .type           _ZN6thrust24THRUST_300001_SM_1000_NS8cuda_cub4core6detail13_kernel_agentINS1_8__reduce10DrainAgentIlEEJN3cub18CUB_300001_SM_10009GridQueueIyEElEEEvDpT0_,@function
        .size           _ZN6thrust24THRUST_300001_SM_1000_NS8cuda_cub4core6detail13_kernel_agentINS1_8__reduce10DrainAgentIlEEJN3cub18CUB_300001_SM_10009GridQueueIyEElEEEvDpT0_,(.L_x_722 - _ZN6thrust24THRUST_300001_SM_1000_NS8cuda_cub4core6detail13_kernel_agentINS1_8__reduce10DrainAgentIlEEJN3cub18CUB_300001_SM_10009GridQueueIyEElEEEvDpT0_)
        .other          _ZN6thrust24THRUST_300001_SM_1000_NS8cuda_cub4core6detail13_kernel_agentINS1_8__reduce10DrainAgentIlEEJN3cub18CUB_300001_SM_10009GridQueueIyEElEEEvDpT0_,@"STO_CUDA_ENTRY STV_DEFAULT"
_ZN6thrust24THRUST_300001_SM_1000_NS8cuda_cub4core6detail13_kernel_agentINS1_8__reduce10DrainAgentIlEEJN3cub18CUB_300001_SM_10009GridQueueIyEElEEEvDpT0_:
.text._ZN6thrust24THRUST_300001_SM_1000_NS8cuda_cub4core6detail13_kernel_agentINS1_8__reduce10DrainAgentIlEEJN3cub18CUB_300001_SM_10009GridQueueIyEElEEEvDpT0_:
[----:B------:R-:W-:Y:S08]  /*0000*/  LDC R1, c[0x0][0x37c] ;  /* 0x0000df00ff017b82 */ /* 0x000ff00000000800 */
[----:B------:R-:W0:Y:S01]  /*0010*/  LDC.64 R2, c[0x0][0x380] ;  /* 0x0000e000ff027b82 */ /* 0x000e220000000a00 */
[----:B------:R-:W0:Y:S07]  /*0020*/  LDCU.64 UR4, c[0x0][0x358] ;  /* 0x00006b00ff0477ac */ /* 0x000e2e0008000a00 */
[----:B------:R-:W1:Y:S01]  /*0030*/  LDC.64 R4, c[0x0][0x388] ;  /* 0x0000e200ff047b82 */ /* 0x000e620000000a00 */
[----:B0-----:R-:W-:Y:S04]  /*0040*/  STG.E.64 desc[UR4][R2.64+0x8], RZ ;  /* 0x000008ff02007986 */ /* 0x001fe8000c101b04 */
[----:B-1----:R-:W-:Y:S01]  /*0050*/  STG.E.64 desc[UR4][R2.64], R4 ;  /* 0x0000000402007986 */ /* 0x002fe2000c101b04 */
[----:B------:R-:W-:Y:S05]  /*0060*/  EXIT ;  /* 0x000000000000794d */ /* 0x000fea0003800000 */
.L_x_115:
        /* <DEDUP_REMOVED lines=9> */
.L_x_722:


//--------------------- .text._ZN6thrust24THRUST_300001_SM_1000_NS8cuda_cub4core6detail13_kernel_agentINS1_8__reduce11ReduceAgentINS0_12zip_iteratorIN4cuda3std3__45tupleIJNS0_10device_ptrIdEENS0_17counting_iteratorIlNS0_11use_defaultESF_SF_EEEEEEEPNSB_IJdlEEESJ_lNS1_9__extrema9arg_max_fIdl10comparatorEEEEJSI_SK_lN3cub18CUB_300001_SM_100013GridEvenShareIlEENSR_9GridQueueIyEESO_EEEvDpT0_ --------------------------
	.section	.text._ZN6thrust24THRUST_300001_SM_1000_NS8cuda_cub4core6detail13_kernel_agentINS1_8__reduce11ReduceAgentINS0_12zip_iteratorIN4cuda3std3__45tupleIJNS0_10device_ptrIdEENS0_17counting_iteratorIlNS0_11use_defaultESF_SF_EEEEEEEPNSB_IJdlEEESJ_lNS1_9__extrema9arg_max_fIdl10comparatorEEEEJSI_SK_lN3cub18CUB_300001_SM_100013GridEvenShareIlEENSR_9GridQueueIyEESO_EEEvDpT0_,"ax",@progbits
	.align	128
        .global         _ZN6thrust24THRUST_300001_SM_1000_NS8cuda_cub4core6detail13_kernel_agentINS1_8__reduce11ReduceAgentINS0_12zip_iteratorIN4cuda3std3__45tupleIJNS0_10device_ptrIdEENS0_17counting_iteratorIlNS0_11use_defaultESF_SF_EEEEEEEPNSB_IJdlEEESJ_lNS1_9__extrema9arg_max_fIdl10comparatorEEEEJSI_SK_lN3cub18CUB_300001_SM_100013GridEvenShareIlEENSR_9GridQueueIyEESO_EEEvDpT0_
        .type           _ZN6thrust24THRUST_300001_SM_1000_NS8cuda_cub4core6detail13_kernel_agentINS1_8__reduce11ReduceAgentINS0_12zip_iteratorIN4cuda3std3__45tupleIJNS0_10device_ptrIdEENS0_17counting_iteratorIlNS0_11use_defaultESF_SF_EEEEEEEPNSB_IJdlEEESJ_lNS1_9__extrema9arg_max_fIdl10comparatorEEEEJSI_SK_lN3cub18CUB_300001_SM_100013GridEvenShareIlEENSR_9GridQueueIyEESO_EEEvDpT0_,@function
        .size           _ZN6thrust24THRUST_300001_SM_1000_NS8cuda_cub4core6detail13_kernel_agentINS1_8__reduce11ReduceAgentINS0_12zip_iteratorIN4cuda3std3__45tupleIJNS0_10device_ptrIdEENS0_17counting_iteratorIlNS0_11use_defaultESF_SF_EEEEEEEPNSB_IJdlEEESJ_lNS1_9__extrema9arg_max_fIdl10comparatorEEEEJSI_SK_lN3cub18CUB_300001_SM_100013GridEvenShareIlEENSR_9GridQueueIyEESO_EEEvDpT0_,(.L_x_723 - _ZN6thrust24THRUST_300001_SM_1000_NS8cuda_cub4core6detail13_kernel_agentINS1_8__reduce11ReduceAgentINS0_12zip_iteratorIN4cuda3std3__45tupleIJNS0_10device_ptrIdEENS0_17counting_iteratorIlNS0_11use_defaultESF_SF_EEEEEEEPNSB_IJdlEEESJ_lNS1_9__extrema9arg_max_fIdl10comparatorEEEEJSI_SK_lN3cub18CUB_300001_SM_100013GridEvenShareIlEENSR_9GridQueueIyEESO_EEEvDpT0_)
        .other          _ZN6thrust24THRUST_300001_SM_1000_NS8cuda_cub4core6detail13_kernel_agentINS1_8__reduce11ReduceAgentINS0_12zip_iteratorIN4cuda3std3__45tupleIJNS0_10device_ptrIdEENS0_17counting_iteratorIlNS0_11use_defaultESF_SF_EEEEEEEPNSB_IJdlEEESJ_lNS1_9__extrema9arg_max_fIdl10comparatorEEEEJSI_SK_lN3cub18CUB_300001_SM_100013GridEvenShareIlEENSR_9GridQueueIyEESO_EEEvDpT0_,@"STO_CUDA_ENTRY STV_DEFAULT"
_ZN6thrust24THRUST_300001_SM_1000_NS8cuda_cub4core6detail13_kernel_agentINS1_8__reduce11ReduceAgentINS0_12zip_iteratorIN4cuda3std3__45tupleIJNS0_10device_ptrIdEENS0_17counting_iteratorIlNS0_11use_defaultESF_SF_EEEEEEEPNSB_IJdlEEESJ_lNS1_9__extrema9arg_max_fIdl10comparatorEEEEJSI_SK_lN3cub18CUB_300001_SM_100013GridEvenShareIlEENSR_9GridQueueIyEESO_EEEvDpT0_:
.text._ZN6thrust24THRUST_300001_SM_1000_NS8cuda_cub4core6detail13_kernel_agentINS1_8__reduce11ReduceAgentINS0_12zip_iteratorIN4cuda3std3__45tupleIJNS0_10device_ptrIdEENS0_17counting_iteratorIlNS0_11use_defaultESF_SF_EEEEEEEPNSB_IJdlEEESJ_lNS1_9__extrema9arg_max_fIdl10comparatorEEEEJSI_SK_lN3cub18CUB_300001_SM_100013GridEvenShareIlEENSR_9GridQueueIyEESO_EEEvDpT0_:
[----:B------:R-:W-:Y:S01]  /*0000*/  LDC R1, c[0x0][0x37c] ;  /* 0x0000df00ff017b82 */ /* 0x000fe20000000800 */
[----:B------:R-:W0:Y:S01]  /*0010*/  S2R R0, SR_CTAID.X ;  /* 0x0000000000007919 */ /* 0x000e220000002500 */
[----:B------:R-:W1:Y:S01]  /*0020*/  LDCU.64 UR4, c[0x0][0x398] ;  /* 0x00007300ff0477ac */ /* 0x000e620008000a00 */
[----:B------:R-:W-:Y:S01]  /*0030*/  BSSY.RECONVERGENT B0, `(.L_x_116) ;  /* 0x0000689000007945 */ /* 0x000fe20003800200 */
[----:B------:R-:W2:Y:S01]  /*0040*/  LDCU UR6, c[0x0][0x370] ;  /* 0x00006e00ff0677ac */ /* 0x000ea20008000800 */
[----:B------:R-:W3:Y:S01]  /*0050*/  LDCU.64 UR10, c[0x0][0x358] ;  /* 0x00006b00ff0a77ac */ /* 0x000ee20008000a00 */
[----:B-1----:R-:W-:Y:S02]  /*0060*/  IMAD.U32 R25, RZ, RZ, UR4 ;  /* 0x00000004ff197e24 */ /* 0x002fe4000f8e00ff */
[----:B------:R-:W-:Y:S01]  /*0070*/  IMAD.U32 R16, RZ, RZ, UR5 ;  /* 0x00000005ff107e24 */ /* 0x000fe2000f8e00ff */
[----:B--2---:R-:W-:Y:S01]  /*0080*/  UIMAD UR6, UR6, 0x500, URZ ;  /* 0x00000500060678a4 */ /* 0x004fe2000f8e02ff */
[----:B0-----:R-:W-:-:S05]  /*0090*/  IMAD R8, R0, 0x500, RZ ;  /* 0x0000050000087824 */ /* 0x001fca00078e02ff */
[----:B------:R-:W-:-:S04]  /*00a0*/  IADD3 R2, P1, PT, R8, 0x500, RZ ;  /* 0x0000050008027810 */ /* 0x000fc80007f3e0ff */
[----:B------:R-:W-:Y:S01]  /*00b0*/  ISETP.GT.U32.AND P0, PT, R2, R25, PT ;  /* 0x000000190200720c */ /* 0x000fe20003f04070 */
[----:B------:R-:W-:-:S05]  /*00c0*/  IMAD.X R3, RZ, RZ, RZ, P1 ;  /* 0x000000ffff037224 */ /* 0x000fca00008e06ff */
[----:B------:R-:W-:-:S13]  /*00d0*/  ISETP.GT.AND.EX P0, PT, R3, R16, PT, P0 ;  /* 0x000000100300720c */ /* 0x000fda0003f04300 */
[----:B---3--:R-:W-:Y:S05]  /*00e0*/  @!P0 BRA `(.L_x_117) ;  /* 0x0000003800e48947 */ /* 0x008fea0003800000 */
[----:B------:R-:W0:Y:S01]  /*00f0*/  S2R R10, SR_TID.X ;  /* 0x00000000000a7919 */ /* 0x000e220000002100 */
[----:B------:R-:W-:Y:S01]  /*0100*/  IMAD.IADD R9, R25, 0x1, -R8 ;  /* 0x0000000119097824 */ /* 0x000fe200078e0a08 */
[----:B------:R-:W-:Y:S01]  /*0110*/  BSSY.RECONVERGENT B1, `(.L_x_118) ;  /* 0x000000f000017945 */ /* 0x000fe20003800200 */
[----:B------:R-:W-:Y:S02]  /*0120*/  CS2R R20, SRZ ;  /* 0x0000000000147805 */ /* 0x000fe4000001ff00 */
[----:B------:R-:W-:Y:S02]  /*0130*/  CS2R R14, SRZ ;  /* 0x00000000000e7805 */ /* 0x000fe4000001ff00 */
[----:B0-----:R-:W-:Y:S01]  /*0140*/  ISETP.GE.AND P0, PT, R10, R9, PT ;  /* 0x000000090a00720c */ /* 0x001fe20003f06270 */
[----:B------:R-:W-:-:S12]  /*0150*/  IMAD.MOV.U32 R6, RZ, RZ, R10 ;  /* 0x000000ffff067224 */ /* 0x000fd800078e000a */
[----:B------:R-:W-:Y:S05]  /*0160*/  @P0 BRA `(.L_x_119) ;  /* 0x0000000000240947 */ /* 0x000fea0003800000 */
[----:B------:R-:W0:Y:S01]  /*0170*/  LDCU.128 UR4, c[0x0][0x380] ;  /* 0x00007000ff0477ac */ /* 0x000e220008000c00 */
[----:B------:R-:W-:-:S05]  /*0180*/  IADD3 R21, P0, PT, R8, R10, RZ ;  /* 0x0000000a08157210 */ /* 0x000fca0007f1e0ff */
[----:B------:R-:W-:Y:S01]  /*0190*/  IMAD.X R20, RZ, RZ, RZ, P0 ;  /* 0x000000ffff147224 */ /* 0x000fe200000e06ff */
[----:B0-----:R-:W-:-:S04]  /*01a0*/  LEA R14, P1, R21, UR4, 0x3 ;  /* 0x00000004150e7c11 */ /* 0x001fc8000f8218ff */
[----:B------:R-:W-:-:S06]  /*01b0*/  LEA.HI.X R15, R21, UR5, R20, 0x3, P1 ;  /* 0x00000005150f7c11 */ /* 0x000fcc00088f1c14 */
[----:B------:R-:W5:Y:S01]  /*01c0*/  LDG.E.64 R14, desc[UR10][R14.64] ;  /* 0x0000000a0e0e7981 */ /* 0x000f62000c1e1b00 */
[----:B------:R-:W-:Y:S01]  /*01d0*/  IADD3 R21, P0, PT, R21, UR6, RZ ;  /* 0x0000000615157c10 */ /* 0x000fe2000ff1e0ff */
[----:B------:R-:W-:-:S03]  /*01e0*/  VIADD R6, R10, 0x100 ;  /* 0x000001000a067836 */ /* 0x000fc60000000000 */
[----:B------:R-:W-:-:S09]  /*01f0*/  IADD3.X R20, PT, PT, R20, UR7, RZ, P0, !PT ;  /* 0x0000000714147c10 */ /* 0x000fd200087fe4ff */
.L_x_119:
[----:B------:R-:W-:Y:S05]  /*0200*/  BSYNC.RECONVERGENT B1 ;  /* 0x0000000000017941 */ /* 0x000fea0003800200 */
.L_x_118:
[----:B------:R-:W-:Y:S01]  /*0210*/  ISETP.GE.AND P0, PT, R6, R9, PT ;  /* 0x000000090600720c */ /* 0x000fe20003f06270 */
[----:B------:R-:W-:-:S12]  /*0220*/  BSSY.RECONVERGENT B1, `(.L_x_120) ;  /* 0x00000af000017945 */ /* 0x000fd80003800200 */
[----:B------:R-:W-:Y:S05]  /*0230*/  @P0 BRA `(.L_x_121) ;  /* 0x0000000800b40947 */ /* 0x000fea0003800000 */
[----:B------:R-:W-:Y:S01]  /*0240*/  LOP3.LUT R2, RZ, R6, RZ, 0x33, !PT ;  /* 0x00000006ff027212 */ /* 0x000fe200078e33ff */
[----:B------:R-:W-:Y:S03]  /*0250*/  BSSY.RECONVERGENT B2, `(.L_x_122) ;  /* 0x0000034000027945 */ /* 0x000fe60003800200 */
[----:B------:R-:W-:-:S04]  /*0260*/  IADD3 R25, PT, PT, -R8, R25, R2 ;  /* 0x0000001908197210 */ /* 0x000fc80007ffe102 */
[----:B------:R-:W-:-:S04]  /*0270*/  LOP3.LUT R2, R25, 0x300, RZ, 0xc0, !PT ;  /* 0x0000030019027812 */ /* 0x000fc800078ec0ff */
[----:B------:R-:W-:-:S13]  /*0280*/  ISETP.NE.AND P0, PT, R2, 0x300, PT ;  /* 0x000003000200780c */ /* 0x000fda0003f05270 */
[----:B------:R-:W-:Y:S05]  /*0290*/  @!P0 BRA `(.L_x_123) ;  /* 0x0000000000bc8947 */ /* 0x000fea0003800000 */
[----:B------:R-:W0:Y:S01]  /*02a0*/  LDCU.128 UR4, c[0x0][0x380] ;  /* 0x00007000ff0477ac */ /* 0x000e220008000c00 */
[----:B------:R-:W-:Y:S02]  /*02b0*/  IADD3 R12, P0, PT, R8, R6, RZ ;  /* 0x00000006080c7210 */ /* 0x000fe40007f1e0ff */
[----:B------:R-:W-:-:S03]  /*02c0*/  LEA.HI R2, R25, 0x1, RZ, 0x18 ;  /* 0x0000000119027811 */ /* 0x000fc600078fc0ff */
[----:B------:R-:W-:Y:S01]  /*02d0*/  IMAD.X R3, RZ, RZ, RZ, P0 ;  /* 0x000000ffff037224 */ /* 0x000fe200000e06ff */
[----:B------:R-:W-:-:S05]  /*02e0*/  LOP3.LUT R2, R2, 0x3, RZ, 0xc0, !PT ;  /* 0x0000000302027812 */ /* 0x000fca00078ec0ff */
[----:B------:R-:W-:Y:S01]  /*02f0*/  IMAD.MOV R7, RZ, RZ, -R2 ;  /* 0x000000ffff077224 */ /* 0x000fe200078e0a02 */
[C---:B0-----:R-:W-:Y:S02]  /*0300*/  IADD3 R13, P1, PT, R12.reuse, UR6, RZ ;  /* 0x000000060c0d7c10 */ /* 0x041fe4000ff3e0ff */
[C---:B------:R-:W-:Y:S02]  /*0310*/  LEA R11, P2, R12.reuse, UR4, 0x3 ;  /* 0x000000040c0b7c11 */ /* 0x040fe4000f8418ff */
[----:B------:R-:W-:Y:S02]  /*0320*/  IADD3.X R16, PT, PT, R3, UR7, RZ, P1, !PT ;  /* 0x0000000703107c10 */ /* 0x000fe40008ffe4ff */
[----:B------:R-:W-:-:S09]  /*0330*/  LEA.HI.X R12, R12, UR5, R3, 0x3, P2 ;  /* 0x000000050c0c7c11 */ /* 0x000fd200090f1c03 */
.L_x_126:
[----:B------:R-:W-:Y:S02]  /*0340*/  IMAD.MOV.U32 R2, RZ, RZ, R11 ;  /* 0x000000ffff027224 */ /* 0x000fe400078e000b */
[----:B------:R-:W-:-:S06]  /*0350*/  IMAD.MOV.U32 R3, RZ, RZ, R12 ;  /* 0x000000ffff037224 */ /* 0x000fcc00078e000c */
[----:B------:R-:W2:Y:S01]  /*0360*/  LDG.E.64 R2, desc[UR10][R2.64] ;  /* 0x0000000a02027981 */ /* 0x000ea2000c1e1b00 */
[----:B------:R-:W-:Y:S01]  /*0370*/  VIADD R7, R7, 0x1 ;  /* 0x0000000107077836 */ /* 0x000fe20000000000 */
[----:B------:R-:W-:Y:S01]  /*0380*/  BSSY.RECONVERGENT B3, `(.L_x_124) ;  /* 0x000001b000037945 */ /* 0x000fe20003800200 */
[----:B------:R-:W-:Y:S01]  /*0390*/  IMAD.MOV.U32 R18, RZ, RZ, R21 ;  /* 0x000000ffff127224 */ /* 0x000fe200078e0015 */
[----:B------:R-:W-:Y:S01]  /*03a0*/  IADD3 R11, P3, PT, R11, 0x800, RZ ;  /* 0x000008000b0b7810 */ /* 0x000fe20007f7e0ff */
[----:B------:R-:W-:Y:S01]  /*03b0*/  IMAD.MOV.U32 R17, RZ, RZ, R20 ;  /* 0x000000ffff117224 */ /* 0x000fe200078e0014 */
[----:B------:R-:W-:Y:S01]  /*03c0*/  ISETP.NE.AND P2, PT, R7, RZ, PT ;  /* 0x000000ff0700720c */ /* 0x000fe20003f45270 */
[----:B-----5:R-:W-:Y:S02]  /*03d0*/  IMAD.MOV.U32 R4, RZ, RZ, R14 ;  /* 0x000000ffff047224 */ /* 0x020fe400078e000e */
[----:B------:R-:W-:Y:S02]  /*03e0*/  IMAD.MOV.U32 R5, RZ, RZ, R15 ;  /* 0x000000ffff057224 */ /* 0x000fe400078e000f */
[----:B------:R-:W-:-:S02]  /*03f0*/  IMAD.MOV.U32 R21, RZ, RZ, R13 ;  /* 0x000000ffff157224 */ /* 0x000fc400078e000d */
[----:B------:R-:W-:Y:S01]  /*0400*/  IMAD.MOV.U32 R20, RZ, RZ, R16 ;  /* 0x000000ffff147224 */ /* 0x000fe200078e0010 */
[----:B--2---:R-:W-:Y:S01]  /*0410*/  DSETP.GEU.AND P0, PT, |R14|, |R2|, PT ;  /* 0x400000020e00722a */ /* 0x004fe20003f0e200 */
[----:B------:R-:W-:Y:S02]  /*0420*/  IMAD.MOV.U32 R14, RZ, RZ, R2 ;  /* 0x000000ffff0e7224 */ /* 0x000fe400078e0002 */
[----:B------:R-:W-:-:S11]  /*0430*/  IMAD.MOV.U32 R15, RZ, RZ, R3 ;  /* 0x000000ffff0f7224 */ /* 0x000fd600078e0003 */
        /* <DEDUP_REMOVED lines=15> */
.L_x_125:
[----:B------:R-:W-:Y:S05]  /*0530*/  BSYNC.RECONVERGENT B3 ;  /* 0x0000000000037941 */ /* 0x000fea0003800200 */
.L_x_124:
[----:B------:R-:W-:Y:S01]  /*0540*/  IADD3 R13, P0, PT, R13, 0x100, RZ ;  /* 0x000001000d0d7810 */ /* 0x000fe20007f1e0ff */
[----:B------:R-:W-:Y:S02]  /*0550*/  VIADD R6, R6, 0x100 ;  /* 0x0000010006067836 */ /* 0x000fe40000000000 */
[----:B------:R-:W-:Y:S02]  /*0560*/  IMAD.X R12, RZ, RZ, R12, P3 ;  /* 0x000000ffff0c7224 */ /* 0x000fe400018e060c */
[----:B------:R-:W-:Y:S01]  /*0570*/  IMAD.X R16, RZ, RZ, R16, P0 ;  /* 0x000000ffff107224 */ /* 0x000fe200000e0610 */
[----:B------:R-:W-:Y:S07]  /*0580*/  @P2 BRA `(.L_x_126) ;  /* 0xfffffffc006c2947 */ /* 0x000fee000383ffff */
.L_x_123:
[----:B------:R-:W-:Y:S05]  /*0590*/  BSYNC.RECONVERGENT B2 ;  /* 0x0000000000027941 */ /* 0x000fea0003800200 */
.L_x_122:
[----:B------:R-:W-:-:S13]  /*05a0*/  ISETP.GE.U32.AND P0, PT, R25, 0x300, PT ;  /* 0x000003001900780c */ /* 0x000fda0003f06070 */
[----:B------:R-:W-:Y:S05]  /*05b0*/  @!P0 BRA `(.L_x_121) ;  /* 0x0000000400d48947 */ /* 0x000fea0003800000 */
[----:B------:R-:W0:Y:S01]  /*05c0*/  LDC.64 R4, c[0x0][0x380] ;  /* 0x0000e000ff047b82 */ /* 0x000e220000000a00 */
[----:B------:R-:W-:-:S07]  /*05d0*/  VIADD R11, R6, 0x200 ;  /* 0x00000200060b7836 */ /* 0x000fce0000000000 */
[----:B------:R-:W1:Y:S02]  /*05e0*/  LDC.64 R2, c[0x0][0x388] ;  /* 0x0000e200ff027b82 */ /* 0x000e640000000a00 */
.L_x_135:
[----:B------:R-:W-:-:S05]  /*05f0*/  VIADD R7, R11, 0xfffffe00 ;  /* 0xfffffe000b077836 */ /* 0x000fca0000000000 */
[----:B------:R-:W-:-:S04]  /*0600*/  IADD3 R13, P0, PT, R8, R7, RZ ;  /* 0x00000007080d7210 */ /* 0x000fc80007f1e0ff */
[----:B------:R-:W-:Y:S02]  /*0610*/  LEA.HI.X.SX32 R12, R7, RZ, 0x1, P0 ;  /* 0x000000ff070c7211 */ /* 0x000fe400000f0eff */
[----:B0-----:R-:W-:-:S04]  /*0620*/  LEA R16, P0, R13, R4, 0x3 ;  /* 0x000000040d107211 */ /* 0x001fc800078018ff */
[----:B------:R-:W-:-:S05]  /*0630*/  LEA.HI.X R17, R13, R5, R12, 0x3, P0 ;  /* 0x000000050d117211 */ /* 0x000fca00000f1c0c */
[----:B------:R-:W2:Y:S04]  /*0640*/  LDG.E.64 R18, desc[UR10][R16.64] ;  /* 0x0000000a10127981 */ /* 0x000ea8000c1e1b00 */
[----:B-----5:R0:W5:Y:S01]  /*0650*/  LDG.E.64 R6, desc[UR10][R16.64+0x800] ;  /* 0x0008000a10067981 */ /* 0x020162000c1e1b00 */
[----:B-1----:R-:W-:Y:S01]  /*0660*/  IADD3 R24, P1, PT, R13, R2, RZ ;  /* 0x000000020d187210 */ /* 0x002fe20007f3e0ff */
[----:B------:R-:W-:Y:S04]  /*0670*/  BSSY.RECONVERGENT B2, `(.L_x_127) ;  /* 0x0000016000027945 */ /* 0x000fe80003800200 */
[----:B------:R-:W-:-:S02]  /*0680*/  IMAD.X R25, R12, 0x1, R3, P1 ;  /* 0x000000010c197824 */ /* 0x000fc400008e0603 */
[----:B------:R-:W-:Y:S02]  /*0690*/  IMAD.MOV.U32 R23, RZ, RZ, R24 ;  /* 0x000000ffff177224 */ /* 0x000fe400078e0018 */
[----:B------:R-:W-:Y:S01]  /*06a0*/  IMAD.MOV.U32 R22, RZ, RZ, R25 ;  /* 0x000000ffff167224 */ /* 0x000fe200078e0019 */
[----:B--2---:R-:W-:Y:S01]  /*06b0*/  DSETP.GEU.AND P0, PT, |R14|, |R18|, PT ;  /* 0x400000120e00722a */ /* 0x004fe20003f0e200 */
[----:B------:R-:W-:Y:S02]  /*06c0*/  IMAD.MOV.U32 R12, RZ, RZ, R18 ;  /* 0x000000ffff0c7224 */ /* 0x000fe400078e0012 */
[----:B------:R-:W-:-:S11]  /*06d0*/  IMAD.MOV.U32 R13, RZ, RZ, R19 ;  /* 0x000000ffff0d7224 */ /* 0x000fd600078e0013 */
        /* <DEDUP_REMOVED lines=15> */
.L_x_128:
[----:B------:R-:W-:Y:S05]  /*07d0*/  BSYNC.RECONVERGENT B2 ;  /* 0x0000000000027941 */ /* 0x000fea0003800200 */
.L_x_127:
[----:B------:R0:W5:Y:S04]  /*07e0*/  LDG.E.64 R14, desc[UR10][R16.64+0x1000] ;  /* 0x0010000a100e7981 */ /* 0x000168000c1e1b00 */
[----:B------:R0:W5:Y:S02]  /*07f0*/  LDG.E.64 R18, desc[UR10][R16.64+0x1800] ;  /* 0x0018000a10127981 */ /* 0x000164000c1e1b00 */
[----:B-----5:R-:W-:Y:S01]  /*0800*/  DSETP.GEU.AND P0, PT, |R12|, |R6|, PT ;  /* 0x400000060c00722a */ /* 0x020fe20003f0e200 */
[----:B------:R-:W-:Y:S01]  /*0810*/  VIADD R21, R11, 0xffffff00 ;  /* 0xffffff000b157836 */ /* 0x000fe20000000000 */
[----:B------:R-:W-:Y:S04]  /*0820*/  BSSY.RECONVERGENT B2, `(.L_x_129) ;  /* 0x0000017000027945 */ /* 0x000fe80003800200 */
[----:B------:R-:W-:-:S02]  /*0830*/  SHF.R.S32.HI R20, RZ, 0x1f, R21 ;  /* 0x0000001fff147819 */ /* 0x000fc40000011415 */
[----:B------:R-:W-:Y:S01]  /*0840*/  IADD3 R26, P1, P2, R21, R2, R8 ;  /* 0x00000002151a7210 */ /* 0x000fe20007a3e008 */
[----:B------:R-:W-:-:S03]  /*0850*/  IMAD.MOV.U32 R21, RZ, RZ, R7 ;  /* 0x000000ffff157224 */ /* 0x000fc600078e0007 */
[----:B------:R-:W-:Y:S01]  /*0860*/  IADD3.X R27, PT, PT, R20, R3, RZ, P1, P2 ;  /* 0x00000003141b7210 */ /* 0x000fe20000fe44ff */
[----:B------:R-:W-:Y:S02]  /*0870*/  IMAD.MOV.U32 R24, RZ, RZ, R26 ;  /* 0x000000ffff187224 */ /* 0x000fe400078e001a */
[----:B------:R-:W-:Y:S02]  /*0880*/  IMAD.MOV.U32 R20, RZ, RZ, R6 ;  /* 0x000000ffff147224 */ /* 0x000fe400078e0006 */
[----:B------:R-:W-:Y:S01]  /*0890*/  IMAD.MOV.U32 R25, RZ, RZ, R27 ;  /* 0x000000ffff197224 */ /* 0x000fe200078e001b */
[----:B0-----:R-:W-:Y:S06]  /*08a0*/  @!P0 BRA `(.L_x_130) ;  /* 0x0000000000388947 */ /* 0x001fec0003800000 */
        /* <DEDUP_REMOVED lines=14> */
.L_x_130:
[----:B------:R-:W-:Y:S05]  /*0990*/  BSYNC.RECONVERGENT B2 ;  /* 0x0000000000027941 */ /* 0x000fea0003800200 */
.L_x_129:
[----:B------:R-:W-:Y:S01]  /*09a0*/  DSETP.GEU.AND P0, PT, |R20|, |R14|, PT ;  /* 0x4000000e1400722a */ /* 0x000fe20003f0e200 */
[----:B------:R-:W-:Y:S01]  /*09b0*/  SHF.R.S32.HI R6, RZ, 0x1f, R11 ;  /* 0x0000001fff067819 */ /* 0x000fe2000001140b */
[----:B------:R-:W-:Y:S01]  /*09c0*/  BSSY.RECONVERGENT B2, `(.L_x_131) ;  /* 0x0000017000027945 */ /* 0x000fe20003800200 */
[C---:B------:R-:W-:Y:S01]  /*09d0*/  IADD3 R23, P1, P2, R11.reuse, R2, R8 ;  /* 0x000000020b177210 */ /* 0x040fe20007a3e008 */
[----:B------:R-:W-:Y:S02]  /*09e0*/  VIADD R17, R11, 0x100 ;  /* 0x000001000b117836 */ /* 0x000fe40000000000 */
[----:B------:R-:W-:Y:S01]  /*09f0*/  IMAD.MOV.U32 R7, RZ, RZ, R15 ;  /* 0x000000ffff077224 */ /* 0x000fe200078e000f */
[----:B------:R-:W-:Y:S01]  /*0a00*/  IADD3.X R16, PT, PT, R6, R3, RZ, P1, P2 ;  /* 0x0000000306107210 */ /* 0x000fe20000fe44ff */
[----:B------:R-:W-:Y:S02]  /*0a10*/  IMAD.MOV.U32 R12, RZ, RZ, R23 ;  /* 0x000000ffff0c7224 */ /* 0x000fe400078e0017 */
[----:B------:R-:W-:-:S02]  /*0a20*/  IMAD.MOV.U32 R6, RZ, RZ, R14 ;  /* 0x000000ffff067224 */ /* 0x000fc400078e000e */
[----:B------:R-:W-:Y:S02]  /*0a30*/  IMAD.MOV.U32 R13, RZ, RZ, R16 ;  /* 0x000000ffff0d7224 */ /* 0x000fe400078e0010 */
        /* <DEDUP_REMOVED lines=15> */
.L_x_132:
[----:B------:R-:W-:Y:S05]  /*0b30*/  BSYNC.RECONVERGENT B2 ;  /* 0x0000000000027941 */ /* 0x000fea0003800200 */
.L_x_131:
[----:B------:R-:W-:Y:S01]  /*0b40*/  DSETP.GEU.AND P0, PT, |R6|, |R18|, PT ;  /* 0x400000120600722a */ /* 0x000fe20003f0e200 */
[----:B------:R-:W-:Y:S01]  /*0b50*/  SHF.R.S32.HI R14, RZ, 0x1f, R17 ;  /* 0x0000001fff0e7819 */ /* 0x000fe20000011411 */
[----:B------:R-:W-:Y:S01]  /*0b60*/  BSSY.RECONVERGENT B2, `(.L_x_133) ;  /* 0x0000016000027945 */ /* 0x000fe20003800200 */
[----:B------:R-:W-:Y:S01]  /*0b70*/  IADD3 R17, P1, P2, R17, R2, R8 ;  /* 0x0000000211117210 */ /* 0x000fe20007a3e008 */
[----:B------:R-:W-:-:S03]  /*0b80*/  IMAD.MOV.U32 R15, RZ, RZ, R19 ;  /* 0x000000ffff0f7224 */ /* 0x000fc600078e0013 */
[----:B------:R-:W-:Y:S01]  /*0b90*/  IADD3.X R16, PT, PT, R14, R3, RZ, P1, P2 ;  /* 0x000000030e107210 */ /* 0x000fe20000fe44ff */
[----:B------:R-:W-:Y:S02]  /*0ba0*/  IMAD.MOV.U32 R21, RZ, RZ, R17 ;  /* 0x000000ffff157224 */ /* 0x000fe400078e0011 */
[----:B------:R-:W-:Y:S02]  /*0bb0*/  IMAD.MOV.U32 R14, RZ, RZ, R18 ;  /* 0x000000ffff0e7224 */ /* 0x000fe400078e0012 */
        /* <DEDUP_REMOVED lines=16> */
.L_x_134:
[----:B------:R-:W-:Y:S05]  /*0cc0*/  BSYNC.RECONVERGENT B2 ;  /* 0x0000000000027941 */ /* 0x000fea0003800200 */
.L_x_133:
[C---:B------:R-:W-:Y:S02]  /*0cd0*/  VIADD R6, R11.reuse, 0x200 ;  /* 0x000002000b067836 */ /* 0x040fe40000000000 */
[----:B------:R-:W-:-:S03]  /*0ce0*/  VIADD R11, R11, 0x400 ;  /* 0x000004000b0b7836 */ /* 0x000fc60000000000 */
[----:B------:R-:W-:-:S13]  /*0cf0*/  ISETP.GE.AND P0, PT, R6, R9, PT ;  /* 0x000000090600720c */ /* 0x000fda0003f06270 */
[----:B------:R-:W-:Y:S05]  /*0d00*/  @!P0 BRA `(.L_x_135) ;  /* 0xfffffff800388947 */ /* 0x000fea000383ffff */
.L_x_121:
[----:B------:R-:W-:Y:S05]  /*0d10*/  BSYNC.RECONVERGENT B1 ;  /* 0x0000000000017941 */ /* 0x000fea0003800200 */
.L_x_120:
[----:B------:R-:W-:-:S13]  /*0d20*/  ISETP.GE.AND P0, PT, R9, 0x100, PT ;  /* 0x000001000900780c */ /* 0x000fda0003f06270 */
[----:B------:R-:W-:Y:S05]  /*0d30*/  @!P0 BRA `(.L_x_136) ;  /* 0x0000001400508947 */ /* 0x000fea0003800000 */
[----:B------:R-:W0:Y:S01]  /*0d40*/  S2R R11, SR_LANEID ;  /* 0x00000000000b7919 */ /* 0x000e220000000000 */
[----:B------:R-:W-:Y:S01]  /*0d50*/  BSSY.RECONVERGENT B1, `(.L_x_137) ;  /* 0x000001f000017945 */ /* 0x000fe20003800200 */
[----:B------:R-:W-:Y:S01]  /*0d60*/  IMAD.MOV.U32 R12, RZ, RZ, R21 ;  /* 0x000000ffff0c7224 */ /* 0x000fe200078e0015 */
[----:B-----5:R1:W2:Y:S01]  /*0d70*/  SHFL.DOWN PT, R4, R14, 0x1, 0x1f ;  /* 0x08201f000e047f89 */ /* 0x0202a200000e0000 */
        /* <DEDUP_REMOVED lines=9> */
[----:B------:R-:W-:Y:S01]  /*0e10*/  IMAD.MOV.U32 R12, RZ, RZ, R6 ;  /* 0x000000ffff0c7224 */ /* 0x000fe200078e0006 */
[----:B------:R-:W-:Y:S01]  /*0e20*/  MOV R13, R7 ;  /* 0x00000007000d7202 */ /* 0x000fe20000000f00 */
[----:B------:R-:W-:Y:S02]  /*0e30*/  IMAD.MOV.U32 R2, RZ, RZ, R4 ;  /* 0x000000ffff027224 */ /* 0x000fe400078e0004 */
[----:B------:R-:W-:-:S09]  /*0e40*/  IMAD.MOV.U32 R3, RZ, RZ, R5 ;  /* 0x000000ffff037224 */ /* 0x000fd200078e0005 */
        /* <DEDUP_REMOVED lines=15> */
.L_x_138:
[----:B------:R-:W-:Y:S05]  /*0f40*/  BSYNC.RECONVERGENT B1 ;  /* 0x0000000000017941 */ /* 0x000fea0003800200 */
.L_x_137:
        /* <DEDUP_REMOVED lines=31> */
.L_x_140:
[----:B------:R-:W-:Y:S05]  /*1140*/  BSYNC.RECONVERGENT B1 ;  /* 0x0000000000017941 */ /* 0x000fea0003800200 */
.L_x_139:
[----:B------:R-:W-:Y:S01]  /*1150*/  ISETP.GT.AND P0, PT, R11, 0x1b, PT ;  /* 0x0000001b0b00780c */ /* 0x000fe20003f04270 */
[----:B-1----:R1:W1:Y:S01]  /*1160*/  SHFL.DOWN PT, R6, R4, 0x4, 0x1f ;  /* 0x08801f0004067f89 */ /* 0x00226200000e0000 */
[----:B------:R-:W-:Y:S01]  /*1170*/  BSSY.RECONVERGENT B1, `(.L_x_141) ;  /* 0x000001d000017945 */ /* 0x000fe20003800200 */
[----:B----4-:R-:W-:Y:S02]  /*1180*/  IMAD.MOV.U32 R14, RZ, RZ, R8 ;  /* 0x000000ffff0e7224 */ /* 0x010fe400078e0008 */
[----:B--2---:R2:W4:Y:S01]  /*1190*/  SHFL.DOWN PT, R7, R5, 0x4, 0x1f ;  /* 0x08801f0005077f89 */ /* 0x00452200000e0000 */
[----:B---3--:R-:W-:Y:S02]  /*11a0*/  IMAD.MOV.U32 R15, RZ, RZ, R9 ;  /* 0x000000ffff0f7224 */ /* 0x008fe400078e0009 */
[----:B0-----:R-:W-:Y:S01]  /*11b0*/  IMAD.MOV.U32 R2, RZ, RZ, R4 ;  /* 0x000000ffff027224 */ /* 0x001fe200078e0004 */
[----:B------:R2:W0:Y:S01]  /*11c0*/  SHFL.DOWN PT, R13, R8, 0x4, 0x1f ;  /* 0x08801f00080d7f89 */ /* 0x00042200000e0000 */
[----:B------:R-:W-:-:S03]  /*11d0*/  IMAD.MOV.U32 R3, RZ, RZ, R5 ;  /* 0x000000ffff037224 */ /* 0x000fc600078e0005 */
[----:B------:R2:W3:Y:S01]  /*11e0*/  SHFL.DOWN PT, R12, R9, 0x4, 0x1f ;  /* 0x08801f00090c7f89 */ /* 0x0004e200000e0000 */
[----:B------:R-:W-:Y:S05]  /*11f0*/  @P0 BRA `(.L_x_142) ;  /* 0x0000000000500947 */ /* 0x000fea0003800000 */
[----:B-1--4-:R-:W-:Y:S01]  /*1200*/  DSETP.GEU.AND P0, PT, |R4|, |R6|, PT ;  /* 0x400000060400722a */ /* 0x012fe20003f0e200 */
[----:B0-----:R-:W-:Y:S02]  /*1210*/  IMAD.MOV.U32 R14, RZ, RZ, R13 ;  /* 0x000000ffff0e7224 */ /* 0x001fe400078e000d */
        /* <DEDUP_REMOVED lines=18> */
.L_x_142:
[----:B------:R-:W-:Y:S05]  /*1340*/  BSYNC.RECONVERGENT B1 ;  /* 0x0000000000017941 */ /* 0x000fea0003800200 */
.L_x_141:
[----:B------:R-:W-:Y:S01]  /*1350*/  ISETP.GT.AND P0, PT, R11, 0x17, PT ;  /* 0x000000170b00780c */ /* 0x000fe20003f04270 */
[----:B-1----:R1:W1:Y:S01]  /*1360*/  SHFL.DOWN PT, R4, R2, 0x8, 0x1f ;  /* 0x09001f0002047f89 */ /* 0x00226200000e0000 */
[----:B------:R-:W-:Y:S01]  /*1370*/  BSSY.RECONVERGENT B1, `(.L_x_143) ;  /* 0x000001d000017945 */ /* 0x000fe20003800200 */
[----:B---3--:R-:W-:Y:S02]  /*1380*/  IMAD.MOV.U32 R12, RZ, RZ, R14 ;  /* 0x000000ffff0c7224 */ /* 0x008fe400078e000e */
[----:B--2---:R2:W3:Y:S01]  /*1390*/  SHFL.DOWN PT, R5, R3, 0x8, 0x1f ;  /* 0x09001f0003057f89 */ /* 0x0044e200000e0000 */
[----:B0-----:R-:W-:Y:S02]  /*13a0*/  IMAD.MOV.U32 R13, RZ, RZ, R15 ;  /* 0x000000ffff0d7224 */ /* 0x001fe400078e000f */
[----:B------:R-:W-:Y:S01]  /*13b0*/  IMAD.MOV.U32 R8, RZ, RZ, R2 ;  /* 0x000000ffff087224 */ /* 0x000fe200078e0002 */
[----:B----4-:R2:W0:Y:S01]  /*13c0*/  SHFL.DOWN PT, R7, R14, 0x8, 0x1f ;  /* 0x09001f000e077f89 */ /* 0x01042200000e0000 */
[----:B------:R-:W-:-:S03]  /*13d0*/  IMAD.MOV.U32 R9, RZ, RZ, R3 ;  /* 0x000000ffff097224 */ /* 0x000fc600078e0003 */
[----:B------:R2:W4:Y:S01]  /*13e0*/  SHFL.DOWN PT, R6, R15, 0x8, 0x1f ;  /* 0x09001f000f067f89 */ /* 0x00052200000e0000 */
[----:B------:R-:W-:Y:S05]  /*13f0*/  @P0 BRA `(.L_x_144) ;  /* 0x0000000000500947 */ /* 0x000fea0003800000 */
[----:B-1-3--:R-:W-:Y:S01]  /*1400*/  DSETP.GEU.AND P0, PT, |R2|, |R4|, PT ;  /* 0x400000040200722a */ /* 0x00afe20003f0e200 */
[----:B0-----:R-:W-:Y:S02]  /*1410*/  IMAD.MOV.U32 R12, RZ, RZ, R7 ;  /* 0x000000ffff0c7224 */ /* 0x001fe400078e0007 */
        /* <DEDUP_REMOVED lines=18> */
.L_x_144:
[----:B------:R-:W-:Y:S05]  /*1540*/  BSYNC.RECONVERGENT B1 ;  /* 0x0000000000017941 */ /* 0x000fea0003800200 */
.L_x_143:
[----:B------:R-:W-:Y:S01]  /*1550*/  ISETP.GT.AND P0, PT, R11, 0xf, PT ;  /* 0x0000000f0b00780c */ /* 0x000fe20003f04270 */
[----:B-1----:R1:W1:Y:S01]  /*1560*/  SHFL.DOWN PT, R2, R8, 0x10, 0x1f ;  /* 0x0a001f0008027f89 */ /* 0x00226200000e0000 */
[----:B------:R-:W-:Y:S01]  /*1570*/  BSSY.RECONVERGENT B1, `(.L_x_145) ;  /* 0x000001d000017945 */ /* 0x000fe20003800200 */
[----:B------:R-:W-:Y:S02]  /*1580*/  IMAD.MOV.U32 R4, RZ, RZ, R12 ;  /* 0x000000ffff047224 */ /* 0x000fe400078e000c */
[----:B--2---:R2:W1:Y:S01]  /*1590*/  SHFL.DOWN PT, R3, R9, 0x10, 0x1f ;  /* 0x0a001f0009037f89 */ /* 0x00446200000e0000 */
[----:B---3--:R-:W-:Y:S02]  /*15a0*/  IMAD.MOV.U32 R5, RZ, RZ, R13 ;  /* 0x000000ffff057224 */ /* 0x008fe400078e000d */
[----:B----4-:R-:W-:Y:S01]  /*15b0*/  IMAD.MOV.U32 R6, RZ, RZ, R8 ;  /* 0x000000ffff067224 */ /* 0x010fe200078e0008 */
[----:B------:R2:W3:Y:S01]  /*15c0*/  SHFL.DOWN PT, R15, R12, 0x10, 0x1f ;  /* 0x0a001f000c0f7f89 */ /* 0x0004e200000e0000 */
[----:B0-----:R-:W-:-:S03]  /*15d0*/  IMAD.MOV.U32 R7, RZ, RZ, R9 ;  /* 0x000000ffff077224 */ /* 0x001fc600078e0009 */
[----:B------:R2:W0:Y:S01]  /*15e0*/  SHFL.DOWN PT, R14, R13, 0x10, 0x1f ;  /* 0x0a001f000d0e7f89 */ /* 0x00042200000e0000 */
[----:B------:R-:W-:Y:S05]  /*15f0*/  @P0 BRA `(.L_x_146) ;  /* 0x0000000000500947 */ /* 0x000fea0003800000 */
[----:B-1----:R-:W-:Y:S01]  /*1600*/  DSETP.GEU.AND P0, PT, |R8|, |R2|, PT ;  /* 0x400000020800722a */ /* 0x002fe20003f0e200 */
[----:B---3--:R-:W-:Y:S02]  /*1610*/  IMAD.MOV.U32 R4, RZ, RZ, R15 ;  /* 0x000000ffff047224 */ /* 0x008fe400078e000f */
        /* <DEDUP_REMOVED lines=18> */
.L_x_146:
[----:B------:R-:W-:Y:S05]  /*1740*/  BSYNC.RECONVERGENT B1 ;  /* 0x0000000000017941 */ /* 0x000fea0003800200 */
.L_x_145:
        /* <DEDUP_REMOVED lines=11> */
.L_x_148:
[----:B------:R-:W-:Y:S05]  /*1800*/  BSYNC.RECONVERGENT B1 ;  /* 0x0000000000017941 */ /* 0x000fea0003800200 */
.L_x_147:
[----:B------:R-:W-:Y:S01]  /*1810*/  BAR.SYNC.DEFER_BLOCKING 0x0 ;  /* 0x0000000000007b1d */ /* 0x000fe20000010000 */
[----:B------:R-:W-:-:S13]  /*1820*/  ISETP.NE.AND P1, PT, R10, RZ, PT ;  /* 0x000000ff0a00720c */ /* 0x000fda0003f25270 */
[----:B------:R-:W-:Y:S05]  /*1830*/  @P1 BRA `(.L_x_149) ;  /* 0x0000005000201947 */ /* 0x000fea0003800000 */
[----:B-1--4-:R-:W1:Y:S01]  /*1840*/  S2R R3, SR_CgaCtaId ;  /* 0x0000000000037919 */ /* 0x012e620000008800 */
[----:B------:R-:W-:Y:S01]  /*1850*/  MOV R20, 0x400 ;  /* 0x0000040000147802 */ /* 0x000fe20000000f00 */
[----:B------:R-:W-:Y:S03]  /*1860*/  BSSY.RECONVERGENT B1, `(.L_x_150) ;  /* 0x000001a000017945 */ /* 0x000fe60003800200 */
[----:B-1----:R-:W-:-:S05]  /*1870*/  LEA R20, R3, R20, 0x18 ;  /* 0x0000001403147211 */ /* 0x002fca00078ec0ff */
[----:B------:R-:W1:Y:S04]  /*1880*/  LDS.64 R16, [R20+0x18] ;  /* 0x0000180014107984 */ /* 0x000e680000000a00 */
[----:B--2---:R-:W2:Y:S04]  /*1890*/  LDS.128 R8, [R20+0x20] ;  /* 0x0000200014087984 */ /* 0x004ea80000000c00 */
[----:B------:R4:W4:Y:S04]  /*18a0*/  LDS.64 R2, [R20+0x80] ;  /* 0x0000800014027984 */ /* 0x0009280000000a00 */
[----:B0--3--:R0:W3:Y:S01]  /*18b0*/  LDS.128 R12, [R20+0x30] ;  /* 0x00003000140c7984 */ /* 0x0090e20000000c00 */
[----:B-1----:R-:W-:Y:S01]  /*18c0*/  DSETP.GEU.AND P0, PT, |R6|, |R16|, PT ;  /* 0x400000100600722a */ /* 0x002fe20003f0e200 */
[----:B------:R-:W-:-:S02]  /*18d0*/  IMAD.MOV.U32 R22, RZ, RZ, R16 ;  /* 0x000000ffff167224 */ /* 0x000fc400078e0010 */
[----:B------:R-:W-:Y:S02]  /*18e0*/  IMAD.MOV.U32 R23, RZ, RZ, R17 ;  /* 0x000000ffff177224 */ /* 0x000fe400078e0011 */
[----:B--2---:R-:W-:Y:S02]  /*18f0*/  IMAD.MOV.U32 R24, RZ, RZ, R8 ;  /* 0x000000ffff187224 */ /* 0x004fe400078e0008 */
[----:B------:R-:W-:-:S07]  /*1900*/  IMAD.MOV.U32 R25, RZ, RZ, R9 ;  /* 0x000000ffff197224 */ /* 0x000fce00078e0009 */
[----:B0--34-:R-:W-:Y:S05]  /*1910*/  @!P0 BRA `(.L_x_151) ;  /* 0x0000000000388947 */ /* 0x019fea0003800000 */
[----:B------:R-:W-:Y:S01]  /*1920*/  DSETP.GEU.AND P0, PT, |R16|, |R6|, PT ;  /* 0x400000061000722a */ /* 0x000fe20003f0e200 */
[----:B------:R-:W-:Y:S01]  /*1930*/  IMAD.MOV.U32 R22, RZ, RZ, R6 ;  /* 0x000000ffff167224 */ /* 0x000fe200078e0006 */
[----:B------:R-:W-:Y:S01]  /*1940*/  MOV R25, R5 ;  /* 0x0000000500197202 */ /* 0x000fe20000000f00 */
[----:B------:R-:W-:Y:S02]  /*1950*/  IMAD.MOV.U32 R23, RZ, RZ, R7 ;  /* 0x000000ffff177224 */ /* 0x000fe400078e0007 */
[----:B------:R-:W-:-:S09]  /*1960*/  IMAD.MOV.U32 R24, RZ, RZ, R4 ;  /* 0x000000ffff187224 */ /* 0x000fd200078e0004 */
        /* <DEDUP_REMOVED lines=9> */
.L_x_151:
[----:B------:R-:W-:Y:S05]  /*1a00*/  BSYNC.RECONVERGENT B1 ;  /* 0x0000000000017941 */ /* 0x000fea0003800200 */
.L_x_150:
        /* <DEDUP_REMOVED lines=23> */
.L_x_153:
[----:B------:R-:W-:Y:S05]  /*1b80*/  BSYNC.RECONVERGENT B1 ;  /* 0x0000000000017941 */ /* 0x000fea0003800200 */
.L_x_152:
        /* <DEDUP_REMOVED lines=21> */
.L_x_155:
[----:B------:R-:W-:Y:S05]  /*1ce0*/  BSYNC.RECONVERGENT B1 ;  /* 0x0000000000017941 */ /* 0x000fea0003800200 */
.L_x_154:
        /* <DEDUP_REMOVED lines=23> */
.L_x_157:
[----:B------:R-:W-:Y:S05]  /*1e60*/  BSYNC.RECONVERGENT B1 ;  /* 0x0000000000017941 */ /* 0x000fea0003800200 */
.L_x_156:
        /* <DEDUP_REMOVED lines=21> */
.L_x_159:
[----:B------:R-:W-:Y:S05]  /*1fc0*/  BSYNC.RECONVERGENT B1 ;  /* 0x0000000000017941 */ /* 0x000fea0003800200 */
.L_x_158:
        /* <DEDUP_REMOVED lines=21> */
.L_x_161:
[----:B------:R-:W-:Y:S05]  /*2120*/  BSYNC.RECONVERGENT B1 ;  /* 0x0000000000017941 */ /* 0x000fea0003800200 */
.L_x_160:
        /* <DEDUP_REMOVED lines=21> */
.L_x_136:
[----:B------:R-:W0:Y:S01]  /*2280*/  S2R R2, SR_LANEID ;  /* 0x0000000000027919 */ /* 0x000e220000000000 */
[----:B------:R-:W-:Y:S01]  /*2290*/  LOP3.LUT R3, R10, 0x3e0, RZ, 0xc0, !PT ;  /* 0x000003e00a037812 */ /* 0x000fe200078ec0ff */
[----:B------:R-:W-:Y:S01]  /*22a0*/  BSSY.RECONVERGENT B1, `(.L_x_162) ;  /* 0x0000024000017945 */ /* 0x000fe20003800200 */
[----:B------:R-:W-:Y:S02]  /*22b0*/  IMAD.MOV.U32 R18, RZ, RZ, R21 ;  /* 0x000000ffff127224 */ /* 0x000fe400078e0015 */
[----:B------:R-:W-:Y:S01]  /*22c0*/  LOP3.LUT R6, RZ, R3, RZ, 0x33, !PT ;  /* 0x00000003ff067212 */ /* 0x000fe200078e33ff */
[----:B------:R-:W-:Y:S02]  /*22d0*/  VIADD R4, R3, 0x20 ;  /* 0x0000002003047836 */ /* 0x000fe40000000000 */
[----:B------:R-:W-:Y:S02]  /*22e0*/  IMAD.MOV.U32 R22, RZ, RZ, R20 ;  /* 0x000000ffff167224 */ /* 0x000fe400078e0014 */
[----:B------:R-:W-:Y:S01]  /*22f0*/  IMAD.IADD R3, R9, 0x1, R6 ;  /* 0x0000000109037824 */ /* 0x000fe200078e0206 */
[----:B------:R-:W-:Y:S01]  /*2300*/  ISETP.GT.AND P0, PT, R4, R9, PT ;  /* 0x000000090400720c */ /* 0x000fe20003f04270 */
[----:B-----5:R-:W-:-:S02]  /*2310*/  IMAD.MOV.U32 R4, RZ, RZ, R14 ;  /* 0x000000ffff047224 */ /* 0x020fc400078e000e */
[----:B------:R-:W-:Y:S01]  /*2320*/  IMAD.MOV.U32 R5, RZ, RZ, R15 ;  /* 0x000000ffff057224 */ /* 0x000fe200078e000f */
[----:B------:R-:W-:-:S05]  /*2330*/  SEL R3, R3, 0x1f, P0 ;  /* 0x0000001f03037807 */ /* 0x000fca0000000000 */
[----:B------:R1:W2:Y:S04]  /*2340*/  SHFL.DOWN PT, R6, R14, 0x1, R3 ;  /* 0x082000000e067989 */ /* 0x0002a800000e0003 */
[----:B------:R1:W3:Y:S04]  /*2350*/  SHFL.DOWN PT, R7, R15, 0x1, R3 ;  /* 0x082000000f077989 */ /* 0x0002e800000e0003 */
[----:B------:R1:W4:Y:S01]  /*2360*/  SHFL.DOWN PT, R8, R21, 0x1, R3 ;  /* 0x0820000015087989 */ /* 0x00032200000e0003 */
[----:B0-----:R-:W-:-:S03]  /*2370*/  ISETP.GE.AND P0, PT, R2, R3, PT ;  /* 0x000000030200720c */ /* 0x001fc60003f06270 */
[----:B------:R1:W0:Y:S10]  /*2380*/  SHFL.DOWN PT, R11, R20, 0x1, R3 ;  /* 0x08200000140b7989 */ /* 0x00023400000e0003 */
[----:B-12---:R-:W-:Y:S05]  /*2390*/  @P0 BRA `(.L_x_163) ;  /* 0x0000000000500947 */ /* 0x006fea0003800000 */
[----:B---3--:R-:W-:Y:S01]  /*23a0*/  DSETP.GEU.AND P0, PT, |R14|, |R6|, PT ;  /* 0x400000060e00722a */ /* 0x008fe20003f0e200 */
        /* <DEDUP_REMOVED lines=19> */
.L_x_163:
[----:B------:R-:W-:Y:S05]  /*24e0*/  BSYNC.RECONVERGENT B1 ;  /* 0x0000000000017941 */ /* 0x000fea0003800200 */
.L_x_162:
[----:B------:R-:W-:Y:S01]  /*24f0*/  IADD3 R6, PT, PT, R2, 0x2, RZ ;  /* 0x0000000202067810 */ /* 0x000fe20007ffe0ff */
[----:B------:R1:W2:Y:S01]  /*2500*/  SHFL.DOWN PT, R12, R4, 0x2, R3 ;  /* 0x08400000040c7989 */ /* 0x0002a200000e0003 */
[----:B------:R-:W-:Y:S01]  /*2510*/  BSSY.RECONVERGENT B1, `(.L_x_164) ;  /* 0x000001e000017945 */ /* 0x000fe20003800200 */
[----:B----4-:R-:W-:Y:S01]  /*2520*/  IMAD.MOV.U32 R8, RZ, RZ, R18 ;  /* 0x000000ffff087224 */ /* 0x010fe200078e0012 */
[----:B------:R-:W-:Y:S01]  /*2530*/  ISETP.GT.AND P0, PT, R6, R3, PT ;  /* 0x000000030600720c */ /* 0x000fe20003f04270 */
[----:B------:R1:W4:Y:S01]  /*2540*/  SHFL.DOWN PT, R13, R5, 0x2, R3 ;  /* 0x08400000050d7989 */ /* 0x00032200000e0003 */
[----:B------:R-:W-:Y:S02]  /*2550*/  IMAD.MOV.U32 R16, RZ, RZ, R22 ;  /* 0x000000ffff107224 */ /* 0x000fe400078e0016 */
[----:B------:R-:W-:Y:S01]  /*2560*/  IMAD.MOV.U32 R6, RZ, RZ, R4 ;  /* 0x000000ffff067224 */ /* 0x000fe200078e0004 */
[----:B0-----:R1:W0:Y:S01]  /*2570*/  SHFL.DOWN PT, R11, R18, 0x2, R3 ;  /* 0x08400000120b7989 */ /* 0x00122200000e0003 */
[----:B---3--:R-:W-:-:S03]  /*2580*/  IMAD.MOV.U32 R7, RZ, RZ, R5 ;  /* 0x000000ffff077224 */ /* 0x008fc600078e0005 */
[----:B------:R1:W3:Y:S04]  /*2590*/  SHFL.DOWN PT, R15, R22, 0x2, R3 ;  /* 0x08400000160f7989 */ /* 0x0002e800000e0003 */
[----:B------:R-:W-:Y:S05]  /*25a0*/  @P0 BRA `(.L_x_165) ;  /* 0x0000000000500947 */ /* 0x000fea0003800000 */
[----:B--2-4-:R-:W-:Y:S01]  /*25b0*/  DSETP.GEU.AND P0, PT, |R4|, |R12|, PT ;  /* 0x4000000c0400722a */ /* 0x014fe20003f0e200 */
        /* <DEDUP_REMOVED lines=19> */
.L_x_165:
[----:B------:R-:W-:Y:S05]  /*26f0*/  BSYNC.RECONVERGENT B1 ;  /* 0x0000000000017941 */ /* 0x000fea0003800200 */
.L_x_164:
[----:B-1----:R-:W-:Y:S01]  /*2700*/  VIADD R4, R2, 0x4 ;  /* 0x0000000402047836 */ /* 0x002fe20000000000 */
[----:B--2---:R1:W2:Y:S01]  /*2710*/  SHFL.DOWN PT, R12, R6, 0x4, R3 ;  /* 0x08800000060c7989 */ /* 0x0042a200000e0003 */
[----:B------:R-:W-:Y:S01]  /*2720*/  BSSY.RECONVERGENT B1, `(.L_x_166) ;  /* 0x000001e000017945 */ /* 0x000fe20003800200 */
[----:B------:R-:W-:Y:S02]  /*2730*/  IMAD.MOV.U32 R14, RZ, RZ, R8 ;  /* 0x000000ffff0e7224 */ /* 0x000fe400078e0008 */
[----:B------:R-:W-:Y:S01]  /*2740*/  ISETP.GT.AND P0, PT, R4, R3, PT ;  /* 0x000000030400720c */ /* 0x000fe20003f04270 */
[----:B----4-:R1:W4:Y:S01]  /*2750*/  SHFL.DOWN PT, R13, R7, 0x4, R3 ;  /* 0x08800000070d7989 */ /* 0x01032200000e0003 */
[----:B------:R-:W-:Y:S02]  /*2760*/  IMAD.MOV.U32 R18, RZ, RZ, R16 ;  /* 0x000000ffff127224 */ /* 0x000fe400078e0010 */
[----:B------:R-:W-:Y:S01]  /*2770*/  IMAD.MOV.U32 R4, RZ, RZ, R6 ;  /* 0x000000ffff047224 */ /* 0x000fe200078e0006 */
[----:B0-----:R1:W0:Y:S01]  /*2780*/  SHFL.DOWN PT, R11, R8, 0x4, R3 ;  /* 0x08800000080b7989 */ /* 0x00122200000e0003 */
[----:B------:R-:W-:-:S03]  /*2790*/  IMAD.MOV.U32 R5, RZ, RZ, R7 ;  /* 0x000000ffff057224 */ /* 0x000fc600078e0007 */
[----:B---3--:R1:W3:Y:S04]  /*27a0*/  SHFL.DOWN PT, R15, R16, 0x4, R3 ;  /* 0x08800000100f7989 */ /* 0x0082e800000e0003 */
        /* <DEDUP_REMOVED lines=21> */
.L_x_167:
[----:B------:R-:W-:Y:S05]  /*2900*/  BSYNC.RECONVERGENT B1 ;  /* 0x0000000000017941 */ /* 0x000fea0003800200 */
.L_x_166:
[----:B-1----:R-:W-:Y:S01]  /*2910*/  VIADD R8, R2, 0x8 ;  /* 0x0000000802087836 */ /* 0x002fe20000000000 */
[----:B------:R1:W1:Y:S01]  /*2920*/  SHFL.DOWN PT, R6, R4, 0x8, R3 ;  /* 0x0900000004067989 */ /* 0x00026200000e0003 */
[----:B------:R-:W-:Y:S01]  /*2930*/  BSSY.RECONVERGENT B1, `(.L_x_168) ;  /* 0x000001e000017945 */ /* 0x000fe20003800200 */
[----:B------:R-:W-:Y:S02]  /*2940*/  IMAD.MOV.U32 R16, RZ, RZ, R18 ;  /* 0x000000ffff107224 */ /* 0x000fe400078e0012 */
[----:B------:R-:W-:Y:S01]  /*2950*/  ISETP.GT.AND P0, PT, R8, R3, PT ;  /* 0x000000030800720c */ /* 0x000fe20003f04270 */
[----:B------:R1:W1:Y:S01]  /*2960*/  SHFL.DOWN PT, R7, R5, 0x8, R3 ;  /* 0x0900000005077989 */ /* 0x00026200000e0003 */
[----:B------:R-:W-:Y:S02]  /*2970*/  IMAD.MOV.U32 R8, RZ, RZ, R14 ;  /* 0x000000ffff087224 */ /* 0x000fe400078e000e */
[----:B--2---:R-:W-:Y:S01]  /*2980*/  IMAD.MOV.U32 R12, RZ, RZ, R4 ;  /* 0x000000ffff0c7224 */ /* 0x004fe200078e0004 */
[----:B0-----:R0:W2:Y:S01]  /*2990*/  SHFL.DOWN PT, R11, R14, 0x8, R3 ;  /* 0x090000000e0b7989 */ /* 0x0010a200000e0003 */
[----:B----4-:R-:W-:-:S03]  /*29a0*/  IMAD.MOV.U32 R13, RZ, RZ, R5 ;  /* 0x000000ffff0d7224 */ /* 0x010fc600078e0005 */
[----:B---3--:R0:W3:Y:S04]  /*29b0*/  SHFL.DOWN PT, R15, R18, 0x8, R3 ;  /* 0x09000000120f7989 */ /* 0x0080e800000e0003 */
[----:B------:R-:W-:Y:S05]  /*29c0*/  @P0 BRA `(.L_x_169) ;  /* 0x0000000000500947 */ /* 0x000fea0003800000 */
[----:B-1----:R-:W-:Y:S01]  /*29d0*/  DSETP.GEU.AND P0, PT, |R4|, |R6|, PT ;  /* 0x400000060400722a */ /* 0x002fe20003f0e200 */
[----:B--2---:R-:W-:Y:S02]  /*29e0*/  IMAD.MOV.U32 R8, RZ, RZ, R11 ;  /* 0x000000ffff087224 */ /* 0x004fe400078e000b */
        /* <DEDUP_REMOVED lines=18> */
.L_x_169:
[----:B------:R-:W-:Y:S05]  /*2b10*/  BSYNC.RECONVERGENT B1 ;  /* 0x0000000000017941 */ /* 0x000fea0003800200 */
.L_x_168:
[----:B-1----:R-:W-:Y:S01]  /*2b20*/  VIADD R4, R2, 0x10 ;  /* 0x0000001002047836 */ /* 0x002fe20000000000 */
[----:B0-----:R0:W1:Y:S01]  /*2b30*/  SHFL.DOWN PT, R14, R12, 0x10, R3 ;  /* 0x0a0000000c0e7989 */ /* 0x00106200000e0003 */
[----:B------:R-:W-:Y:S01]  /*2b40*/  BSSY.RECONVERGENT B1, `(.L_x_170) ;  /* 0x000001e000017945 */ /* 0x000fe20003800200 */
[----:B------:R-:W-:Y:S02]  /*2b50*/  IMAD.MOV.U32 R5, RZ, RZ, R16 ;  /* 0x000000ffff057224 */ /* 0x000fe400078e0010 */
[----:B------:R-:W-:Y:S01]  /*2b60*/  ISETP.GT.AND P0, PT, R4, R3, PT ;  /* 0x000000030400720c */ /* 0x000fe20003f04270 */
[----:B---3--:R0:W3:Y:S01]  /*2b70*/  SHFL.DOWN PT, R15, R13, 0x10, R3 ;  /* 0x0a0000000d0f7989 */ /* 0x0080e200000e0003 */
[----:B------:R-:W-:Y:S02]  /*2b80*/  IMAD.MOV.U32 R4, RZ, RZ, R8 ;  /* 0x000000ffff047224 */ /* 0x000fe400078e0008 */
[----:B------:R-:W-:Y:S01]  /*2b90*/  IMAD.MOV.U32 R6, RZ, RZ, R12 ;  /* 0x000000ffff067224 */ /* 0x000fe200078e000c */
[----:B--2---:R0:W2:Y:S01]  /*2ba0*/  SHFL.DOWN PT, R11, R8, 0x10, R3 ;  /* 0x0a000000080b7989 */ /* 0x0040a200000e0003 */
[----:B------:R-:W-:-:S03]  /*2bb0*/  IMAD.MOV.U32 R7, RZ, RZ, R13 ;  /* 0x000000ffff077224 */ /* 0x000fc600078e000d */
[----:B------:R0:W4:Y:S04]  /*2bc0*/  SHFL.DOWN PT, R17, R16, 0x10, R3 ;  /* 0x0a00000010117989 */ /* 0x00012800000e0003 */
[----:B------:R-:W-:Y:S05]  /*2bd0*/  @P0 BRA `(.L_x_171) ;  /* 0x0000000000500947 */ /* 0x000fea0003800000 */
[----:B-1-3--:R-:W-:Y:S01]  /*2be0*/  DSETP.GEU.AND P0, PT, |R12|, |R14|, PT ;  /* 0x4000000e0c00722a */ /* 0x00afe20003f0e200 */
        /* <DEDUP_REMOVED lines=19> */
.L_x_171:
[----:B------:R-:W-:Y:S05]  /*2d20*/  BSYNC.RECONVERGENT B1 ;  /* 0x0000000000017941 */ /* 0x000fea0003800200 */
.L_x_170:
[----:B------:R-:W-:Y:S01]  /*2d30*/  ISETP.NE.AND P0, PT, R2, RZ, PT ;  /* 0x000000ff0200720c */ /* 0x000fe20003f05270 */
[----:B------:R-:W-:-:S12]  /*2d40*/  BSSY.RECONVERGENT B1, `(.L_x_172) ;  /* 0x000000a000017945 */ /* 0x000fd80003800200 */
[----:B------:R-:W-:Y:S05]  /*2d50*/  @P0 BRA `(.L_x_173) ;  /* 0x0000000000200947 */ /* 0x000fea0003800000 */
[----:B0-----:R-:W0:Y:S01]  /*2d60*/  S2R R8, SR_CgaCtaId ;  /* 0x0000000000087919 */ /* 0x001e220000008800 */
[----:B------:R-:W-:Y:S02]  /*2d70*/  MOV R3, 0x400 ;  /* 0x0000040000037802 */ /* 0x000fe40000000f00 */
[----:B------:R-:W-:-:S04]  /*2d80*/  SHF.R.U32.HI R2, RZ, 0x1, R10 ;  /* 0x00000001ff027819 */ /* 0x000fc8000001160a */
[----:B------:R-:W-:Y:S02]  /*2d90*/  LOP3.LUT R2, R2, 0x1f0, RZ, 0xc0, !PT ;  /* 0x000001f002027812 */ /* 0x000fe400078ec0ff */
[----:B0-----:R-:W-:-:S05]  /*2da0*/  LEA R3, R8, R3, 0x18 ;  /* 0x0000000308037211 */ /* 0x001fca00078ec0ff */
[----:B------:R-:W-:-:S05]  /*2db0*/  IMAD.IADD R3, R2, 0x1, R3 ;  /* 0x0000000102037824 */ /* 0x000fca00078e0203 */
[----:B------:R0:W-:Y:S04]  /*2dc0*/  STS.64 [R3+0x10], R4 ;  /* 0x0000100403007388 */ /* 0x0001e80000000a00 */
[----:B------:R0:W-:Y:S02]  /*2dd0*/  STS.64 [R3+0x8], R6 ;  /* 0x0000080603007388 */ /* 0x0001e40000000a00 */
.L_x_173:
[----:B------:R-:W-:Y:S05]  /*2de0*/  BSYNC.RECONVERGENT B1 ;  /* 0x0000000000017941 */ /* 0x000fea0003800200 */
.L_x_172:
[----:B------:R-:W-:Y:S01]  /*2df0*/  BAR.SYNC.DEFER_BLOCKING 0x0 ;  /* 0x0000000000007b1d */ /* 0x000fe20000010000 */
[----:B------:R-:W-:-:S13]  /*2e00*/  ISETP.NE.AND P1, PT, R10, RZ, PT ;  /* 0x000000ff0a00720c */ /* 0x000fda0003f25270 */
[----:B------:R-:W-:Y:S05]  /*2e10*/  @P1 BRA `(.L_x_149) ;  /* 0x0000003800a81947 */ /* 0x000fea0003800000 */
[----:B------:R-:W-:Y:S01]  /*2e20*/  ISETP.GE.AND P0, PT, R9, 0x21, PT ;  /* 0x000000210900780c */ /* 0x000fe20003f06270 */
[----:B0-----:R-:W-:Y:S02]  /*2e30*/  IMAD.MOV.U32 R13, RZ, RZ, R4 ;  /* 0x000000ffff0d7224 */ /* 0x001fe400078e0004 */
[----:B------:R-:W-:Y:S02]  /*2e40*/  IMAD.MOV.U32 R8, RZ, RZ, R5 ;  /* 0x000000ffff087224 */ /* 0x000fe400078e0005 */
[----:B------:R-:W-:Y:S02]  /*2e50*/  IMAD.MOV.U32 R2, RZ, RZ, R6 ;  /* 0x000000ffff027224 */ /* 0x000fe400078e0006 */
[----:B------:R-:W-:-:S06]  /*2e60*/  IMAD.MOV.U32 R3, RZ, RZ, R7 ;  /* 0x000000ffff037224 */ /* 0x000fcc00078e0007 */
[----:B------:R-:W-:Y:S05]  /*2e70*/  @!P0 BRA `(.L_x_174) ;  /* 0x00000000006c8947 */ /* 0x000fea0003800000 */
[----:B------:R-:W0:Y:S01]  /*2e80*/  S2UR UR5, SR_CgaCtaId ;  /* 0x00000000000579c3 */ /* 0x000e220000008800 */
[----:B------:R-:W-:Y:S01]  /*2e90*/  UMOV UR4, 0x400 ;  /* 0x0000040000047882 */ /* 0x000fe20000000000 */
[----:B------:R-:W-:Y:S01]  /*2ea0*/  BSSY.RECONVERGENT B1, `(.L_x_174) ;  /* 0x0000018000017945 */ /* 0x000fe20003800200 */
[----:B0-----:R-:W-:-:S09]  /*2eb0*/  ULEA UR4, UR5, UR4, 0x18 ;  /* 0x0000000405047291 */ /* 0x001fd2000f8ec0ff */
[----:B--2---:R-:W0:Y:S04]  /*2ec0*/  LDS.64 R10, [UR4+0x18] ;  /* 0x00001804ff0a7984 */ /* 0x004e280008000a00 */
[----:B-1-3--:R-:W1:Y:S01]  /*2ed0*/  LDS.64 R14, [UR4+0x20] ;  /* 0x00002004ff0e7984 */ /* 0x00ae620008000a00 */
[----:B0-----:R-:W-:Y:S01]  /*2ee0*/  DSETP.GEU.AND P0, PT, |R6|, |R10|, PT ;  /* 0x4000000a0600722a */ /* 0x001fe20003f0e200 */
[----:B------:R-:W-:Y:S02]  /*2ef0*/  IMAD.MOV.U32 R2, RZ, RZ, R10 ;  /* 0x000000ffff027224 */ /* 0x000fe400078e000a */
[----:B------:R-:W-:Y:S02]  /*2f00*/  IMAD.MOV.U32 R3, RZ, RZ, R11 ;  /* 0x000000ffff037224 */ /* 0x000fe400078e000b */
[----:B-1----:R-:W-:-:S02]  /*2f10*/  IMAD.MOV.U32 R13, RZ, RZ, R14 ;  /* 0x000000ffff0d7224 */ /* 0x002fc400078e000e */
[----:B------:R-:W-:-:S07]  /*2f20*/  IMAD.MOV.U32 R8, RZ, RZ, R15 ;  /* 0x000000ffff087224 */ /* 0x000fce00078e000f */
[----:B------:R-:W-:Y:S05]  /*2f30*/  @!P0 BRA `(.L_x_175) ;  /* 0x0000000000388947 */ /* 0x000fea0003800000 */
        /* <DEDUP_REMOVED lines=14> */
.L_x_175:
[----:B------:R-:W-:Y:S05]  /*3020*/  BSYNC.RECONVERGENT B1 ;  /* 0x0000000000017941 */ /* 0x000fea0003800200 */
.L_x_174:
[----:B------:R-:W-:Y:S01]  /*3030*/  ISETP.GE.AND P0, PT, R9, 0x41, PT ;  /* 0x000000410900780c */ /* 0x000fe20003f06270 */
[----:B--2---:R-:W-:Y:S02]  /*3040*/  IMAD.MOV.U32 R11, RZ, RZ, R13 ;  /* 0x000000ffff0b7224 */ /* 0x004fe400078e000d */
        /* <DEDUP_REMOVED lines=8> */
[----:B------:R-:W0:Y:S04]  /*30d0*/  LDS.64 R6, [UR4+0x28] ;  /* 0x00002804ff067984 */ /* 0x000e280008000a00 */
        /* <DEDUP_REMOVED lines=21> */
.L_x_177:
[----:B------:R-:W-:Y:S05]  /*3230*/  BSYNC.RECONVERGENT B1 ;  /* 0x0000000000017941 */ /* 0x000fea0003800200 */
.L_x_176:
[----:B------:R-:W-:Y:S01]  /*3240*/  ISETP.GE.AND P0, PT, R9, 0x61, PT ;  /* 0x000000610900780c */ /* 0x000fe20003f06270 */
[----:B------:R-:W-:Y:S02]  /*3250*/  IMAD.MOV.U32 R13, RZ, RZ, R11 ;  /* 0x000000ffff0d7224 */ /* 0x000fe400078e000b */
        /* <DEDUP_REMOVED lines=30> */
.L_x_179:
[----:B------:R-:W-:Y:S05]  /*3440*/  BSYNC.RECONVERGENT B1 ;  /* 0x0000000000017941 */ /* 0x000fea0003800200 */
.L_x_178:
        /* <DEDUP_REMOVED lines=32> */
.L_x_181:
[----:B------:R-:W-:Y:S05]  /*3650*/  BSYNC.RECONVERGENT B1 ;  /* 0x0000000000017941 */ /* 0x000fea0003800200 */
.L_x_180:
        /* <DEDUP_REMOVED lines=32> */
.L_x_183:
[----:B------:R-:W-:Y:S05]  /*3860*/  BSYNC.RECONVERGENT B1 ;  /* 0x0000000000017941 */ /* 0x000fea0003800200 */
.L_x_182:
        /* <DEDUP_REMOVED lines=32> */
.L_x_185:
[----:B------:R-:W-:Y:S05]  /*3a70*/  BSYNC.RECONVERGENT B1 ;  /* 0x0000000000017941 */ /* 0x000fea0003800200 */
.L_x_184:
[----:B------:R-:W-:Y:S01]  /*3a80*/  ISETP.GE.AND P0, PT, R9, 0xe1, PT ;  /* 0x000000e10900780c */ /* 0x000fe20003f06270 */
[----:B------:R-:W-:Y:S01]  /*3a90*/  IMAD.MOV.U32 R5, RZ, RZ, R10 ;  /* 0x000000ffff057224 */ /* 0x000fe200078e000a */
[----:B------:R-:W-:Y:S01]  /*3aa0*/  MOV R4, R11 ;  /* 0x0000000b00047202 */ /* 0x000fe20000000f00 */
[----:B------:R-:W-:Y:S02]  /*3ab0*/  IMAD.MOV.U32 R6, RZ, RZ, R2 ;  /* 0x000000ffff067224 */ /* 0x000fe400078e0002 */
[----:B------:R-:W-:-:S08]  /*3ac0*/  IMAD.MOV.U32 R7, RZ, RZ, R3 ;  /* 0x000000ffff077224 */ /* 0x000fd000078e0003 */
[----:B------:R-:W-:Y:S05]  /*3ad0*/  @!P0 BRA `(.L_x_149) ;  /* 0x0000002c00788947 */ /* 0x000fea0003800000 */
[----:B------:R-:W0:Y:S01]  /*3ae0*/  S2UR UR5, SR_CgaCtaId ;  /* 0x00000000000579c3 */ /* 0x000e220000008800 */
[----:B------:R-:W-:Y:S02]  /*3af0*/  UMOV UR4, 0x400 ;  /* 0x0000040000047882 */ /* 0x000fe40000000000 */
[----:B0-----:R-:W-:-:S09]  /*3b00*/  ULEA UR4, UR5, UR4, 0x18 ;  /* 0x0000000405047291 */ /* 0x001fd2000f8ec0ff */
[----:B------:R-:W0:Y:S04]  /*3b10*/  LDS.64 R8, [UR4+0x78] ;  /* 0x00007804ff087984 */ /* 0x000e280008000a00 */
[----:B------:R-:W2:Y:S01]  /*3b20*/  LDS.64 R12, [UR4+0x80] ;  /* 0x00008004ff0c7984 */ /* 0x000ea20008000a00 */
[----:B0-----:R-:W-:Y:S01]  /*3b30*/  DSETP.GEU.AND P0, PT, |R2|, |R8|, PT ;  /* 0x400000080200722a */ /* 0x001fe20003f0e200 */
        /* <DEDUP_REMOVED lines=20> */
.L_x_117:
[----:B------:R-:W0:Y:S01]  /*3c80*/  S2R R3, SR_TID.X ;  /* 0x0000000000037919 */ /* 0x000e220000002100 */
[----:B------:R-:W1:Y:S02]  /*3c90*/  LDCU.128 UR12, c[0x0][0x380] ;  /* 0x00007000ff0c77ac */ /* 0x000e640008000c00 */
[----:B-1----:R-:W-:Y:S02]  /*3ca0*/  IMAD.U32 R2, RZ, RZ, UR12 ;  /* 0x0000000cff027e24 */ /* 0x002fe4000f8e00ff */
[----:B------:R-:W-:Y:S01]  /*3cb0*/  IMAD.U32 R4, RZ, RZ, UR13 ;  /* 0x0000000dff047e24 */ /* 0x000fe2000f8e00ff */
[----:B0-----:R-:W-:-:S05]  /*3cc0*/  IADD3 R5, P0, PT, R8, R3, RZ ;  /* 0x0000000308057210 */ /* 0x001fca0007f1e0ff */
[----:B------:R-:W-:Y:S01]  /*3cd0*/  IMAD.X R6, RZ, RZ, RZ, P0 ;  /* 0x000000ffff067224 */ /* 0x000fe200000e06ff */
[----:B------:R-:W-:-:S04]  /*3ce0*/  LEA R20, P0, R5, R2, 0x3 ;  /* 0x0000000205147211 */ /* 0x000fc800078018ff */
[----:B------:R-:W-:-:S05]  /*3cf0*/  LEA.HI.X R21, R5, R4, R6, 0x3, P0 ;  /* 0x0000000405157211 */ /* 0x000fca00000f1c06 */
[----:B------:R-:W2:Y:S04]  /*3d00*/  LDG.E.64 R6, desc[UR10][R20.64] ;  /* 0x0000000a14067981 */ /* 0x000ea8000c1e1b00 */
[----:B------:R-:W2:Y:S04]  /*3d10*/  LDG.E.64 R14, desc[UR10][R20.64+0x800] ;  /* 0x0008000a140e7981 */ /* 0x000ea8000c1e1b00 */
[----:B------:R-:W3:Y:S04]  /*3d20*/  LDG.E.64 R18, desc[UR10][R20.64+0x1000] ;  /* 0x0010000a14127981 */ /* 0x000ee8000c1e1b00 */
[----:B------:R-:W4:Y:S04]  /*3d30*/  LDG.E.64 R12, desc[UR10][R20.64+0x1800] ;  /* 0x0018000a140c7981 */ /* 0x000f28000c1e1b00 */
[----:B------:R-:W5:Y:S01]  /*3d40*/  LDG.E.64 R10, desc[UR10][R20.64+0x2000] ;  /* 0x0020000a140a7981 */ /* 0x000f62000c1e1b00 */
[----:B------:R-:W-:Y:S01]  /*3d50*/  IMAD.U32 R5, RZ, RZ, UR14 ;  /* 0x0000000eff057e24 */ /* 0x000fe2000f8e00ff */
[----:B------:R-:W-:Y:S01]  /*3d60*/  LOP3.LUT R9, R3, 0x400, RZ, 0xfc, !PT ;  /* 0x0000040003097812 */ /* 0x000fe200078efcff */
[----:B------:R-:W-:Y:S01]  /*3d70*/  BSSY.RECONVERGENT B1, `(.L_x_186) ;  /* 0x0000020000017945 */ /* 0x000fe20003800200 */
[----:B------:R-:W-:-:S04]  /*3d80*/  ISETP.LE.U32.AND P0, PT, R25, UR6, PT ;  /* 0x0000000619007c0c */ /* 0x000fc8000bf03070 */
[----:B------:R-:W-:Y:S01]  /*3d90*/  ISETP.GE.U32.AND.EX P0, PT, RZ, R16, PT, P0 ;  /* 0x00000010ff00720c */ /* 0x000fe20003f06100 */
[----:B--2---:R-:W-:-:S06]  /*3da0*/  DSETP.GEU.AND P2, PT, |R6|, |R14|, PT ;  /* 0x4000000e0600722a */ /* 0x004fcc0003f4e200 */
[----:B------:R-:W-:Y:S02]  /*3db0*/  FSEL R6, R6, R14, P2 ;  /* 0x0000000e06067208 */ /* 0x000fe40001000000 */
[----:B------:R-:W-:-:S06]  /*3dc0*/  FSEL R7, R7, R15, P2 ;  /* 0x0000000f07077208 */ /* 0x000fcc0001000000 */
[----:B---3--:R-:W-:-:S06]  /*3dd0*/  DSETP.GEU.AND P3, PT, |R6|, |R18|, PT ;  /* 0x400000120600722a */ /* 0x008fcc0003f6e200 */
[----:B------:R-:W-:Y:S01]  /*3de0*/  FSEL R14, R6, R18, P3 ;  /* 0x00000012060e7208 */ /* 0x000fe20001800000 */
[----:B------:R-:W-:Y:S01]  /*3df0*/  IMAD.U32 R6, RZ, RZ, UR15 ;  /* 0x0000000fff067e24 */ /* 0x000fe2000f8e00ff */
[----:B------:R-:W-:Y:S01]  /*3e00*/  FSEL R15, R7, R19, P3 ;  /* 0x00000013070f7208 */ /* 0x000fe20001800000 */
[----:B------:R-:W-:-:S05]  /*3e10*/  VIADD R18, R3, 0x100 ;  /* 0x0000010003127836 */ /* 0x000fca0000000000 */
[----:B----4-:R-:W-:-:S06]  /*3e20*/  DSETP.GEU.AND P1, PT, |R14|, |R12|, PT ;  /* 0x4000000c0e00722a */ /* 0x010fcc0003f2e200 */
[----:B------:R-:W-:Y:S01]  /*3e30*/  FSEL R12, R14, R12, P1 ;  /* 0x0000000c0e0c7208 */ /* 0x000fe20000800000 */
[----:B------:R-:W-:Y:S01]  /*3e40*/  VIADD R14, R3, 0x200 ;  /* 0x00000200030e7836 */ /* 0x000fe20000000000 */
[----:B------:R-:W-:Y:S02]  /*3e50*/  FSEL R13, R15, R13, P1 ;  /* 0x0000000d0f0d7208 */ /* 0x000fe40000800000 */
[----:B------:R-:W-:Y:S02]  /*3e60*/  IADD3 R15, P5, PT, R8, R5, RZ ;  /* 0x00000005080f7210 */ /* 0x000fe40007fbe0ff */
[----:B------:R-:W-:Y:S02]  /*3e70*/  @P3 SEL R14, R3, R18, P2 ;  /* 0x00000012030e3207 */ /* 0x000fe40001000000 */
[----:B-----5:R-:W-:Y:S01]  /*3e80*/  DSETP.GEU.AND P4, PT, |R12|, |R10|, PT ;  /* 0x4000000a0c00722a */ /* 0x020fe20003f8e200 */
[----:B------:R-:W-:Y:S01]  /*3e90*/  IMAD.X R17, RZ, RZ, R6, P5 ;  /* 0x000000ffff117224 */ /* 0x000fe200028e0606 */
[----:B------:R-:W-:Y:S01]  /*3ea0*/  IADD3 R7, P5, PT, R9, R15, RZ ;  /* 0x0000000f09077210 */ /* 0x000fe20007fbe0ff */
[----:B------:R-:W-:-:S04]  /*3eb0*/  @!P1 VIADD R14, R3, 0x300 ;  /* 0x00000300030e9836 */ /* 0x000fc80000000000 */
[----:B------:R-:W-:-:S07]  /*3ec0*/  IMAD.X R8, RZ, RZ, R17, P5 ;  /* 0x000000ffff087224 */ /* 0x000fce00028e0611 */
[----:B------:R-:W-:Y:S05]  /*3ed0*/  @!P4 BRA `(.L_x_187) ;  /* 0x000000000024c947 */ /* 0x000fea0003800000 */
[C---:B------:R-:W-:Y:S02]  /*3ee0*/  ISETP.GE.U32.AND P1, PT, R14.reuse, R9, PT ;  /* 0x000000090e00720c */ /* 0x040fe40003f26070 */
[----:B------:R-:W-:Y:S02]  /*3ef0*/  IADD3 R14, P2, PT, R14, R15, RZ ;  /* 0x0000000f0e0e7210 */ /* 0x000fe40007f5e0ff */
[----:B------:R-:W-:-:S03]  /*3f00*/  ISETP.GE.U32.AND.EX P1, PT, RZ, RZ, PT, P1 ;  /* 0x000000ffff00720c */ /* 0x000fc60003f26110 */
[----:B------:R-:W-:-:S10]  /*3f10*/  IMAD.X R9, RZ, RZ, R17, P2 ;  /* 0x000000ffff097224 */ /* 0x000fd400010e0611 */
[----:B------:R-:W-:-:S06]  /*3f20*/  DSETP.LT.OR P1, PT, |R10|, |R12|, !P1 ;  /* 0x4000000c0a00722a */ /* 0x000fcc0004f21600 */
[----:B------:R-:W-:Y:S02]  /*3f30*/  FSEL R10, R12, R10, P1 ;  /* 0x0000000a0c0a7208 */ /* 0x000fe40000800000 */
[----:B------:R-:W-:Y:S02]  /*3f40*/  FSEL R11, R13, R11, P1 ;  /* 0x0000000b0d0b7208 */ /* 0x000fe40000800000 */
[----:B------:R-:W-:Y:S02]  /*3f50*/  SEL R7, R14, R7, P1 ;  /* 0x000000070e077207 */ /* 0x000fe40000800000 */
[----:B------:R-:W-:-:S07]  /*3f60*/  SEL R8, R9, R8, P1 ;  /* 0x0000000809087207 */ /* 0x000fce0000800000 */
.L_x_187:
[----:B------:R-:W-:Y:S05]  /*3f70*/  BSYNC.RECONVERGENT B1 ;  /* 0x0000000000017941 */ /* 0x000fea0003800200 */
.L_x_186:
[----:B------:R-:W-:Y:S05]  /*3f80*/  @P0 BRA `(.L_x_188) ;  /* 0x0000001400000947 */ /* 0x000fea0003800000 */
[----:B------:R-:W0:Y:S01]  /*3f90*/  LDCU.64 UR8, c[0x0][0x3e8] ;  /* 0x00007d00ff0877ac */ /* 0x000e220008000a00 */
[----:B------:R-:W-:Y:S01]  /*3fa0*/  ISETP.NE.AND P0, PT, R3, RZ, PT ;  /* 0x000000ff0300720c */ /* 0x000fe20003f05270 */
[----:B------:R-:W-:Y:S01]  /*3fb0*/  BSSY.RECONVERGENT B1, `(.L_x_189) ;  /* 0x0000012000017945 */ /* 0x000fe20003800200 */
[----:B------:R-:W-:Y:S01]  /*3fc0*/  UMOV UR4, 0x8 ;  /* 0x0000000800047882 */ /* 0x000fe20000000000 */
[----:B------:R-:W-:Y:S02]  /*3fd0*/  UMOV UR5, 0x0 ;  /* 0x0000000000057882 */ /* 0x000fe40000000000 */
[----:B0-----:R-:W-:-:S04]  /*3fe0*/  UIMAD.WIDE.U32 UR4, UR8, 0x1, UR4 ;  /* 0x00000001080478a5 */ /* 0x001fc8000f8e0004 */
[----:B------:R-:W-:Y:S02]  /*3ff0*/  UIADD3 UR7, UPT, UPT, UR5, UR9, URZ ;  /* 0x0000000905077290 */ /* 0x000fe4000fffe0ff */
[----:B------:R-:W-:Y:S02]  /*4000*/  IMAD.U32 R13, RZ, RZ, UR5 ;  /* 0x00000005ff0d7e24 */ /* 0x000fe4000f8e00ff */
[----:B------:R-:W-:Y:S02]  /*4010*/  IMAD.U32 R12, RZ, RZ, UR4 ;  /* 0x00000004ff0c7e24 */ /* 0x000fe4000f8e00ff */
[----:B------:R-:W-:Y:S01]  /*4020*/  IMAD.U32 R13, RZ, RZ, UR7 ;  /* 0x00000007ff0d7e24 */ /* 0x000fe2000f8e00ff */
[----:B------:R-:W-:Y:S06]  /*4030*/  @P0 BRA `(.L_x_190) ;  /* 0x0000000000240947 */ /* 0x000fec0003800000 */
[----:B------:R-:W-:Y:S02]  /*4040*/  IMAD.MOV.U32 R18, RZ, RZ, 0x500 ;  /* 0x00000500ff127424 */ /* 0x000fe400078e00ff */
[----:B------:R-:W-:-:S05]  /*4050*/  IMAD.MOV.U32 R19, RZ, RZ, 0x0 ;  /* 0x00000000ff137424 */ /* 0x000fca00078e00ff */
[----:B------:R-:W2:Y:S01]  /*4060*/  ATOMG.E.ADD.64.STRONG.GPU PT, R14, desc[UR10][R12.64], R18 ;  /* 0x800000120c0e79a8 */ /* 0x000ea200081ef50a */
[----:B------:R-:W0:Y:S01]  /*4070*/  S2UR UR5, SR_CgaCtaId ;  /* 0x00000000000579c3 */ /* 0x000e220000008800 */
[----:B------:R-:W-:Y:S02]  /*4080*/  UMOV UR4, 0x400 ;  /* 0x0000040000047882 */ /* 0x000fe40000000000 */
[----:B0-----:R-:W-:Y:S01]  /*4090*/  ULEA UR4, UR5, UR4, 0x18 ;  /* 0x0000000405047291 */ /* 0x001fe2000f8ec0ff */
[----:B--2---:R-:W-:-:S05]  /*40a0*/  IADD3 R14, P0, PT, R14, UR6, RZ ;  /* 0x000000060e0e7c10 */ /* 0x004fca000ff1e0ff */
[----:B------:R-:W-:-:S05]  /*40b0*/  IMAD.X R15, RZ, RZ, R15, P0 ;  /* 0x000000ffff0f7224 */ /* 0x000fca00000e060f */
[----:B------:R0:W-:Y:S03]  /*40c0*/  STS.64 [UR4+0x98], R14 ;  /* 0x0000980eff007988 */ /* 0x0001e60008000a04 */
.L_x_190:
[----:B------:R-:W-:Y:S05]  /*40d0*/  BSYNC.RECONVERGENT B1 ;  /* 0x0000000000017941 */ /* 0x000fea0003800200 */
.L_x_189:
[----:B------:R-:W1:Y:S08]  /*40e0*/  S2UR UR5, SR_CgaCtaId ;  /* 0x00000000000579c3 */ /* 0x000e700000008800 */
[----:B------:R-:W-:Y:S06]  /*40f0*/  BAR.SYNC.DEFER_BLOCKING 0x0 ;  /* 0x0000000000007b1d */ /* 0x000fec0000010000 */
[----:B------:R-:W-:-:S02]  /*4100*/  UMOV UR4, 0x400 ;  /* 0x0000040000047882 */ /* 0x000fc40000000000 */
[----:B-1----:R-:W-:-:S06]  /*4110*/  ULEA UR4, UR5, UR4, 0x18 ;  /* 0x0000000405047291 */ /* 0x002fcc000f8ec0ff */
[----:B------:R-:W-:-:S05]  /*4120*/  IMAD.U32 R9, RZ, RZ, UR4 ;  /* 0x00000004ff097e24 */ /* 0x000fca000f8e00ff */
[----:B------:R-:W0:Y:S02]  /*4130*/  LDS.64 R18, [R9+0x98] ;  /* 0x0000980009127984 */ /* 0x000e240000000a00 */
[----:B0-----:R-:W-:-:S04]  /*4140*/  IADD3 R14, P1, PT, R18, 0x500, RZ ;  /* 0x00000500120e7810 */ /* 0x001fc80007f3e0ff */
[----:B------:R-:W-:Y:S01]  /*4150*/  ISETP.GT.U32.AND P0, PT, R14, R25, PT ;  /* 0x000000190e00720c */ /* 0x000fe20003f04070 */
[----:B------:R-:W-:-:S05]  /*4160*/  IMAD.X R15, RZ, RZ, R19, P1 ;  /* 0x000000ffff0f7224 */ /* 0x000fca00008e0613 */
[----:B------:R-:W-:-:S13]  /*4170*/  ISETP.GT.AND.EX P0, PT, R15, R16, PT, P0 ;  /* 0x000000100f00720c */ /* 0x000fda0003f04300 */
[----:B------:R-:W-:Y:S05]  /*4180*/  @P0 BRA `(.L_x_191) ;  /* 0x0000000400b40947 */ /* 0x000fea0003800000 */
[----:B------:R-:W-:Y:S01]  /*4190*/  BSSY.RECONVERGENT B1, `(.L_x_191) ;  /* 0x000006c000017945 */ /* 0x000fe20003800200 */
[----:B------:R-:W-:Y:S01]  /*41a0*/  IMAD.MOV.U32 R20, RZ, RZ, R10 ;  /* 0x000000ffff147224 */ /* 0x000fe200078e000a */
[----:B------:R-:W0:Y:S01]  /*41b0*/  LDCU.64 UR8, c[0x0][0x398] ;  /* 0x00007300ff0877ac */ /* 0x000e220008000a00 */
[----:B------:R-:W-:Y:S02]  /*41c0*/  IMAD.MOV.U32 R21, RZ, RZ, R11 ;  /* 0x000000ffff157224 */ /* 0x000fe400078e000b */
[----:B------:R-:W-:Y:S01]  /*41d0*/  IMAD.MOV.U32 R15, RZ, RZ, R7 ;  /* 0x000000ffff0f7224 */ /* 0x000fe200078e0007 */
[----:B------:R-:W1:Y:S01]  /*41e0*/  LDCU.128 UR12, c[0x0][0x380] ;  /* 0x00007000ff0c77ac */ /* 0x000e620008000c00 */
[----:B------:R-:W-:-:S07]  /*41f0*/  IMAD.MOV.U32 R14, RZ, RZ, R8 ;  /* 0x000000ffff0e7224 */ /* 0x000fce00078e0008 */
.L_x_194:
[----:B------:R-:W-:Y:S01]  /*4200*/  IADD3 R7, P0, PT, R3, R18, RZ ;  /* 0x0000001203077210 */ /* 0x000fe20007f1e0ff */
[----:B-1----:R-:W-:Y:S02]  /*4210*/  IMAD.U32 R2, RZ, RZ, UR12 ;  /* 0x0000000cff027e24 */ /* 0x002fe4000f8e00ff */
[----:B------:R-:W-:Y:S02]  /*4220*/  IMAD.U32 R4, RZ, RZ, UR13 ;  /* 0x0000000dff047e24 */ /* 0x000fe4000f8e00ff */
[----:B------:R-:W-:Y:S01]  /*4230*/  IMAD.X R25, RZ, RZ, R19, P0 ;  /* 0x000000ffff197224 */ /* 0x000fe200000e0613 */
[----:B------:R-:W-:-:S04]  /*4240*/  LEA R10, P0, R7, R2, 0x3 ;  /* 0x00000002070a7211 */ /* 0x000fc800078018ff */
[----:B------:R-:W-:-:S05]  /*4250*/  LEA.HI.X R11, R7, R4, R25, 0x3, P0 ;  /* 0x00000004070b7211 */ /* 0x000fca00000f1c19 */
[----:B------:R-:W2:Y:S04]  /*4260*/  LDG.E.64 R16, desc[UR10][R10.64] ;  /* 0x0000000a0a107981 */ /* 0x000ea8000c1e1b00 */
[----:B------:R-:W3:Y:S01]  /*4270*/  LDG.E.64 R18, desc[UR10][R10.64+0x800] ;  /* 0x0008000a0a127981 */ /* 0x000ee2000c1e1b00 */
[----:B------:R-:W-:Y:S02]  /*4280*/  IMAD.U32 R5, RZ, RZ, UR14 ;  /* 0x0000000eff057e24 */ /* 0x000fe4000f8e00ff */
[----:B------:R-:W-:-:S03]  /*4290*/  IMAD.U32 R6, RZ, RZ, UR15 ;  /* 0x0000000fff067e24 */ /* 0x000fc6000f8e00ff */
[----:B------:R-:W-:-:S04]  /*42a0*/  IADD3 R24, P0, PT, R7, R5, RZ ;  /* 0x0000000507187210 */ /* 0x000fc80007f1e0ff */
[----:B------:R-:W-:Y:S01]  /*42b0*/  IADD3 R27, P3, PT, R24, 0x100, RZ ;  /* 0x00000100181b7810 */ /* 0x000fe20007f7e0ff */
[----:B------:R-:W-:-:S04]  /*42c0*/  IMAD.X R25, R25, 0x1, R6, P0 ;  /* 0x0000000119197824 */ /* 0x000fc800000e0606 */
[----:B------:R-:W-:Y:S01]  /*42d0*/  IMAD.X R26, RZ, RZ, R25, P3 ;  /* 0x000000ffff1a7224 */ /* 0x000fe200018e0619 */
[----:B--2---:R-:W-:-:S14]  /*42e0*/  DSETP.GEU.AND P2, PT, |R20|, |R16|, PT ;  /* 0x400000101400722a */ /* 0x004fdc0003f4e200 */
[----:B------:R-:W-:-:S04]  /*42f0*/  @P2 ISETP.GE.U32.AND P0, PT, R15, R24, PT ;  /* 0x000000180f00220c */ /* 0x000fc80003f06070 */
[----:B------:R-:W-:-:S13]  /*4300*/  @P2 ISETP.GE.AND.EX P0, PT, R14, R25, PT, P0 ;  /* 0x000000190e00220c */ /* 0x000fda0003f06300 */
[----:B------:R-:W-:-:S06]  /*4310*/  @P2 DSETP.LT.OR P0, PT, |R16|, |R20|, !P0 ;  /* 0x400000141000222a */ /* 0x000fcc0004701600 */
[----:B------:R-:W-:Y:S02]  /*4320*/  @P2 FSEL R7, R20, R16, P0 ;  /* 0x0000001014072208 */ /* 0x000fe40000000000 */
[----:B------:R-:W-:Y:S02]  /*4330*/  @P2 FSEL R20, R21, R17, P0 ;  /* 0x0000001115142208 */ /* 0x000fe40000000000 */
[C---:B------:R-:W-:Y:S01]  /*4340*/  IADD3 R21, P5, PT, R24.reuse, 0x300, RZ ;  /* 0x0000030018157810 */ /* 0x040fe20007fbe0ff */
[----:B------:R-:W-:Y:S01]  /*4350*/  @P2 IMAD.MOV.U32 R16, RZ, RZ, R7 ;  /* 0x000000ffff102224 */ /* 0x000fe200078e0007 */
[C---:B------:R-:W-:Y:S01]  /*4360*/  IADD3 R7, P6, PT, R24.reuse, 0x400, RZ ;  /* 0x0000040018077810 */ /* 0x040fe20007fde0ff */
[----:B------:R-:W-:Y:S01]  /*4370*/  @P2 IMAD.MOV.U32 R17, RZ, RZ, R20 ;  /* 0x000000ffff112224 */ /* 0x000fe200078e0014 */
[----:B------:R-:W-:Y:S01]  /*4380*/  IADD3 R20, P4, PT, R24, 0x200, RZ ;  /* 0x0000020018147810 */ /* 0x000fe20007f9e0ff */
[--C-:B------:R-:W-:Y:S01]  /*4390*/  IMAD.X R23, RZ, RZ, R25.reuse, P5 ;  /* 0x000000ffff177224 */ /* 0x100fe200028e0619 */
[----:B------:R-:W-:Y:S01]  /*43a0*/  @P2 SEL R24, R15, R24, P0 ;  /* 0x000000180f182207 */ /* 0x000fe20000000000 */
[----:B------:R-:W-:-:S02]  /*43b0*/  IMAD.X R8, RZ, RZ, R25, P6 ;  /* 0x000000ffff087224 */ /* 0x000fc400030e0619 */
[----:B------:R-:W-:Y:S01]  /*43c0*/  IMAD.X R22, RZ, RZ, R25, P4 ;  /* 0x000000ffff167224 */ /* 0x000fe200020e0619 */
[----:B------:R-:W-:Y:S01]  /*43d0*/  @P2 SEL R25, R14, R25, P0 ;  /* 0x000000190e192207 */ /* 0x000fe20000000000 */
[----:B---3--:R-:W-:Y:S01]  /*43e0*/  DSETP.GEU.AND P1, PT, |R16|, |R18|, PT ;  /* 0x400000121000722a */ /* 0x008fe20003f2e200 */
[----:B------:R-:W2:-:S13]  /*43f0*/  LDG.E.64 R14, desc[UR10][R10.64+0x1000] ;  /* 0x0010000a0a0e7981 */ /* 0x000e9a000c1e1b00 */
[----:B------:R-:W-:-:S04]  /*4400*/  @P1 ISETP.GE.U32.AND P0, PT, R24, R27, PT ;  /* 0x0000001b1800120c */ /* 0x000fc80003f06070 */
[----:B------:R-:W-:-:S13]  /*4410*/  @P1 ISETP.GE.AND.EX P0, PT, R25, R26, PT, P0 ;  /* 0x0000001a1900120c */ /* 0x000fda0003f06300 */
[----:B------:R-:W-:-:S06]  /*4420*/  @P1 DSETP.LT.OR P0, PT, |R18|, |R16|, !P0 ;  /* 0x400000101200122a */ /* 0x000fcc0004701600 */
[----:B------:R-:W-:Y:S02]  /*4430*/  @P1 FSEL R28, R16, R18, P0 ;  /* 0x00000012101c1208 */ /* 0x000fe40000000000 */
[----:B------:R-:W-:Y:S02]  /*4440*/  @P1 FSEL R29, R17, R19, P0 ;  /* 0x00000013111d1208 */ /* 0x000fe40000000000 */
[----:B------:R-:W3:Y:S01]  /*4450*/  LDG.E.64 R16, desc[UR10][R10.64+0x1800] ;  /* 0x0018000a0a107981 */ /* 0x000ee2000c1e1b00 */
[----:B------:R-:W-:Y:S02]  /*4460*/  @P1 IMAD.MOV.U32 R18, RZ, RZ, R28 ;  /* 0x000000ffff121224 */ /* 0x000fe400078e001c */
[----:B------:R-:W-:Y:S01]  /*4470*/  @P1 IMAD.MOV.U32 R19, RZ, RZ, R29 ;  /* 0x000000ffff131224 */ /* 0x000fe200078e001d */
[----:B------:R-:W-:Y:S02]  /*4480*/  @P1 SEL R27, R24, R27, P0 ;  /* 0x0000001b181b1207 */ /* 0x000fe40000000000 */
[----:B------:R-:W-:Y:S01]  /*4490*/  @P1 SEL R26, R25, R26, P0 ;  /* 0x0000001a191a1207 */ /* 0x000fe20000000000 */
[----:B------:R-:W-:Y:S01]  /*44a0*/  BSSY.RECONVERGENT B2, `(.L_x_192) ;  /* 0x000001d000027945 */ /* 0x000fe20003800200 */
[----:B------:R-:W5:Y:S01]  /*44b0*/  LDG.E.64 R10, desc[UR10][R10.64+0x2000] ;  /* 0x0020000a0a0a7981 */ /* 0x000f62000c1e1b00 */
[----:B------:R-:W-:Y:S06]  /*44c0*/  BAR.SYNC.DEFER_BLOCKING 0x0 ;  /* 0x0000000000007b1d */ /* 0x000fec0000010000 */
[----:B--2---:R-:W-:-:S14]  /*44d0*/  DSETP.GEU.AND P2, PT, |R18|, |R14|, PT ;  /* 0x4000000e1200722a */ /* 0x004fdc0003f4e200 */
[----:B------:R-:W-:-:S04]  /*44e0*/  @P2 ISETP.GE.U32.AND P0, PT, R27, R20, PT ;  /* 0x000000141b00220c */ /* 0x000fc80003f06070 */
[----:B------:R-:W-:-:S13]  /*44f0*/  @P2 ISETP.GE.AND.EX P0, PT, R26, R22, PT, P0 ;  /* 0x000000161a00220c */ /* 0x000fda0003f06300 */
[----:B------:R-:W-:-:S06]  /*4500*/  @P2 DSETP.LT.OR P0, PT, |R14|, |R18|, !P0 ;  /* 0x400000120e00222a */ /* 0x000fcc0004701600 */
[----:B------:R-:W-:Y:S02]  /*4510*/  @P2 FSEL R18, R18, R14, P0 ;  /* 0x0000000e12122208 */ /* 0x000fe40000000000 */
[----:B------:R-:W-:-:S03]  /*4520*/  @P2 FSEL R19, R19, R15, P0 ;  /* 0x0000000f13132208 */ /* 0x000fc60000000000 */
[----:B------:R-:W-:Y:S02]  /*4530*/  @P2 IMAD.MOV.U32 R14, RZ, RZ, R18 ;  /* 0x000000ffff0e2224 */ /* 0x000fe400078e0012 */
[----:B------:R-:W-:-:S06]  /*4540*/  @P2 IMAD.MOV.U32 R15, RZ, RZ, R19 ;  /* 0x000000ffff0f2224 */ /* 0x000fcc00078e0013 */
[----:B---3--:R-:W-:Y:S01]  /*4550*/  DSETP.GEU.AND P1, PT, |R14|, |R16|, PT ;  /* 0x400000100e00722a */ /* 0x008fe20003f2e200 */
[----:B------:R-:W-:Y:S02]  /*4560*/  @P2 SEL R20, R27, R20, P0 ;  /* 0x000000141b142207 */ /* 0x000fe40000000000 */
[----:B------:R-:W-:Y:S02]  /*4570*/  @P2 SEL R22, R26, R22, P0 ;  /* 0x000000161a162207 */ /* 0x000fe40000000000 */
[----:B------:R-:W-:-:S09]  /*4580*/  ISETP.NE.AND P2, PT, R3, RZ, PT ;  /* 0x000000ff0300720c */ /* 0x000fd20003f45270 */
[----:B------:R-:W-:-:S04]  /*4590*/  @P1 ISETP.GE.U32.AND P0, PT, R20, R21, PT ;  /* 0x000000151400120c */ /* 0x000fc80003f06070 */
[----:B------:R-:W-:-:S13]  /*45a0*/  @P1 ISETP.GE.AND.EX P0, PT, R22, R23, PT, P0 ;  /* 0x000000171600120c */ /* 0x000fda0003f06300 */
[----:B------:R-:W-:Y:S01]  /*45b0*/  @P1 DSETP.LT.OR P0, PT, |R16|, |R14|, !P0 ;  /* 0x4000000e1000122a */ /* 0x000fe20004701600 */
[----:B------:R-:W-:-:S13]  /*45c0*/  @P2 BRA `(.L_x_193) ;  /* 0x0000000000282947 */ /* 0x000fda0003800000 */
[----:B------:R-:W-:Y:S02]  /*45d0*/  IMAD.MOV.U32 R24, RZ, RZ, 0x500 ;  /* 0x00000500ff187424 */ /* 0x000fe400078e00ff */
[----:B------:R-:W-:-:S06]  /*45e0*/  IMAD.MOV.U32 R25, RZ, RZ, 0x0 ;  /* 0x00000000ff197424 */ /* 0x000fcc00078e00ff */
[----:B------:R-:W2:Y:S01]  /*45f0*/  ATOMG.E.ADD.64.STRONG.GPU PT, R24, desc[UR10][R12.64], R24 ;  /* 0x800000180c1879a8 */ /* 0x000ea200081ef50a */
[----:B------:R-:W1:Y:S01]  /*4600*/  S2UR UR5, SR_CgaCtaId ;  /* 0x00000000000579c3 */ /* 0x000e620000008800 */
[----:B------:R-:W-:Y:S02]  /*4610*/  UMOV UR4, 0x400 ;  /* 0x0000040000047882 */ /* 0x000fe40000000000 */
[----:B-1----:R-:W-:-:S06]  /*4620*/  ULEA UR4, UR5, UR4, 0x18 ;  /* 0x0000000405047291 */ /* 0x002fcc000f8ec0ff */
[----:B------:R-:W-:Y:S01]  /*4630*/  IMAD.U32 R9, RZ, RZ, UR4 ;  /* 0x00000004ff097e24 */ /* 0x000fe2000f8e00ff */
[----:B--2---:R-:W-:-:S05]  /*4640*/  IADD3 R18, P2, PT, R24, UR6, RZ ;  /* 0x0000000618127c10 */ /* 0x004fca000ff5e0ff */
[----:B------:R-:W-:-:S05]  /*4650*/  IMAD.X R19, RZ, RZ, R25, P2 ;  /* 0x000000ffff137224 */ /* 0x000fca00010e0619 */
[----:B------:R1:W-:Y:S03]  /*4660*/  STS.64 [R9+0x98], R18 ;  /* 0x0000981209007388 */ /* 0x0003e60000000a00 */
.L_x_193:
[----:B0-----:R-:W-:Y:S05]  /*4670*/  BSYNC.RECONVERGENT B2 ;  /* 0x0000000000027941 */ /* 0x001fea0003800200 */
.L_x_192:
[----:B------:R-:W-:Y:S01]  /*4680*/  BAR.SYNC.DEFER_BLOCKING 0x0 ;  /* 0x0000000000007b1d */ /* 0x000fe20000010000 */
[----:B------:R-:W-:Y:S01]  /*4690*/  @P1 FSEL R14, R14, R16, P0 ;  /* 0x000000100e0e1208 */ /* 0x000fe20000000000 */
[----:B------:R-:W-:Y:S01]  /*46a0*/  IMAD.U32 R25, RZ, RZ, UR8 ;  /* 0x00000008ff197e24 */ /* 0x000fe2000f8e00ff */
[----:B------:R-:W-:Y:S02]  /*46b0*/  @P1 FSEL R15, R15, R17, P0 ;  /* 0x000000110f0f1208 */ /* 0x000fe40000000000 */
[----:B------:R-:W-:Y:S01]  /*46c0*/  @P1 SEL R21, R20, R21, P0 ;  /* 0x0000001514151207 */ /* 0x000fe20000000000 */
[----:B------:R-:W-:Y:S01]  /*46d0*/  @P1 IMAD.MOV.U32 R16, RZ, RZ, R14 ;  /* 0x000000ffff101224 */ /* 0x000fe200078e000e */
[----:B------:R-:W-:Y:S01]  /*46e0*/  @P1 SEL R23, R22, R23, P0 ;  /* 0x0000001716171207 */ /* 0x000fe20000000000 */
[----:B------:R-:W-:-:S06]  /*46f0*/  @P1 IMAD.MOV.U32 R17, RZ, RZ, R15 ;  /* 0x000000ffff111224 */ /* 0x000fcc00078e000f */
[----:B-----5:R-:W-:Y:S01]  /*4700*/  DSETP.GEU.AND P2, PT, |R16|, |R10|, PT ;  /* 0x4000000a1000722a */ /* 0x020fe20003f4e200 */
[----:B-1----:R-:W0:-:S13]  /*4710*/  LDS.64 R18, [R9+0x98] ;  /* 0x0000980009127984 */ /* 0x002e1a0000000a00 */
[----:B------:R-:W-:-:S04]  /*4720*/  @P2 ISETP.GE.U32.AND P0, PT, R21, R7, PT ;  /* 0x000000071500220c */ /* 0x000fc80003f06070 */
[----:B------:R-:W-:-:S13]  /*4730*/  @P2 ISETP.GE.AND.EX P0, PT, R23, R8, PT, P0 ;  /* 0x000000081700220c */ /* 0x000fda0003f06300 */
[----:B------:R-:W-:-:S06]  /*4740*/  @P2 DSETP.LT.OR P0, PT, |R10|, |R16|, !P0 ;  /* 0x400000100a00222a */ /* 0x000fcc0004701600 */
[----:B------:R-:W-:Y:S02]  /*4750*/  @P2 FSEL R17, R17, R11, P0 ;  /* 0x0000000b11112208 */ /* 0x000fe40000000000 */
[----:B------:R-:W-:Y:S02]  /*4760*/  @P2 SEL R7, R21, R7, P0 ;  /* 0x0000000715072207 */ /* 0x000fe40000000000 */
[----:B------:R-:W-:Y:S01]  /*4770*/  @P2 SEL R8, R23, R8, P0 ;  /* 0x0000000817082207 */ /* 0x000fe20000000000 */
[----:B------:R-:W-:-:S04]  /*4780*/  @P2 IMAD.MOV.U32 R11, RZ, RZ, R17 ;  /* 0x000000ffff0b2224 */ /* 0x000fc800078e0011 */
[----:B------:R-:W-:Y:S01]  /*4790*/  IMAD.MOV.U32 R21, RZ, RZ, R11 ;  /* 0x000000ffff157224 */ /* 0x000fe200078e000b */
[----:B0-----:R-:W-:-:S04]  /*47a0*/  IADD3 R14, P3, PT, R18, 0x500, RZ ;  /* 0x00000500120e7810 */ /* 0x001fc80007f7e0ff */
[----:B------:R-:W-:Y:S01]  /*47b0*/  ISETP.GT.U32.AND P1, PT, R14, R25, PT ;  /* 0x000000190e00720c */ /* 0x000fe20003f24070 */
[----:B------:R-:W-:Y:S01]  /*47c0*/  IMAD.X R15, RZ, RZ, R19, P3 ;  /* 0x000000ffff0f7224 */ /* 0x000fe200018e0613 */
[----:B------:R-:W-:Y:S01]  /*47d0*/  @P2 FSEL R14, R16, R10, P0 ;  /* 0x0000000a100e2208 */ /* 0x000fe20000000000 */
[----:B------:R-:W-:-:S04]  /*47e0*/  IMAD.U32 R16, RZ, RZ, UR9 ;  /* 0x00000009ff107e24 */ /* 0x000fc8000f8e00ff */
[----:B------:R-:W-:Y:S01]  /*47f0*/  @P2 IMAD.MOV.U32 R10, RZ, RZ, R14 ;  /* 0x000000ffff0a2224 */ /* 0x000fe200078e000e */
[----:B------:R-:W-:Y:S01]  /*4800*/  ISETP.GT.AND.EX P0, PT, R15, R16, PT, P1 ;  /* 0x000000100f00720c */ /* 0x000fe20003f04310 */
[----:B------:R-:W-:Y:S01]  /*4810*/  IMAD.MOV.U32 R14, RZ, RZ, R8 ;  /* 0x000000ffff0e7224 */ /* 0x000fe200078e0008 */
[----:B------:R-:W-:Y:S01]  /*4820*/  MOV R15, R7 ;  /* 0x00000007000f7202 */ /* 0x000fe20000000f00 */
[----:B------:R-:W-:-:S10]  /*4830*/  IMAD.MOV.U32 R20, RZ, RZ, R10 ;  /* 0x000000ffff147224 */ /* 0x000fd400078e000a */
[----:B------:R-:W-:Y:S05]  /*4840*/  @!P0 BRA `(.L_x_194) ;  /* 0xfffffff8006c8947 */ /* 0x000fea000383ffff */
[----:B------:R-:W-:Y:S05]  /*4850*/  BSYNC.RECONVERGENT B1 ;  /* 0x0000000000017941 */ /* 0x000fea0003800200 */
.L_x_191:
[----:B------:R-:W-:Y:S01]  /*4860*/  ISETP.GE.U32.AND P0, PT, R18, R25, PT ;  /* 0x000000191200720c */ /* 0x000fe20003f06070 */
[----:B------:R-:W-:Y:S03]  /*4870*/  BSSY.RECONVERGENT B1, `(.L_x_188) ;  /* 0x00000b1000017945 */ /* 0x000fe60003800200 */
[----:B------:R-:W-:-:S13]  /*4880*/  ISETP.GE.AND.EX P0, PT, R19, R16, PT, P0 ;  /* 0x000000101300720c */ /* 0x000fda0003f06300 */
[----:B------:R-:W-:Y:S05]  /*4890*/  @P0 BRA `(.L_x_195) ;  /* 0x0000000800b80947 */ /* 0x000fea0003800000 */
[----:B------:R-:W-:-:S05]  /*48a0*/  IMAD.IADD R20, R25, 0x1, -R18 ;  /* 0x0000000119147824 */ /* 0x000fca00078e0a12 */
[----:B------:R-:W-:-:S13]  /*48b0*/  ISETP.GE.AND P0, PT, R3, R20, PT ;  /* 0x000000140300720c */ /* 0x000fda0003f06270 */
[----:B------:R-:W-:Y:S05]  /*48c0*/  @P0 BRA `(.L_x_195) ;  /* 0x0000000800ac0947 */ /* 0x000fea0003800000 */
[----:B------:R-:W-:Y:S01]  /*48d0*/  LOP3.LUT R9, RZ, R3, RZ, 0x33, !PT ;  /* 0x00000003ff097212 */ /* 0x000fe200078e33ff */
[----:B------:R-:W-:Y:S03]  /*48e0*/  BSSY.RECONVERGENT B2, `(.L_x_196) ;  /* 0x0000035000027945 */ /* 0x000fe60003800200 */
[----:B------:R-:W-:-:S04]  /*48f0*/  IADD3 R25, PT, PT, -R18, R25, R9 ;  /* 0x0000001912197210 */ /* 0x000fc80007ffe109 */
[----:B------:R-:W-:-:S04]  /*4900*/  LOP3.LUT R9, R25, 0x300, RZ, 0xc0, !PT ;  /* 0x0000030019097812 */ /* 0x000fc800078ec0ff */
[----:B------:R-:W-:Y:S01]  /*4910*/  ISETP.NE.AND P0, PT, R9, 0x300, PT ;  /* 0x000003000900780c */ /* 0x000fe20003f05270 */
[----:B------:R-:W-:-:S12]  /*4920*/  IMAD.MOV.U32 R9, RZ, RZ, R3 ;  /* 0x000000ffff097224 */ /* 0x000fd800078e0003 */
[----:B------:R-:W-:Y:S05]  /*4930*/  @!P0 BRA `(.L_x_197) ;  /* 0x0000000000bc8947 */ /* 0x000fea0003800000 */
[----:B------:R-:W-:Y:S02]  /*4940*/  IADD3 R15, P0, PT, R3, R18, RZ ;  /* 0x00000012030f7210 */ /* 0x000fe40007f1e0ff */
[----:B------:R-:W-:Y:S02]  /*4950*/  LEA.HI R9, R25, 0x1, RZ, 0x18 ;  /* 0x0000000119097811 */ /* 0x000fe400078fc0ff */
[C---:B------:R-:W-:Y:S01]  /*4960*/  LEA R2, P1, R15.reuse, R2, 0x3 ;  /* 0x000000020f027211 */ /* 0x040fe200078218ff */
[----:B------:R-:W-:Y:S01]  /*4970*/  IMAD.X R13, RZ, RZ, R19, P0 ;  /* 0x000000ffff0d7224 */ /* 0x000fe200000e0613 */
[----:B------:R-:W-:Y:S02]  /*4980*/  IADD3 R14, P0, PT, R15, R5, RZ ;  /* 0x000000050f0e7210 */ /* 0x000fe40007f1e0ff */
[----:B------:R-:W-:Y:S01]  /*4990*/  LOP3.LUT R5, R9, 0x3, RZ, 0xc0, !PT ;  /* 0x0000000309057812 */ /* 0x000fe200078ec0ff */
[----:B------:R-:W-:Y:S01]  /*49a0*/  IMAD.MOV.U32 R9, RZ, RZ, R3 ;  /* 0x000000ffff097224 */ /* 0x000fe200078e0003 */
[----:B------:R-:W-:Y:S01]  /*49b0*/  LEA.HI.X R15, R15, R4, R13, 0x3, P1 ;  /* 0x000000040f0f7211 */ /* 0x000fe200008f1c0d */
[----:B------:R-:W-:-:S02]  /*49c0*/  IMAD.X R16, R13, 0x1, R6, P0 ;  /* 0x000000010d107824 */ /* 0x000fc400000e0606 */
[----:B------:R-:W-:-:S07]  /*49d0*/  IMAD.MOV R6, RZ, RZ, -R5 ;  /* 0x000000ffff067224 */ /* 0x000fce00078e0a05 */
.L_x_200:
        /* <DEDUP_REMOVED lines=9> */
[----:B------:R-:W-:Y:S02]  /*4a70*/  IMAD.MOV.U32 R4, RZ, RZ, R10 ;  /* 0x000000ffff047224 */ /* 0x000fe400078e000a */
        /* <DEDUP_REMOVED lines=21> */
.L_x_199:
[----:B------:R-:W-:Y:S05]  /*4bd0*/  BSYNC.RECONVERGENT B3 ;  /* 0x0000000000037941 */ /* 0x000fea0003800200 */
.L_x_198:
[----:B------:R-:W-:Y:S01]  /*4be0*/  IADD3 R14, P0, PT, R14, 0x100, RZ ;  /* 0x000001000e0e7810 */ /* 0x000fe20007f1e0ff */
[----:B------:R-:W-:Y:S02]  /*4bf0*/  VIADD R9, R9, 0x100 ;  /* 0x0000010009097836 */ /* 0x000fe40000000000 */
[----:B------:R-:W-:Y:S02]  /*4c00*/  IMAD.X R15, RZ, RZ, R15, P3 ;  /* 0x000000ffff0f7224 */ /* 0x000fe400018e060f */
[----:B------:R-:W-:Y:S01]  /*4c10*/  IMAD.X R16, RZ, RZ, R16, P0 ;  /* 0x000000ffff107224 */ /* 0x000fe200000e0610 */
[----:B------:R-:W-:Y:S07]  /*4c20*/  @P2 BRA `(.L_x_200) ;  /* 0xfffffffc006c2947 */ /* 0x000fee000383ffff */
.L_x_197:
[----:B------:R-:W-:Y:S05]  /*4c30*/  BSYNC.RECONVERGENT B2 ;  /* 0x0000000000027941 */ /* 0x000fea0003800200 */
.L_x_196:
[----:B------:R-:W-:-:S13]  /*4c40*/  ISETP.GE.U32.AND P0, PT, R25, 0x300, PT ;  /* 0x000003001900780c */ /* 0x000fda0003f06070 */
[----:B------:R-:W-:Y:S05]  /*4c50*/  @!P0 BRA `(.L_x_195) ;  /* 0x0000000400c88947 */ /* 0x000fea0003800000 */
[----:B------:R-:W0:Y:S01]  /*4c60*/  LDC.64 R16, c[0x0][0x380] ;  /* 0x0000e000ff107b82 */ /* 0x000e220000000a00 */
[----:B------:R-:W-:-:S07]  /*4c70*/  VIADD R21, R9, 0x200 ;  /* 0x0000020009157836 */ /* 0x000fce0000000000 */
[----:B------:R-:W1:Y:S02]  /*4c80*/  LDC.64 R14, c[0x0][0x388] ;  /* 0x0000e200ff0e7b82 */ /* 0x000e640000000a00 */
.L_x_209:
[----:B------:R-:W-:-:S05]  /*4c90*/  VIADD R5, R21, 0xfffffe00 ;  /* 0xfffffe0015057836 */ /* 0x000fca0000000000 */
[----:B------:R-:W-:-:S05]  /*4ca0*/  IADD3 R5, P0, PT, R5, R18, RZ ;  /* 0x0000001205057210 */ /* 0x000fca0007f1e0ff */
[----:B------:R-:W-:Y:S01]  /*4cb0*/  IMAD.X R2, RZ, RZ, R19, P0 ;  /* 0x000000ffff027224 */ /* 0x000fe200000e0613 */
[----:B0-----:R-:W-:-:S04]  /*4cc0*/  LEA R22, P0, R5, R16, 0x3 ;  /* 0x0000001005167211 */ /* 0x001fc800078018ff */
[----:B------:R-:W-:-:S05]  /*4cd0*/  LEA.HI.X R23, R5, R17, R2, 0x3, P0 ;  /* 0x0000001105177211 */ /* 0x000fca00000f1c02 */
[----:B------:R-:W2:Y:S04]  /*4ce0*/  LDG.E.64 R24, desc[UR10][R22.64] ;  /* 0x0000000a16187981 */ /* 0x000ea8000c1e1b00 */
[----:B------:R0:W5:Y:S01]  /*4cf0*/  LDG.E.64 R12, desc[UR10][R22.64+0x800] ;  /* 0x0008000a160c7981 */ /* 0x000162000c1e1b00 */
        /* <DEDUP_REMOVED lines=23> */
.L_x_202:
[----:B------:R-:W-:Y:S05]  /*4e70*/  BSYNC.RECONVERGENT B2 ;  /* 0x0000000000027941 */ /* 0x000fea0003800200 */
.L_x_201:
[----:B------:R0:W5:Y:S04]  /*4e80*/  LDG.E.64 R6, desc[UR10][R22.64+0x1000] ;  /* 0x0010000a16067981 */ /* 0x000168000c1e1b00 */
[----:B------:R0:W5:Y:S02]  /*4e90*/  LDG.E.64 R24, desc[UR10][R22.64+0x1800] ;  /* 0x0018000a16187981 */ /* 0x000164000c1e1b00 */
[----:B-----5:R-:W-:Y:S01]  /*4ea0*/  DSETP.GEU.AND P0, PT, |R4|, |R12|, PT ;  /* 0x4000000c0400722a */ /* 0x020fe20003f0e200 */
[----:B------:R-:W-:Y:S01]  /*4eb0*/  VIADD R11, R21, 0xffffff00 ;  /* 0xffffff00150b7836 */ /* 0x000fe20000000000 */
[----:B------:R-:W-:Y:S01]  /*4ec0*/  BSSY.RECONVERGENT B2, `(.L_x_203) ;  /* 0x0000016000027945 */ /* 0x000fe20003800200 */
[----:B------:R-:W-:-:S03]  /*4ed0*/  IMAD.MOV.U32 R10, RZ, RZ, R12 ;  /* 0x000000ffff0a7224 */ /* 0x000fc600078e000c */
[----:B------:R-:W-:Y:S01]  /*4ee0*/  IADD3 R28, P1, P2, R18, R14, R11 ;  /* 0x0000000e121c7210 */ /* 0x000fe20007a3e00b */
[----:B------:R-:W-:-:S03]  /*4ef0*/  IMAD.MOV.U32 R11, RZ, RZ, R13 ;  /* 0x000000ffff0b7224 */ /* 0x000fc600078e000d */
[----:B------:R-:W-:Y:S01]  /*4f00*/  IADD3.X R27, PT, PT, R19, R15, RZ, P1, P2 ;  /* 0x0000000f131b7210 */ /* 0x000fe20000fe44ff */
[----:B------:R-:W-:-:S04]  /*4f10*/  IMAD.MOV.U32 R8, RZ, RZ, R28 ;  /* 0x000000ffff087224 */ /* 0x000fc800078e001c */
        /* <DEDUP_REMOVED lines=16> */
.L_x_204:
[----:B------:R-:W-:Y:S05]  /*5020*/  BSYNC.RECONVERGENT B2 ;  /* 0x0000000000027941 */ /* 0x000fea0003800200 */
.L_x_203:
[----:B------:R-:W-:Y:S01]  /*5030*/  DSETP.GEU.AND P0, PT, |R10|, |R6|, PT ;  /* 0x400000060a00722a */ /* 0x000fe20003f0e200 */
[----:B------:R-:W-:Y:S01]  /*5040*/  IADD3 R23, P1, P2, R18, R14, R21 ;  /* 0x0000000e12177210 */ /* 0x000fe20007a3e015 */
[----:B------:R-:W-:Y:S01]  /*5050*/  BSSY.RECONVERGENT B2, `(.L_x_205) ;  /* 0x0000016000027945 */ /* 0x000fe20003800200 */
[----:B------:R-:W-:Y:S02]  /*5060*/  VIADD R13, R21, 0x100 ;  /* 0x00000100150d7836 */ /* 0x000fe40000000000 */
[----:B------:R-:W-:Y:S01]  /*5070*/  IADD3.X R27, PT, PT, R19, R15, RZ, P1, P2 ;  /* 0x0000000f131b7210 */ /* 0x000fe20000fe44ff */
[----:B------:R-:W-:Y:S02]  /*5080*/  IMAD.MOV.U32 R2, RZ, RZ, R23 ;  /* 0x000000ffff027224 */ /* 0x000fe400078e0017 */
        /* <DEDUP_REMOVED lines=18> */
.L_x_206:
[----:B------:R-:W-:Y:S05]  /*51b0*/  BSYNC.RECONVERGENT B2 ;  /* 0x0000000000027941 */ /* 0x000fea0003800200 */
.L_x_205:
[----:B------:R-:W-:Y:S01]  /*51c0*/  DSETP.GEU.AND P0, PT, |R4|, |R24|, PT ;  /* 0x400000180400722a */ /* 0x000fe20003f0e200 */
[----:B------:R-:W-:Y:S01]  /*51d0*/  IADD3 R13, P1, P2, R18, R14, R13 ;  /* 0x0000000e120d7210 */ /* 0x000fe20007a3e00d */
[----:B------:R-:W-:Y:S01]  /*51e0*/  BSSY.RECONVERGENT B2, `(.L_x_207) ;  /* 0x0000015000027945 */ /* 0x000fe20003800200 */
[----:B------:R-:W-:Y:S02]  /*51f0*/  IMAD.MOV.U32 R10, RZ, RZ, R24 ;  /* 0x000000ffff0a7224 */ /* 0x000fe400078e0018 */
[----:B------:R-:W-:Y:S01]  /*5200*/  IADD3.X R6, PT, PT, R19, R15, RZ, P1, P2 ;  /* 0x0000000f13067210 */ /* 0x000fe20000fe44ff */
[----:B------:R-:W-:Y:S02]  /*5210*/  IMAD.MOV.U32 R7, RZ, RZ, R13 ;  /* 0x000000ffff077224 */ /* 0x000fe400078e000d */
[----:B------:R-:W-:Y:S02]  /*5220*/  IMAD.MOV.U32 R11, RZ, RZ, R25 ;  /* 0x000000ffff0b7224 */ /* 0x000fe400078e0019 */
[----:B------:R-:W-:-:S04]  /*5230*/  IMAD.MOV.U32 R8, RZ, RZ, R6 ;  /* 0x000000ffff087224 */ /* 0x000fc800078e0006 */
[----:B------:R-:W-:Y:S05]  /*5240*/  @!P0 BRA `(.L_x_208) ;  /* 0x0000000000388947 */ /* 0x000fea0003800000 */
[----:B------:R-:W-:Y:S01]  /*5250*/  DSETP.GEU.AND P0, PT, |R24|, |R4|, PT ;  /* 0x400000041800722a */ /* 0x000fe20003f0e200 */
[----:B------:R-:W-:Y:S01]  /*5260*/  MOV R7, R2 ;  /* 0x0000000200077202 */ /* 0x000fe20000000f00 */
[----:B------:R-:W-:Y:S02]  /*5270*/  IMAD.MOV.U32 R8, RZ, RZ, R9 ;  /* 0x000000ffff087224 */ /* 0x000fe400078e0009 */
[----:B------:R-:W-:Y:S02]  /*5280*/  IMAD.MOV.U32 R10, RZ, RZ, R4 ;  /* 0x000000ffff0a7224 */ /* 0x000fe400078e0004 */
[----:B------:R-:W-:-:S08]  /*5290*/  IMAD.MOV.U32 R11, RZ, RZ, R5 ;  /* 0x000000ffff0b7224 */ /* 0x000fd000078e0005 */
        /* <DEDUP_REMOVED lines=9> */
.L_x_208:
[----:B------:R-:W-:Y:S05]  /*5330*/  BSYNC.RECONVERGENT B2 ;  /* 0x0000000000027941 */ /* 0x000fea0003800200 */
.L_x_207:
[C---:B------:R-:W-:Y:S02]  /*5340*/  VIADD R5, R21.reuse, 0x200 ;  /* 0x0000020015057836 */ /* 0x040fe40000000000 */
[----:B------:R-:W-:-:S03]  /*5350*/  VIADD R21, R21, 0x400 ;  /* 0x0000040015157836 */ /* 0x000fc60000000000 */
[----:B------:R-:W-:-:S13]  /*5360*/  ISETP.GE.AND P0, PT, R5, R20, PT ;  /* 0x000000140500720c */ /* 0x000fda0003f06270 */
[----:B------:R-:W-:Y:S05]  /*5370*/  @!P0 BRA `(.L_x_209) ;  /* 0xfffffff800448947 */ /* 0x000fea000383ffff */
.L_x_195:
[----:B------:R-:W-:Y:S05]  /*5380*/  BSYNC.RECONVERGENT B1 ;  /* 0x0000000000017941 */ /* 0x000fea0003800200 */
.L_x_188:
        /* <DEDUP_REMOVED lines=32> */
.L_x_211:
[----:B------:R-:W-:Y:S05]  /*5590*/  BSYNC.RECONVERGENT B1 ;  /* 0x0000000000017941 */ /* 0x000fea0003800200 */
.L_x_210:
        /* <DEDUP_REMOVED lines=31> */
.L_x_213:
[----:B------:R-:W-:Y:S05]  /*5790*/  BSYNC.RECONVERGENT B1 ;  /* 0x0000000000017941 */ /* 0x000fea0003800200 */
.L_x_212:
        /* <DEDUP_REMOVED lines=31> */
.L_x_215:
[----:B------:R-:W-:Y:S05]  /*5990*/  BSYNC.RECONVERGENT B1 ;  /* 0x0000000000017941 */ /* 0x000fea0003800200 */
.L_x_214:
[----:B------:R-:W-:Y:S01]  /*59a0*/  ISETP.GT.AND P0, PT, R2, 0x17, PT ;  /* 0x000000170200780c */ /* 0x000fe20003f04270 */
[----:B-1----:R1:W1:Y:S01]  /*59b0*/  SHFL.DOWN PT, R6, R4, 0x8, 0x1f ;  /* 0x09001f0004067f89 */ /* 0x00226200000e0000 */
[----:B------:R-:W-:Y:S01]  /*59c0*/  BSSY.RECONVERGENT B1, `(.L_x_216) ;  /* 0x000001d000017945 */ /* 0x000fe20003800200 */
[----:B--2---:R-:W-:Y:S02]  /*59d0*/  IMAD.MOV.U32 R12, RZ, RZ, R10 ;  /* 0x000000ffff0c7224 */ /* 0x004fe400078e000a */
[----:B------:R2:W1:Y:S01]  /*59e0*/  SHFL.DOWN PT, R7, R5, 0x8, 0x1f ;  /* 0x09001f0005077f89 */ /* 0x00046200000e0000 */
[----:B------:R-:W-:Y:S02]  /*59f0*/  IMAD.MOV.U32 R13, RZ, RZ, R11 ;  /* 0x000000ffff0d7224 */ /* 0x000fe400078e000b */
[----:B------:R-:W-:Y:S01]  /*5a00*/  IMAD.MOV.U32 R8, RZ, RZ, R4 ;  /* 0x000000ffff087224 */ /* 0x000fe200078e0004 */
[----:B0-----:R2:W0:Y:S01]  /*5a10*/  SHFL.DOWN PT, R15, R10, 0x8, 0x1f ;  /* 0x09001f000a0f7f89 */ /* 0x00142200000e0000 */
[----:B----4-:R-:W-:-:S03]  /*5a20*/  IMAD.MOV.U32 R9, RZ, RZ, R5 ;  /* 0x000000ffff097224 */ /* 0x010fc600078e0005 */
[----:B---3--:R2:W3:Y:S01]  /*5a30*/  SHFL.DOWN PT, R14, R11, 0x8, 0x1f ;  /* 0x09001f000b0e7f89 */ /* 0x0084e200000e0000 */
[----:B------:R-:W-:Y:S05]  /*5a40*/  @P0 BRA `(.L_x_217) ;  /* 0x0000000000500947 */ /* 0x000fea0003800000 */
[----:B-1----:R-:W-:Y:S01]  /*5a50*/  DSETP.GEU.AND P0, PT, |R4|, |R6|, PT ;  /* 0x400000060400722a */ /* 0x002fe20003f0e200 */
        /* <DEDUP_REMOVED lines=19> */
.L_x_217:
[----:B------:R-:W-:Y:S05]  /*5b90*/  BSYNC.RECONVERGENT B1 ;  /* 0x0000000000017941 */ /* 0x000fea0003800200 */
.L_x_216:
[----:B------:R-:W-:Y:S01]  /*5ba0*/  ISETP.GT.AND P0, PT, R2, 0xf, PT ;  /* 0x0000000f0200780c */ /* 0x000fe20003f04270 */
[----:B--2---:R2:W4:Y:S01]  /*5bb0*/  SHFL.DOWN PT, R10, R8, 0x10, 0x1f ;  /* 0x0a001f00080a7f89 */ /* 0x00452200000e0000 */
[----:B------:R-:W-:Y:S01]  /*5bc0*/  BSSY.RECONVERGENT B1, `(.L_x_218) ;  /* 0x000001d000017945 */ /* 0x000fe20003800200 */
[----:B-1----:R-:W-:Y:S02]  /*5bd0*/  IMAD.MOV.U32 R4, RZ, RZ, R12 ;  /* 0x000000ffff047224 */ /* 0x002fe400078e000c */
[----:B------:R2:W1:Y:S01]  /*5be0*/  SHFL.DOWN PT, R11, R9, 0x10, 0x1f ;  /* 0x0a001f00090b7f89 */ /* 0x00046200000e0000 */
[----:B------:R-:W-:Y:S02]  /*5bf0*/  IMAD.MOV.U32 R5, RZ, RZ, R13 ;  /* 0x000000ffff057224 */ /* 0x000fe400078e000d */
[----:B------:R-:W-:Y:S01]  /*5c00*/  IMAD.MOV.U32 R6, RZ, RZ, R8 ;  /* 0x000000ffff067224 */ /* 0x000fe200078e0008 */
[----:B0-----:R2:W0:Y:S01]  /*5c10*/  SHFL.DOWN PT, R15, R12, 0x10, 0x1f ;  /* 0x0a001f000c0f7f89 */ /* 0x00142200000e0000 */
[----:B------:R-:W-:-:S03]  /*5c20*/  IMAD.MOV.U32 R7, RZ, RZ, R9 ;  /* 0x000000ffff077224 */ /* 0x000fc600078e0009 */
[----:B---3--:R2:W3:Y:S01]  /*5c30*/  SHFL.DOWN PT, R14, R13, 0x10, 0x1f ;  /* 0x0a001f000d0e7f89 */ /* 0x0084e200000e0000 */
        /* <DEDUP_REMOVED lines=21> */
.L_x_219:
[----:B------:R-:W-:Y:S05]  /*5d90*/  BSYNC.RECONVERGENT B1 ;  /* 0x0000000000017941 */ /* 0x000fea0003800200 */
.L_x_218:
[----:B------:R-:W-:Y:S01]  /*5da0*/  ISETP.NE.AND P0, PT, R2, RZ, PT ;  /* 0x000000ff0200720c */ /* 0x000fe20003f05270 */
[----:B------:R-:W-:-:S12]  /*5db0*/  BSSY.RECONVERGENT B1, `(.L_x_220) ;  /* 0x000000a000017945 */ /* 0x000fd80003800200 */
[----:B------:R-:W-:Y:S05]  /*5dc0*/  @P0 BRA `(.L_x_221) ;  /* 0x0000000000200947 */ /* 0x000fea0003800000 */
[----:B--2---:R-:W2:Y:S01]  /*5dd0*/  S2R R9, SR_CgaCtaId ;  /* 0x0000000000097919 */ /* 0x004ea20000008800 */
[----:B------:R-:W-:Y:S02]  /*5de0*/  MOV R8, 0x400 ;  /* 0x0000040000087802 */ /* 0x000fe40000000f00 */
[----:B------:R-:W-:-:S04]  /*5df0*/  SHF.R.U32.HI R2, RZ, 0x1, R3 ;  /* 0x00000001ff027819 */ /* 0x000fc80000011603 */
[----:B------:R-:W-:Y:S02]  /*5e00*/  LOP3.LUT R2, R2, 0x1f0, RZ, 0xc0, !PT ;  /* 0x000001f002027812 */ /* 0x000fe400078ec0ff */
[----:B--2---:R-:W-:-:S05]  /*5e10*/  LEA R9, R9, R8, 0x18 ;  /* 0x0000000809097211 */ /* 0x004fca00078ec0ff */
[----:B------:R-:W-:-:S05]  /*5e20*/  IMAD.IADD R9, R2, 0x1, R9 ;  /* 0x0000000102097824 */ /* 0x000fca00078e0209 */
[----:B------:R2:W-:Y:S04]  /*5e30*/  STS.64 [R9+0x10], R4 ;  /* 0x0000100409007388 */ /* 0x0005e80000000a00 */
[----:B------:R2:W-:Y:S02]  /*5e40*/  STS.64 [R9+0x8], R6 ;  /* 0x0000080609007388 */ /* 0x0005e40000000a00 */
.L_x_221:
[----:B------:R-:W-:Y:S05]  /*5e50*/  BSYNC.RECONVERGENT B1 ;  /* 0x0000000000017941 */ /* 0x000fea0003800200 */
.L_x_220:
[----:B------:R-:W-:Y:S01]  /*5e60*/  BAR.SYNC.DEFER_BLOCKING 0x0 ;  /* 0x0000000000007b1d */ /* 0x000fe20000010000 */
[----:B------:R-:W-:-:S13]  /*5e70*/  ISETP.NE.AND P1, PT, R3, RZ, PT ;  /* 0x000000ff0300720c */ /* 0x000fda0003f25270 */
[----:B------:R-:W-:Y:S05]  /*5e80*/  @P1 BRA `(.L_x_149) ;  /* 0x00000008008c1947 */ /* 0x000fea0003800000 */
[----:B------:R-:W5:Y:S01]  /*5e90*/  S2R R3, SR_CgaCtaId ;  /* 0x0000000000037919 */ /* 0x000f620000008800 */
[----:B------:R-:W-:Y:S01]  /*5ea0*/  MOV R20, 0x400 ;  /* 0x0000040000147802 */ /* 0x000fe20000000f00 */
[----:B------:R-:W-:Y:S03]  /*5eb0*/  BSSY.RECONVERGENT B1, `(.L_x_222) ;  /* 0x000001a000017945 */ /* 0x000fe60003800200 */
[----:B-----5:R-:W-:-:S05]  /*5ec0*/  LEA R20, R3, R20, 0x18 ;  /* 0x0000001403147211 */ /* 0x020fca00078ec0ff */
[----:B------:R-:W5:Y:S04]  /*5ed0*/  LDS.64 R16, [R20+0x18] ;  /* 0x0000180014107984 */ /* 0x000f680000000a00 */
[----:B-12-4-:R-:W1:Y:S04]  /*5ee0*/  LDS.128 R8, [R20+0x20] ;  /* 0x0000200014087984 */ /* 0x016e680000000c00 */
[----:B------:R2:W4:Y:S04]  /*5ef0*/  LDS.64 R2, [R20+0x80] ;  /* 0x0000800014027984 */ /* 0x0005280000000a00 */
[----:B0--3--:R2:W0:Y:S01]  /*5f00*/  LDS.128 R12, [R20+0x30] ;  /* 0x00003000140c7984 */ /* 0x0094220000000c00 */
[----:B-----5:R-:W-:Y:S01]  /*5f10*/  DSETP.GEU.AND P0, PT, |R6|, |R16|, PT ;  /* 0x400000100600722a */ /* 0x020fe20003f0e200 */
[----:B------:R-:W-:-:S02]  /*5f20*/  IMAD.MOV.U32 R22, RZ, RZ, R16 ;  /* 0x000000ffff167224 */ /* 0x000fc400078e0010 */
[----:B------:R-:W-:Y:S02]  /*5f30*/  IMAD.MOV.U32 R23, RZ, RZ, R17 ;  /* 0x000000ffff177224 */ /* 0x000fe400078e0011 */
[----:B-1----:R-:W-:Y:S02]  /*5f40*/  IMAD.MOV.U32 R25, RZ, RZ, R8 ;  /* 0x000000ffff197224 */ /* 0x002fe400078e0008 */
[----:B------:R-:W-:-:S07]  /*5f50*/  IMAD.MOV.U32 R21, RZ, RZ, R9 ;  /* 0x000000ffff157224 */ /* 0x000fce00078e0009 */
[----:B0-2-4-:R-:W-:Y:S05]  /*5f60*/  @!P0 BRA `(.L_x_223) ;  /* 0x0000000000388947 */ /* 0x015fea0003800000 */
        /* <DEDUP_REMOVED lines=14> */
.L_x_223:
[----:B------:R-:W-:Y:S05]  /*6050*/  BSYNC.RECONVERGENT B1 ;  /* 0x0000000000017941 */ /* 0x000fea0003800200 */
.L_x_222:
        /* <DEDUP_REMOVED lines=23> */
.L_x_225:
[----:B------:R-:W-:Y:S05]  /*61d0*/  BSYNC.RECONVERGENT B1 ;  /* 0x0000000000017941 */ /* 0x000fea0003800200 */
.L_x_224:
        /* <DEDUP_REMOVED lines=21> */
.L_x_227:
[----:B------:R-:W-:Y:S05]  /*6330*/  BSYNC.RECONVERGENT B1 ;  /* 0x0000000000017941 */ /* 0x000fea0003800200 */
.L_x_226:
        /* <DEDUP_REMOVED lines=23> */
.L_x_229:
[----:B------:R-:W-:Y:S05]  /*64b0*/  BSYNC.RECONVERGENT B1 ;  /* 0x0000000000017941 */ /* 0x000fea0003800200 */
.L_x_228:
        /* <DEDUP_REMOVED lines=21> */
.L_x_231:
[----:B------:R-:W-:Y:S05]  /*6610*/  BSYNC.RECONVERGENT B1 ;  /* 0x0000000000017941 */ /* 0x000fea0003800200 */
.L_x_230:
        /* <DEDUP_REMOVED lines=21> */
.L_x_233:
[----:B------:R-:W-:Y:S05]  /*6770*/  BSYNC.RECONVERGENT B1 ;  /* 0x0000000000017941 */ /* 0x000fea0003800200 */
.L_x_232:
        /* <DEDUP_REMOVED lines=20> */
.L_x_149:
[----:B------:R-:W-:Y:S05]  /*68c0*/  BSYNC.RECONVERGENT B0 ;  /* 0x0000000000007941 */ /* 0x000fea0003800200 */
.L_x_116:
[----:B------:R-:W-:Y:S05]  /*68d0*/  @P1 EXIT ;  /* 0x000000000000194d */ /* 0x000fea0003800000 */
[----:B01--4-:R-:W0:Y:S02]  /*68e0*/  LDC.64 R2, c[0x0][0x390] ;  /* 0x0000e400ff027b82 */ /* 0x013e240000000a00 */
[----:B0-----:R-:W-:-:S05]  /*68f0*/  IMAD.WIDE.U32 R2, R0, 0x10, R2 ;  /* 0x0000001000027825 */ /* 0x001fca00078e0002 */
[----:B------:R-:W-:Y:S04]  /*6900*/  STG.E.64 desc[UR10][R2.64], R6 ;  /* 0x0000000602007986 */ /* 0x000fe8000c101b0a */
[----:B------:R-:W-:Y:S01]  /*6910*/  STG.E.64 desc[UR10][R2.64+0x8], R4 ;  /* 0x0000080402007986 */ /* 0x000fe2000c101b0a */
[----:B------:R-:W-:Y:S05]  /*6920*/  EXIT ;  /* 0x000000000000794d */ /* 0x000fea0003800000 */
.L_x_234:
        /* <DEDUP_REMOVED lines=13> */
.L_x_723:


//--------------------- .text._ZN6thrust24THRUST_300001_SM_1000_NS8cuda_cub4core6detail13_kernel_agentINS1_8__reduce11ReduceAgentINS0_12zip_iteratorIN4cuda3std3__45tupleIJNS0_10device_ptrIdEENS0_17counting_iteratorIlNS0_11use_defaultESF_SF_EEEEEEEPNSB_IJdlEEESJ_lNS1_9__extrema9arg_max_fIdl10comparatorEEEEJSI_SK_lSO_EEEvDpT0_ --------------------------
	.section	.text._ZN6thrust24THRUST_300001_SM_1000_NS8cuda_cub4core6detail13_kernel_agentINS1_8__reduce11ReduceAgentINS0_12zip_iteratorIN4cuda3std3__45tupleIJNS0_10device_ptrIdEENS0_17counting_iteratorIlNS0_11use_defaultESF_SF_EEEEEEEPNSB_IJdlEEESJ_lNS1_9__extrema9arg_max_fIdl10comparatorEEEEJSI_SK_lSO_EEEvDpT0_,"ax",@progbits
	.align	128
        .global         _ZN6thrust24THRUST_300001_SM_1000_NS8cuda_cub4core6detail13_kernel_agentINS1_8__reduce11ReduceAgentINS0_12zip_iteratorIN4cuda3std3__45tupleIJNS0_10device_ptrIdEENS0_17counting_iteratorIlNS0_11use_defaultESF_SF_EEEEEEEPNSB_IJdlEEESJ_lNS1_9__extrema9arg_max_fIdl10comparatorEEEEJSI_SK_lSO_EEEvDpT0_
        .type           _ZN6thrust24THRUST_300001_SM_1000_NS8cuda_cub4core6detail13_kernel_agentINS1_8__reduce11ReduceAgentINS0_12zip_iteratorIN4cuda3std3__45tupleIJNS0_10device_ptrIdEENS0_17counting_iteratorIlNS0_11use_defaultESF_SF_EEEEEEEPNSB_IJdlEEESJ_lNS1_9__extrema9arg_max_fIdl10comparatorEEEEJSI_SK_lSO_EEEvDpT0_,@function
        .size           _ZN6thrust24THRUST_300001_SM_1000_NS8cuda_cub4core6detail13_kernel_agentINS1_8__reduce11ReduceAgentINS0_12zip_iteratorIN4cuda3std3__45tupleIJNS0_10device_ptrIdEENS0_17counting_iteratorIlNS0_11use_defaultESF_SF_EEEEEEEPNSB_IJdlEEESJ_lNS1_9__extrema9arg_max_fIdl10comparatorEEEEJSI_SK_lSO_EEEvDpT0_,(.L_x_724 - _ZN6thrust24THRUST_300001_SM_1000_NS8cuda_cub4core6detail13_kernel_agentINS1_8__reduce11ReduceAgentINS0_12zip_iteratorIN4cuda3std3__45tupleIJNS0_10device_ptrIdEENS0_17counting_iteratorIlNS0_11use_defaultESF_SF_EEEEEEEPNSB_IJdlEEESJ_lNS1_9__extrema9arg_max_fIdl10comparatorEEEEJSI_SK_lSO_EEEvDpT0_)
        .other          _ZN6thrust24THRUST_300001_SM_1000_NS8cuda_cub4core6detail13_kernel_agentINS1_8__reduce11ReduceAgentINS0_12zip_iteratorIN4cuda3std3__45tupleIJNS0_10device_ptrIdEENS0_17counting_iteratorIlNS0_11use_defaultESF_SF_EEEEEEEPNSB_IJdlEEESJ_lNS1_9__extrema9arg_max_fIdl10comparatorEEEEJSI_SK_lSO_EEEvDpT0_,@"STO_CUDA_ENTRY STV_DEFAULT"
_ZN6thrust24THRUST_300001_SM_1000_NS8cuda_cub4core6detail13_kernel_agentINS1_8__reduce11ReduceAgentINS0_12zip_iteratorIN4cuda3std3__45tupleIJNS0_10device_ptrIdEENS0_17counting_iteratorIlNS0_11use_defaultESF_SF_EEEEEEEPNSB_IJdlEEESJ_lNS1_9__extrema9arg_max_fIdl10comparatorEEEEJSI_SK_lSO_EEEvDpT0_:
.text._ZN6thrust24THRUST_300001_SM_1000_NS8cuda_cub4core6detail13_kernel_agentINS1_8__reduce11ReduceAgentINS0_12zip_iteratorIN4cuda3std3__45tupleIJNS0_10device_ptrIdEENS0_17counting_iteratorIlNS0_11use_defaultESF_SF_EEEEEEEPNSB_IJdlEEESJ_lNS1_9__extrema9arg_max_fIdl10comparatorEEEEJSI_SK_lSO_EEEvDpT0_:
[----:B------:R-:W-:Y:S01]  /*0000*/  LDC R1, c[0x0][0x37c] ;  /* 0x0000df00ff017b82 */ /* 0x000fe20000000800 */
[----:B------:R-:W0:Y:S02]  /*0010*/  LDCU.64 UR4, c[0x0][0x398] ;  /* 0x00007300ff0477ac */ /* 0x000e240008000a00 */
[----:B0-----:R-:W-:-:S04]  /*0020*/  ISETP.NE.U32.AND P0, PT, RZ, UR4, PT ;  /* 0x00000004ff007c0c */ /* 0x001fc8000bf05070 */
[----:B------:R-:W-:-:S13]  /*0030*/  ISETP.NE.AND.EX P0, PT, RZ, UR5, PT, P0 ;  /* 0x00000005ff007c0c */ /* 0x000fda000bf05300 */
[----:B------:R-:W-:Y:S05]  /*0040*/  @!P0 EXIT ;  /* 0x000000000000894d */ /* 0x000fea0003800000 */
[----:B------:R-:W-:Y:S01]  /*0050*/  UISETP.GT.U32.AND UP0, UPT, UR4, 0x4ff, UPT ;  /* 0x000004ff0400788c */ /* 0x000fe2000bf04070 */
[----:B------:R-:W-:Y:S01]  /*0060*/  BSSY.RECONVERGENT B0, `(.L_x_235) ;  /* 0x000063e000007945 */ /* 0x000fe20003800200 */
[----:B------:R-:W0:Y:S02]  /*0070*/  LDCU.64 UR8, c[0x0][0x358] ;  /* 0x00006b00ff0877ac */ /* 0x000e240008000a00 */
[----:B------:R-:W-:-:S09]  /*0080*/  UISETP.GT.AND.EX UP0, UPT, UR5, URZ, UPT, UP0 ;  /* 0x000000ff0500728c */ /* 0x000fd2000bf04300 */
        /* <DEDUP_REMOVED lines=9> */
[----:B------:R-:W1:Y:S01]  /*0120*/  LDC.64 R2, c[0x0][0x380] ;  /* 0x0000e000ff027b82 */ /* 0x000e620000000a00 */
[----:B------:R-:W2:Y:S01]  /*0130*/  LDCU.64 UR6, c[0x0][0x388] ;  /* 0x00007100ff0677ac */ /* 0x000ea20008000a00 */
[----:B-1----:R-:W-:-:S06]  /*0140*/  IMAD.WIDE.U32 R2, R0, 0x8, R2 ;  /* 0x0000000800027825 */ /* 0x002fcc00078e0002 */
[----:B0-----:R-:W5:Y:S01]  /*0150*/  LDG.E.64 R2, desc[UR8][R2.64] ;  /* 0x0000000802027981 */ /* 0x001f62000c1e1b00 */
[C---:B--2---:R-:W-:Y:S01]  /*0160*/  IADD3 R9, P0, PT, R0.reuse, UR6, RZ ;  /* 0x0000000600097c10 */ /* 0x044fe2000ff1e0ff */
[----:B------:R-:W-:-:S04]  /*0170*/  VIADD R10, R0, 0x100 ;  /* 0x00000100000a7836 */ /* 0x000fc80000000000 */
[----:B------:R-:W-:-:S08]  /*0180*/  IMAD.X R8, RZ, RZ, UR7, P0 ;  /* 0x00000007ff087e24 */ /* 0x000fd000080e06ff */
.L_x_238:
[----:B0-----:R-:W-:Y:S05]  /*0190*/  BSYNC.RECONVERGENT B1 ;  /* 0x0000000000017941 */ /* 0x001fea0003800200 */
.L_x_237:
[----:B------:R-:W-:Y:S01]  /*01a0*/  ISETP.GE.AND P0, PT, R10, UR4, PT ;  /* 0x000000040a007c0c */ /* 0x000fe2000bf06270 */
[----:B------:R-:W-:-:S12]  /*01b0*/  BSSY.RECONVERGENT B1, `(.L_x_239) ;  /* 0x00000a9000017945 */ /* 0x000fd80003800200 */
[----:B------:R-:W-:Y:S05]  /*01c0*/  @P0 BRA `(.L_x_240) ;  /* 0x00000008009c0947 */ /* 0x000fea0003800000 */
[----:B------:R-:W-:Y:S01]  /*01d0*/  LOP3.LUT R4, RZ, R10, RZ, 0x33, !PT ;  /* 0x0000000aff047212 */ /* 0x000fe200078e33ff */
[----:B------:R-:W-:Y:S04]  /*01e0*/  BSSY.RECONVERGENT B2, `(.L_x_241) ;  /* 0x0000034000027945 */ /* 0x000fe80003800200 */
[----:B------:R-:W-:-:S05]  /*01f0*/  VIADD R16, R4, UR4 ;  /* 0x0000000404107c36 */ /* 0x000fca0008000000 */
[----:B------:R-:W-:-:S04]  /*0200*/  LOP3.LUT R4, R16, 0x300, RZ, 0xc0, !PT ;  /* 0x0000030010047812 */ /* 0x000fc800078ec0ff */
[----:B------:R-:W-:-:S13]  /*0210*/  ISETP.NE.AND P0, PT, R4, 0x300, PT ;  /* 0x000003000400780c */ /* 0x000fda0003f05270 */
[----:B------:R-:W-:Y:S05]  /*0220*/  @!P0 BRA `(.L_x_242) ;  /* 0x0000000000bc8947 */ /* 0x000fea0003800000 */
[----:B------:R-:W0:Y:S01]  /*0230*/  LDC.64 R4, c[0x0][0x380] ;  /* 0x0000e000ff047b82 */ /* 0x000e220000000a00 */
[----:B------:R-:W1:Y:S01]  /*0240*/  LDCU.64 UR6, c[0x0][0x388] ;  /* 0x00007100ff0677ac */ /* 0x000e620008000a00 */
[----:B------:R-:W-:-:S04]  /*0250*/  LEA.HI R6, R16, 0x1, RZ, 0x18 ;  /* 0x0000000110067811 */ /* 0x000fc800078fc0ff */
[----:B------:R-:W-:-:S05]  /*0260*/  LOP3.LUT R6, R6, 0x3, RZ, 0xc0, !PT ;  /* 0x0000000306067812 */ /* 0x000fca00078ec0ff */
[----:B------:R-:W-:Y:S01]  /*0270*/  IMAD.MOV R11, RZ, RZ, -R6 ;  /* 0x000000ffff0b7224 */ /* 0x000fe200078e0a06 */
[C---:B-1----:R-:W-:Y:S01]  /*0280*/  IADD3 R14, P0, PT, R10.reuse, UR6, RZ ;  /* 0x000000060a0e7c10 */ /* 0x042fe2000ff1e0ff */
[----:B0-----:R-:W-:-:S04]  /*0290*/  IMAD.WIDE.U32 R4, R10, 0x8, R4 ;  /* 0x000000080a047825 */ /* 0x001fc800078e0004 */
[----:B------:R-:W-:Y:S02]  /*02a0*/  IMAD.MOV.U32 R12, RZ, RZ, R4 ;  /* 0x000000ffff0c7224 */ /* 0x000fe400078e0004 */
[----:B------:R-:W-:Y:S02]  /*02b0*/  IMAD.MOV.U32 R13, RZ, RZ, R5 ;  /* 0x000000ffff0d7224 */ /* 0x000fe400078e0005 */
[----:B------:R-:W-:-:S07]  /*02c0*/  IMAD.X R15, RZ, RZ, UR7, P0 ;  /* 0x00000007ff0f7e24 */ /* 0x000fce00080e06ff */
.L_x_245:
        /* <DEDUP_REMOVED lines=31> */
.L_x_244:
[----:B------:R-:W-:Y:S05]  /*04c0*/  BSYNC.RECONVERGENT B3 ;  /* 0x0000000000037941 */ /* 0x000fea0003800200 */
.L_x_243:
[----:B------:R-:W-:Y:S01]  /*04d0*/  IADD3 R14, P0, PT, R14, 0x100, RZ ;  /* 0x000001000e0e7810 */ /* 0x000fe20007f1e0ff */
[----:B------:R-:W-:Y:S02]  /*04e0*/  VIADD R10, R10, 0x100 ;  /* 0x000001000a0a7836 */ /* 0x000fe40000000000 */
[----:B------:R-:W-:Y:S02]  /*04f0*/  IMAD.X R13, RZ, RZ, R13, P3 ;  /* 0x000000ffff0d7224 */ /* 0x000fe400018e060d */
[----:B------:R-:W-:Y:S01]  /*0500*/  IMAD.X R15, RZ, RZ, R15, P0 ;  /* 0x000000ffff0f7224 */ /* 0x000fe200000e060f */
[----:B------:R-:W-:Y:S07]  /*0510*/  @P2 BRA `(.L_x_245) ;  /* 0xfffffffc006c2947 */ /* 0x000fee000383ffff */
.L_x_242:
[----:B------:R-:W-:Y:S05]  /*0520*/  BSYNC.RECONVERGENT B2 ;  /* 0x0000000000027941 */ /* 0x000fea0003800200 */
.L_x_241:
[----:B------:R-:W-:-:S13]  /*0530*/  ISETP.GE.U32.AND P0, PT, R16, 0x300, PT ;  /* 0x000003001000780c */ /* 0x000fda0003f06070 */
[----:B------:R-:W-:Y:S05]  /*0540*/  @!P0 BRA `(.L_x_240) ;  /* 0x0000000400bc8947 */ /* 0x000fea0003800000 */
[----:B------:R-:W0:Y:S01]  /*0550*/  LDC.64 R4, c[0x0][0x380] ;  /* 0x0000e000ff047b82 */ /* 0x000e220000000a00 */
[----:B------:R-:W-:-:S07]  /*0560*/  VIADD R20, R10, 0x200 ;  /* 0x000002000a147836 */ /* 0x000fce0000000000 */
[----:B------:R-:W1:Y:S02]  /*0570*/  LDC.64 R6, c[0x0][0x388] ;  /* 0x0000e200ff067b82 */ /* 0x000e640000000a00 */
.L_x_254:
[----:B------:R-:W-:-:S04]  /*0580*/  VIADD R17, R20, 0xfffffe00 ;  /* 0xfffffe0014117836 */ /* 0x000fc80000000000 */
[----:B0-----:R-:W-:-:S05]  /*0590*/  IMAD.WIDE R24, R17, 0x8, R4 ;  /* 0x0000000811187825 */ /* 0x001fca00078e0204 */
[----:B------:R-:W2:Y:S04]  /*05a0*/  LDG.E.64 R18, desc[UR8][R24.64] ;  /* 0x0000000818127981 */ /* 0x000ea8000c1e1b00 */
[----:B-----5:R0:W5:Y:S04]  /*05b0*/  LDG.E.64 R14, desc[UR8][R24.64+0x800] ;  /* 0x00080008180e7981 */ /* 0x020168000c1e1b00 */
[----:B------:R0:W5:Y:S04]  /*05c0*/  LDG.E.64 R12, desc[UR8][R24.64+0x1000] ;  /* 0x00100008180c7981 */ /* 0x000168000c1e1b00 */
[----:B------:R0:W5:Y:S01]  /*05d0*/  LDG.E.64 R10, desc[UR8][R24.64+0x1800] ;  /* 0x00180008180a7981 */ /* 0x000162000c1e1b00 */
[----:B-1----:R-:W-:Y:S01]  /*05e0*/  IADD3 R26, P1, PT, R17, R6, RZ ;  /* 0x00000006111a7210 */ /* 0x002fe20007f3e0ff */
[----:B------:R-:W-:Y:S01]  /*05f0*/  BSSY.RECONVERGENT B2, `(.L_x_246) ;  /* 0x0000017000027945 */ /* 0x000fe20003800200 */
[----:B------:R-:W-:-:S02]  /*0600*/  VIADD R23, R20, 0xffffff00 ;  /* 0xffffff0014177836 */ /* 0x000fc40000000000 */
[----:B------:R-:W-:Y:S01]  /*0610*/  LEA.HI.X.SX32 R27, R17, R7, 0x1, P1 ;  /* 0x00000007111b7211 */ /* 0x000fe200008f0eff */
[----:B------:R-:W-:-:S04]  /*0620*/  IMAD.MOV.U32 R22, RZ, RZ, R26 ;  /* 0x000000ffff167224 */ /* 0x000fc800078e001a */
        /* <DEDUP_REMOVED lines=19> */
.L_x_247:
[----:B------:R-:W-:Y:S05]  /*0760*/  BSYNC.RECONVERGENT B2 ;  /* 0x0000000000027941 */ /* 0x000fea0003800200 */
.L_x_246:
[----:B-----5:R-:W-:Y:S01]  /*0770*/  DSETP.GEU.AND P0, PT, |R16|, |R14|, PT ;  /* 0x4000000e1000722a */ /* 0x020fe20003f0e200 */
[C---:B------:R-:W-:Y:S01]  /*0780*/  IADD3 R19, P1, PT, R23.reuse, R6, RZ ;  /* 0x0000000617137210 */ /* 0x040fe20007f3e0ff */
[----:B------:R-:W-:Y:S01]  /*0790*/  BSSY.RECONVERGENT B2, `(.L_x_248) ;  /* 0x0000015000027945 */ /* 0x000fe20003800200 */
[----:B------:R-:W-:Y:S02]  /*07a0*/  IMAD.MOV.U32 R2, RZ, RZ, R14 ;  /* 0x000000ffff027224 */ /* 0x000fe400078e000e */
[----:B------:R-:W-:Y:S01]  /*07b0*/  LEA.HI.X.SX32 R18, R23, R7, 0x1, P1 ;  /* 0x0000000717127211 */ /* 0x000fe200008f0eff */
[----:B------:R-:W-:Y:S02]  /*07c0*/  IMAD.MOV.U32 R9, RZ, RZ, R19 ;  /* 0x000000ffff097224 */ /* 0x000fe400078e0013 */
[----:B------:R-:W-:Y:S01]  /*07d0*/  IMAD.MOV.U32 R3, RZ, RZ, R15 ;  /* 0x000000ffff037224 */ /* 0x000fe200078e000f */
[----:B------:R-:W-:-:S05]  /*07e0*/  MOV R8, R18 ;  /* 0x0000001200087202 */ /* 0x000fca0000000f00 */
        /* <DEDUP_REMOVED lines=15> */
.L_x_249:
[----:B------:R-:W-:Y:S05]  /*08e0*/  BSYNC.RECONVERGENT B2 ;  /* 0x0000000000027941 */ /* 0x000fea0003800200 */
.L_x_248:
[----:B------:R-:W-:Y:S01]  /*08f0*/  DSETP.GEU.AND P0, PT, |R2|, |R12|, PT ;  /* 0x4000000c0200722a */ /* 0x000fe20003f0e200 */
[CC--:B------:R-:W-:Y:S01]  /*0900*/  IADD3 R22, P1, PT, R20.reuse, R6.reuse, RZ ;  /* 0x0000000614167210 */ /* 0x0c0fe20007f3e0ff */
[C---:B------:R-:W-:Y:S01]  /*0910*/  VIADD R16, R20.reuse, 0x100 ;  /* 0x0000010014107836 */ /* 0x040fe20000000000 */
[----:B------:R-:W-:Y:S01]  /*0920*/  BSSY.RECONVERGENT B2, `(.L_x_250) ;  /* 0x0000016000027945 */ /* 0x000fe20003800200 */
[----:B------:R-:W-:Y:S01]  /*0930*/  IMAD.MOV.U32 R14, RZ, RZ, R12 ;  /* 0x000000ffff0e7224 */ /* 0x000fe200078e000c */
[----:B------:R-:W-:Y:S01]  /*0940*/  LEA.HI.X.SX32 R19, R20, R7, 0x1, P1 ;  /* 0x0000000714137211 */ /* 0x000fe200008f0eff */
[----:B------:R-:W-:Y:S01]  /*0950*/  IMAD.MOV.U32 R17, RZ, RZ, R22 ;  /* 0x000000ffff117224 */ /* 0x000fe200078e0016 */
[----:B------:R-:W-:Y:S01]  /*0960*/  IADD3 R24, P2, PT, R16, R6, RZ ;  /* 0x0000000610187210 */ /* 0x000fe20007f5e0ff */
[----:B------:R-:W-:Y:S02]  /*0970*/  IMAD.MOV.U32 R15, RZ, RZ, R13 ;  /* 0x000000ffff0f7224 */ /* 0x000fe400078e000d */
[----:B------:R-:W-:-:S04]  /*0980*/  IMAD.MOV.U32 R18, RZ, RZ, R19 ;  /* 0x000000ffff127224 */ /* 0x000fc800078e0013 */
[----:B------:R-:W-:Y:S06]  /*0990*/  @!P0 BRA `(.L_x_251) ;  /* 0x0000000000388947 */ /* 0x000fec0003800000 */
        /* <DEDUP_REMOVED lines=14> */
.L_x_251:
[----:B------:R-:W-:Y:S05]  /*0a80*/  BSYNC.RECONVERGENT B2 ;  /* 0x0000000000027941 */ /* 0x000fea0003800200 */
.L_x_250:
[----:B------:R-:W-:Y:S01]  /*0a90*/  DSETP.GEU.AND P0, PT, |R14|, |R10|, PT ;  /* 0x4000000a0e00722a */ /* 0x000fe20003f0e200 */
[----:B------:R-:W-:Y:S01]  /*0aa0*/  LEA.HI.X.SX32 R13, R16, R7, 0x1, P2 ;  /* 0x00000007100d7211 */ /* 0x000fe200010f0eff */
[----:B------:R-:W-:Y:S01]  /*0ab0*/  BSSY.RECONVERGENT B2, `(.L_x_252) ;  /* 0x0000014000027945 */ /* 0x000fe20003800200 */
[----:B------:R-:W-:Y:S02]  /*0ac0*/  IMAD.MOV.U32 R9, RZ, RZ, R24 ;  /* 0x000000ffff097224 */ /* 0x000fe400078e0018 */
[----:B------:R-:W-:Y:S02]  /*0ad0*/  IMAD.MOV.U32 R2, RZ, RZ, R10 ;  /* 0x000000ffff027224 */ /* 0x000fe400078e000a */
[----:B------:R-:W-:Y:S02]  /*0ae0*/  IMAD.MOV.U32 R8, RZ, RZ, R13 ;  /* 0x000000ffff087224 */ /* 0x000fe400078e000d */
[----:B------:R-:W-:-:S05]  /*0af0*/  IMAD.MOV.U32 R3, RZ, RZ, R11 ;  /* 0x000000ffff037224 */ /* 0x000fca00078e000b */
        /* <DEDUP_REMOVED lines=15> */
.L_x_253:
[----:B------:R-:W-:Y:S05]  /*0bf0*/  BSYNC.RECONVERGENT B2 ;  /* 0x0000000000027941 */ /* 0x000fea0003800200 */
.L_x_252:
[C---:B------:R-:W-:Y:S02]  /*0c00*/  VIADD R10, R20.reuse, 0x200 ;  /* 0x00000200140a7836 */ /* 0x040fe40000000000 */
[----:B------:R-:W-:-:S03]  /*0c10*/  VIADD R20, R20, 0x400 ;  /* 0x0000040014147836 */ /* 0x000fc60000000000 */
[----:B------:R-:W-:-:S13]  /*0c20*/  ISETP.GE.AND P0, PT, R10, UR5, PT ;  /* 0x000000050a007c0c */ /* 0x000fda000bf06270 */
[----:B------:R-:W-:Y:S05]  /*0c30*/  @!P0 BRA `(.L_x_254) ;  /* 0xfffffff800508947 */ /* 0x000fea000383ffff */
.L_x_240:
[----:B------:R-:W-:Y:S05]  /*0c40*/  BSYNC.RECONVERGENT B1 ;  /* 0x0000000000017941 */ /* 0x000fea0003800200 */
.L_x_239:
[----:B------:R-:W0:Y:S02]  /*0c50*/  LDCU UR6, c[0x0][0x398] ;  /* 0x00007300ff0677ac */ /* 0x000e240008000800 */
[----:B0-----:R-:W-:-:S09]  /*0c60*/  UISETP.GE.AND UP0, UPT, UR6, 0x100, UPT ;  /* 0x000001000600788c */ /* 0x001fd2000bf06270 */
[----:B------:R-:W-:Y:S05]  /*0c70*/  BRA.U !UP0, `(.L_x_255) ;  /* 0x0000001508507547 */ /* 0x000fea000b800000 */
        /* <DEDUP_REMOVED lines=32> */
.L_x_257:
[----:B------:R-:W-:Y:S05]  /*0e80*/  BSYNC.RECONVERGENT B1 ;  /* 0x0000000000017941 */ /* 0x000fea0003800200 */
.L_x_256:
        /* <DEDUP_REMOVED lines=31> */
.L_x_259:
[----:B------:R-:W-:Y:S05]  /*1080*/  BSYNC.RECONVERGENT B1 ;  /* 0x0000000000017941 */ /* 0x000fea0003800200 */
.L_x_258:
[----:B------:R-:W-:Y:S01]  /*1090*/  ISETP.GT.AND P0, PT, R10, 0x1b, PT ;  /* 0x0000001b0a00780c */ /* 0x000fe20003f04270 */
[----:B-1----:R1:W1:Y:S01]  /*10a0*/  SHFL.DOWN PT, R6, R2, 0x4, 0x1f ;  /* 0x08801f0002067f89 */ /* 0x00226200000e0000 */
[----:B------:R-:W-:Y:S01]  /*10b0*/  BSSY.RECONVERGENT B1, `(.L_x_260) ;  /* 0x000001d000017945 */ /* 0x000fe20003800200 */
[----:B0-----:R-:W-:Y:S02]  /*10c0*/  IMAD.MOV.U32 R11, RZ, RZ, R8 ;  /* 0x000000ffff0b7224 */ /* 0x001fe400078e0008 */
[----:B--2---:R0:W2:Y:S01]  /*10d0*/  SHFL.DOWN PT, R7, R3, 0x4, 0x1f ;  /* 0x08801f0003077f89 */ /* 0x0040a200000e0000 */
[----:B------:R-:W-:Y:S02]  /*10e0*/  IMAD.MOV.U32 R12, RZ, RZ, R9 ;  /* 0x000000ffff0c7224 */ /* 0x000fe400078e0009 */
[----:B------:R-:W-:Y:S01]  /*10f0*/  IMAD.MOV.U32 R4, RZ, RZ, R2 ;  /* 0x000000ffff047224 */ /* 0x000fe200078e0002 */
[----:B----4-:R0:W4:Y:S01]  /*1100*/  SHFL.DOWN PT, R13, R8, 0x4, 0x1f ;  /* 0x08801f00080d7f89 */ /* 0x01012200000e0000 */
[----:B------:R-:W-:-:S03]  /*1110*/  IMAD.MOV.U32 R5, RZ, RZ, R3 ;  /* 0x000000ffff057224 */ /* 0x000fc600078e0003 */
[----:B---3--:R0:W3:Y:S01]  /*1120*/  SHFL.DOWN PT, R14, R9, 0x4, 0x1f ;  /* 0x08801f00090e7f89 */ /* 0x0080e200000e0000 */
[----:B------:R-:W-:Y:S05]  /*1130*/  @P0 BRA `(.L_x_261) ;  /* 0x0000000000500947 */ /* 0x000fea0003800000 */
[----:B-12---:R-:W-:Y:S01]  /*1140*/  DSETP.GEU.AND P0, PT, |R2|, |R6|, PT ;  /* 0x400000060200722a */ /* 0x006fe20003f0e200 */
[----:B----4-:R-:W-:Y:S02]  /*1150*/  IMAD.MOV.U32 R11, RZ, RZ, R13 ;  /* 0x000000ffff0b7224 */ /* 0x010fe400078e000d */
        /* <DEDUP_REMOVED lines=18> */
.L_x_261:
[----:B------:R-:W-:Y:S05]  /*1280*/  BSYNC.RECONVERGENT B1 ;  /* 0x0000000000017941 */ /* 0x000fea0003800200 */
.L_x_260:
        /* <DEDUP_REMOVED lines=31> */
.L_x_263:
[----:B------:R-:W-:Y:S05]  /*1480*/  BSYNC.RECONVERGENT B1 ;  /* 0x0000000000017941 */ /* 0x000fea0003800200 */
.L_x_262:
[----:B------:R-:W-:Y:S01]  /*1490*/  ISETP.GT.AND P0, PT, R10, 0xf, PT ;  /* 0x0000000f0a00780c */ /* 0x000fe20003f04270 */
[----:B-1----:R1:W1:Y:S01]  /*14a0*/  SHFL.DOWN PT, R4, R2, 0x10, 0x1f ;  /* 0x0a001f0002047f89 */ /* 0x00226200000e0000 */
[----:B------:R-:W-:Y:S01]  /*14b0*/  BSSY.RECONVERGENT B1, `(.L_x_264) ;  /* 0x000001d000017945 */ /* 0x000fe20003800200 */
[----:B---3--:R-:W-:Y:S01]  /*14c0*/  MOV R14, R8 ;  /* 0x00000008000e7202 */ /* 0x008fe20000000f00 */
[----:B------:R-:W-:Y:S01]  /*14d0*/  IMAD.MOV.U32 R15, RZ, RZ, R9 ;  /* 0x000000ffff0f7224 */ /* 0x000fe200078e0009 */
[----:B0-----:R0:W3:Y:S01]  /*14e0*/  SHFL.DOWN PT, R5, R3, 0x10, 0x1f ;  /* 0x0a001f0003057f89 */ /* 0x0010e200000e0000 */
[----:B------:R-:W-:Y:S02]  /*14f0*/  IMAD.MOV.U32 R12, RZ, RZ, R2 ;  /* 0x000000ffff0c7224 */ /* 0x000fe400078e0002 */
[----:B----4-:R-:W-:Y:S01]  /*1500*/  IMAD.MOV.U32 R13, RZ, RZ, R3 ;  /* 0x000000ffff0d7224 */ /* 0x010fe200078e0003 */
[----:B--2---:R0:W2:Y:S04]  /*1510*/  SHFL.DOWN PT, R7, R8, 0x10, 0x1f ;  /* 0x0a001f0008077f89 */ /* 0x0040a800000e0000 */
[----:B------:R0:W4:Y:S01]  /*1520*/  SHFL.DOWN PT, R6, R9, 0x10, 0x1f ;  /* 0x0a001f0009067f89 */ /* 0x00012200000e0000 */
        /* <DEDUP_REMOVED lines=21> */
.L_x_265:
[----:B------:R-:W-:Y:S05]  /*1680*/  BSYNC.RECONVERGENT B1 ;  /* 0x0000000000017941 */ /* 0x000fea0003800200 */
.L_x_264:
        /* <DEDUP_REMOVED lines=11> */
.L_x_267:
[----:B------:R-:W-:Y:S05]  /*1740*/  BSYNC.RECONVERGENT B1 ;  /* 0x0000000000017941 */ /* 0x000fea0003800200 */
.L_x_266:
        /* <DEDUP_REMOVED lines=8> */
[----:B-1234-:R-:W1:Y:S04]  /*17d0*/  LDS.128 R4, [R0+0x20] ;  /* 0x0000200000047984 */ /* 0x01ee680000000c00 */
[----:B------:R2:W3:Y:S04]  /*17e0*/  LDS.64 R2, [R0+0x80] ;  /* 0x0000800000027984 */ /* 0x0004e80000000a00 */
[----:B------:R2:W4:Y:S01]  /*17f0*/  LDS.128 R8, [R0+0x30] ;  /* 0x0000300000087984 */ /* 0x0005220000000c00 */
        /* <DEDUP_REMOVED lines=20> */
.L_x_270:
[----:B------:R-:W-:Y:S05]  /*1940*/  BSYNC.RECONVERGENT B1 ;  /* 0x0000000000017941 */ /* 0x000fea0003800200 */
.L_x_269:
        /* <DEDUP_REMOVED lines=23> */
.L_x_272:
[----:B------:R-:W-:Y:S05]  /*1ac0*/  BSYNC.RECONVERGENT B1 ;  /* 0x0000000000017941 */ /* 0x000fea0003800200 */
.L_x_271:
        /* <DEDUP_REMOVED lines=21> */
.L_x_274:
[----:B------:R-:W-:Y:S05]  /*1c20*/  BSYNC.RECONVERGENT B1 ;  /* 0x0000000000017941 */ /* 0x000fea0003800200 */
.L_x_273:
[----:B------:R0:W1:Y:S01]  /*1c30*/  LDS.128 R8, [R0+0x60] ;  /* 0x0000600000087984 */ /* 0x0000620000000c00 */
[----:B------:R-:W-:Y:S01]  /*1c40*/  DSETP.GEU.AND P0, PT, |R20|, |R14|, PT ;  /* 0x4000000e1400722a */ /* 0x000fe20003f0e200 */
[----:B------:R-:W-:Y:S01]  /*1c50*/  BSSY.RECONVERGENT B1, `(.L_x_275) ;  /* 0x0000015000017945 */ /* 0x000fe20003800200 */
[----:B------:R-:W-:Y:S01]  /*1c60*/  MOV R12, R14 ;  /* 0x0000000e000c7202 */ /* 0x000fe20000000f00 */
        /* <DEDUP_REMOVED lines=19> */
.L_x_276:
[----:B------:R-:W-:Y:S05]  /*1da0*/  BSYNC.RECONVERGENT B1 ;  /* 0x0000000000017941 */ /* 0x000fea0003800200 */
.L_x_275:
        /* <DEDUP_REMOVED lines=21> */
.L_x_278:
[----:B------:R-:W-:Y:S05]  /*1f00*/  BSYNC.RECONVERGENT B1 ;  /* 0x0000000000017941 */ /* 0x000fea0003800200 */
.L_x_277:
        /* <DEDUP_REMOVED lines=21> */
.L_x_280:
[----:B------:R-:W-:Y:S05]  /*2060*/  BSYNC.RECONVERGENT B1 ;  /* 0x0000000000017941 */ /* 0x000fea0003800200 */
.L_x_279:
        /* <DEDUP_REMOVED lines=21> */
.L_x_255:
[----:B------:R-:W0:Y:S01]  /*21c0*/  S2R R4, SR_LANEID ;  /* 0x0000000000047919 */ /* 0x000e220000000000 */
[----:B------:R-:W-:Y:S01]  /*21d0*/  LOP3.LUT R5, R0, 0x3e0, RZ, 0xc0, !PT ;  /* 0x000003e000057812 */ /* 0x000fe200078ec0ff */
[----:B------:R-:W-:Y:S01]  /*21e0*/  BSSY.RECONVERGENT B1, `(.L_x_281) ;  /* 0x0000024000017945 */ /* 0x000fe20003800200 */
[----:B------:R-:W-:Y:S02]  /*21f0*/  IMAD.MOV.U32 R12, RZ, RZ, R9 ;  /* 0x000000ffff0c7224 */ /* 0x000fe400078e0009 */
[----:B------:R-:W-:Y:S02]  /*2200*/  IMAD.MOV.U32 R14, RZ, RZ, R8 ;  /* 0x000000ffff0e7224 */ /* 0x000fe400078e0008 */
[----:B------:R-:W-:Y:S01]  /*2210*/  VIADD R6, R5, 0x20 ;  /* 0x0000002005067836 */ /* 0x000fe20000000000 */
[----:B------:R-:W-:Y:S01]  /*2220*/  LOP3.LUT R5, RZ, R5, RZ, 0x33, !PT ;  /* 0x00000005ff057212 */ /* 0x000fe200078e33ff */
[----:B-----5:R-:W-:-:S03]  /*2230*/  IMAD.MOV.U32 R7, RZ, RZ, R3 ;  /* 0x000000ffff077224 */ /* 0x020fc600078e0003 */
[----:B------:R-:W-:Y:S01]  /*2240*/  ISETP.GT.AND P0, PT, R6, UR6, PT ;  /* 0x0000000606007c0c */ /* 0x000fe2000bf04270 */
[----:B------:R-:W-:Y:S01]  /*2250*/  VIADD R5, R5, UR6 ;  /* 0x0000000605057c36 */ /* 0x000fe20008000000 */
[----:B------:R-:W-:-:S04]  /*2260*/  MOV R6, R2 ;  /* 0x0000000200067202 */ /* 0x000fc80000000f00 */
[----:B------:R-:W-:-:S05]  /*2270*/  SEL R5, R5, 0x1f, P0 ;  /* 0x0000001f05057807 */ /* 0x000fca0000000000 */
[----:B------:R1:W2:Y:S04]  /*2280*/  SHFL.DOWN PT, R10, R2, 0x1, R5 ;  /* 0x08200000020a7989 */ /* 0x0002a800000e0005 */
[----:B------:R1:W3:Y:S04]  /*2290*/  SHFL.DOWN PT, R11, R3, 0x1, R5 ;  /* 0x08200000030b7989 */ /* 0x0002e800000e0005 */
[----:B------:R1:W4:Y:S01]  /*22a0*/  SHFL.DOWN PT, R16, R9, 0x1, R5 ;  /* 0x0820000009107989 */ /* 0x00032200000e0005 */
[----:B0-----:R-:W-:-:S03]  /*22b0*/  ISETP.GE.AND P0, PT, R4, R5, PT ;  /* 0x000000050400720c */ /* 0x001fc60003f06270 */
[----:B------:R1:W0:Y:S10]  /*22c0*/  SHFL.DOWN PT, R13, R8, 0x1, R5 ;  /* 0x08200000080d7989 */ /* 0x00023400000e0005 */
[----:B-1----:R-:W-:Y:S05]  /*22d0*/  @P0 BRA `(.L_x_282) ;  /* 0x0000000000500947 */ /* 0x002fea0003800000 */
[----:B--23--:R-:W-:Y:S01]  /*22e0*/  DSETP.GEU.AND P0, PT, |R2|, |R10|, PT ;  /* 0x4000000a0200722a */ /* 0x00cfe20003f0e200 */
        /* <DEDUP_REMOVED lines=19> */
.L_x_282:
[----:B------:R-:W-:Y:S05]  /*2420*/  BSYNC.RECONVERGENT B1 ;  /* 0x0000000000017941 */ /* 0x000fea0003800200 */
.L_x_281:
[----:B------:R-:W-:Y:S01]  /*2430*/  VIADD R2, R4, 0x2 ;  /* 0x0000000204027836 */ /* 0x000fe20000000000 */
[----:B------:R1:W1:Y:S01]  /*2440*/  SHFL.DOWN PT, R8, R6, 0x2, R5 ;  /* 0x0840000006087989 */ /* 0x00026200000e0005 */
[----:B------:R-:W-:Y:S01]  /*2450*/  BSSY.RECONVERGENT B1, `(.L_x_283) ;  /* 0x000001e000017945 */ /* 0x000fe20003800200 */
[----:B--2---:R-:W-:Y:S02]  /*2460*/  IMAD.MOV.U32 R10, RZ, RZ, R12 ;  /* 0x000000ffff0a7224 */ /* 0x004fe400078e000c */
[----:B------:R-:W-:Y:S01]  /*2470*/  ISETP.GT.AND P0, PT, R2, R5, PT ;  /* 0x000000050200720c */ /* 0x000fe20003f04270 */
[----:B------:R2:W1:Y:S01]  /*2480*/  SHFL.DOWN PT, R9, R7, 0x2, R5 ;  /* 0x0840000007097989 */ /* 0x00046200000e0005 */
[----:B----4-:R-:W-:Y:S02]  /*2490*/  IMAD.MOV.U32 R16, RZ, RZ, R14 ;  /* 0x000000ffff107224 */ /* 0x010fe400078e000e */
[----:B------:R-:W-:Y:S01]  /*24a0*/  IMAD.MOV.U32 R2, RZ, RZ, R6 ;  /* 0x000000ffff027224 */ /* 0x000fe200078e0006 */
[----:B---3--:R2:W3:Y:S01]  /*24b0*/  SHFL.DOWN PT, R11, R12, 0x2, R5 ;  /* 0x084000000c0b7989 */ /* 0x0084e200000e0005 */
[----:B------:R-:W-:-:S03]  /*24c0*/  IMAD.MOV.U32 R3, RZ, RZ, R7 ;  /* 0x000000ffff037224 */ /* 0x000fc600078e0007 */
[----:B0-----:R2:W0:Y:S04]  /*24d0*/  SHFL.DOWN PT, R13, R14, 0x2, R5 ;  /* 0x084000000e0d7989 */ /* 0x00142800000e0005 */
        /* <DEDUP_REMOVED lines=21> */
.L_x_284:
[----:B------:R-:W-:Y:S05]  /*2630*/  BSYNC.RECONVERGENT B1 ;  /* 0x0000000000017941 */ /* 0x000fea0003800200 */
.L_x_283:
[----:B-1----:R-:W-:Y:S01]  /*2640*/  VIADD R6, R4, 0x4 ;  /* 0x0000000404067836 */ /* 0x002fe20000000000 */
[----:B------:R1:W4:Y:S01]  /*2650*/  SHFL.DOWN PT, R8, R2, 0x4, R5 ;  /* 0x0880000002087989 */ /* 0x00032200000e0005 */
[----:B------:R-:W-:Y:S01]  /*2660*/  BSSY.RECONVERGENT B1, `(.L_x_285) ;  /* 0x000001e000017945 */ /* 0x000fe20003800200 */
[----:B--2---:R-:W-:Y:S02]  /*2670*/  IMAD.MOV.U32 R12, RZ, RZ, R10 ;  /* 0x000000ffff0c7224 */ /* 0x004fe400078e000a */
[----:B------:R-:W-:Y:S01]  /*2680*/  ISETP.GT.AND P0, PT, R6, R5, PT ;  /* 0x000000050600720c */ /* 0x000fe20003f04270 */
[----:B------:R1:W2:Y:S01]  /*2690*/  SHFL.DOWN PT, R9, R3, 0x4, R5 ;  /* 0x0880000003097989 */ /* 0x0002a200000e0005 */
[----:B------:R-:W-:Y:S02]  /*26a0*/  IMAD.MOV.U32 R14, RZ, RZ, R16 ;  /* 0x000000ffff0e7224 */ /* 0x000fe400078e0010 */
[----:B------:R-:W-:Y:S01]  /*26b0*/  IMAD.MOV.U32 R6, RZ, RZ, R2 ;  /* 0x000000ffff067224 */ /* 0x000fe200078e0002 */
[----:B---3--:R1:W3:Y:S01]  /*26c0*/  SHFL.DOWN PT, R11, R10, 0x4, R5 ;  /* 0x088000000a0b7989 */ /* 0x0082e200000e0005 */
[----:B------:R-:W-:-:S03]  /*26d0*/  IMAD.MOV.U32 R7, RZ, RZ, R3 ;  /* 0x000000ffff077224 */ /* 0x000fc600078e0003 */
[----:B0-----:R1:W0:Y:S04]  /*26e0*/  SHFL.DOWN PT, R13, R16, 0x4, R5 ;  /* 0x08800000100d7989 */ /* 0x00122800000e0005 */
[----:B------:R-:W-:Y:S05]  /*26f0*/  @P0 BRA `(.L_x_286) ;  /* 0x0000000000500947 */ /* 0x000fea0003800000 */
[----:B--2-4-:R-:W-:Y:S01]  /*2700*/  DSETP.GEU.AND P0, PT, |R2|, |R8|, PT ;  /* 0x400000080200722a */ /* 0x014fe20003f0e200 */
        /* <DEDUP_REMOVED lines=19> */
.L_x_286:
[----:B------:R-:W-:Y:S05]  /*2840*/  BSYNC.RECONVERGENT B1 ;  /* 0x0000000000017941 */ /* 0x000fea0003800200 */
.L_x_285:
[----:B-1----:R-:W-:Y:S01]  /*2850*/  IADD3 R2, PT, PT, R4, 0x8, RZ ;  /* 0x0000000804027810 */ /* 0x002fe20007ffe0ff */
[----:B----4-:R1:W4:Y:S01]  /*2860*/  SHFL.DOWN PT, R8, R6, 0x8, R5 ;  /* 0x0900000006087989 */ /* 0x01032200000e0005 */
[----:B------:R-:W-:Y:S01]  /*2870*/  BSSY.RECONVERGENT B1, `(.L_x_287) ;  /* 0x000001e000017945 */ /* 0x000fe20003800200 */
[----:B------:R-:W-:Y:S01]  /*2880*/  IMAD.MOV.U32 R10, RZ, RZ, R12 ;  /* 0x000000ffff0a7224 */ /* 0x000fe200078e000c */
[----:B------:R-:W-:Y:S01]  /*2890*/  ISETP.GT.AND P0, PT, R2, R5, PT ;  /* 0x000000050200720c */ /* 0x000fe20003f04270 */
[----:B--2---:R1:W2:Y:S01]  /*28a0*/  SHFL.DOWN PT, R9, R7, 0x8, R5 ;  /* 0x0900000007097989 */ /* 0x0042a200000e0005 */
        /* <DEDUP_REMOVED lines=26> */
.L_x_288:
[----:B------:R-:W-:Y:S05]  /*2a50*/  BSYNC.RECONVERGENT B1 ;  /* 0x0000000000017941 */ /* 0x000fea0003800200 */
.L_x_287:
[----:B----4-:R-:W-:Y:S01]  /*2a60*/  VIADD R8, R4, 0x10 ;  /* 0x0000001004087836 */ /* 0x010fe20000000000 */
[----:B-1----:R1:W4:Y:S01]  /*2a70*/  SHFL.DOWN PT, R6, R2, 0x10, R5 ;  /* 0x0a00000002067989 */ /* 0x00232200000e0005 */
[----:B------:R-:W-:Y:S01]  /*2a80*/  BSSY.RECONVERGENT B1, `(.L_x_289) ;  /* 0x000001e000017945 */ /* 0x000fe20003800200 */
[----:B------:R-:W-:Y:S02]  /*2a90*/  IMAD.MOV.U32 R14, RZ, RZ, R10 ;  /* 0x000000ffff0e7224 */ /* 0x000fe400078e000a */
[----:B------:R-:W-:Y:S01]  /*2aa0*/  ISETP.GT.AND P0, PT, R8, R5, PT ;  /* 0x000000050800720c */ /* 0x000fe20003f04270 */
[----:B------:R1:W1:Y:S01]  /*2ab0*/  SHFL.DOWN PT, R7, R3, 0x10, R5 ;  /* 0x0a00000003077989 */ /* 0x00026200000e0005 */
[----:B------:R-:W-:Y:S02]  /*2ac0*/  IMAD.MOV.U32 R15, RZ, RZ, R16 ;  /* 0x000000ffff0f7224 */ /* 0x000fe400078e0010 */
[----:B------:R-:W-:Y:S01]  /*2ad0*/  IMAD.MOV.U32 R12, RZ, RZ, R2 ;  /* 0x000000ffff0c7224 */ /* 0x000fe200078e0002 */
[----:B--2---:R2:W1:Y:S01]  /*2ae0*/  SHFL.DOWN PT, R9, R10, 0x10, R5 ;  /* 0x0a0000000a097989 */ /* 0x00446200000e0005 */
[----:B0-----:R-:W-:-:S03]  /*2af0*/  IMAD.MOV.U32 R13, RZ, RZ, R3 ;  /* 0x000000ffff0d7224 */ /* 0x001fc600078e0003 */
[----:B---3--:R2:W0:Y:S04]  /*2b00*/  SHFL.DOWN PT, R11, R16, 0x10, R5 ;  /* 0x0a000000100b7989 */ /* 0x00842800000e0005 */
[----:B------:R-:W-:Y:S05]  /*2b10*/  @P0 BRA `(.L_x_290) ;  /* 0x0000000000500947 */ /* 0x000fea0003800000 */
[----:B-1--4-:R-:W-:Y:S01]  /*2b20*/  DSETP.GEU.AND P0, PT, |R2|, |R6|, PT ;  /* 0x400000060200722a */ /* 0x012fe20003f0e200 */
[----:B------:R-:W-:Y:S02]  /*2b30*/  IMAD.MOV.U32 R14, RZ, RZ, R9 ;  /* 0x000000ffff0e7224 */ /* 0x000fe400078e0009 */
        /* <DEDUP_REMOVED lines=18> */
.L_x_290:
[----:B------:R-:W-:Y:S05]  /*2c60*/  BSYNC.RECONVERGENT B1 ;  /* 0x0000000000017941 */ /* 0x000fea0003800200 */
.L_x_289:
[----:B------:R-:W-:Y:S01]  /*2c70*/  ISETP.NE.AND P0, PT, R4, RZ, PT ;  /* 0x000000ff0400720c */ /* 0x000fe20003f05270 */
[----:B------:R-:W-:-:S12]  /*2c80*/  BSSY.RECONVERGENT B1, `(.L_x_291) ;  /* 0x000000a000017945 */ /* 0x000fd80003800200 */
[----:B------:R-:W-:Y:S05]  /*2c90*/  @P0 BRA `(.L_x_292) ;  /* 0x0000000000200947 */ /* 0x000fea0003800000 */
[----:B------:R-:W3:Y:S01]  /*2ca0*/  S2R R4, SR_CgaCtaId ;  /* 0x0000000000047919 */ /* 0x000ee20000008800 */
[----:B-1----:R-:W-:Y:S02]  /*2cb0*/  MOV R3, 0x400 ;  /* 0x0000040000037802 */ /* 0x002fe40000000f00 */
[----:B------:R-:W-:-:S04]  /*2cc0*/  SHF.R.U32.HI R2, RZ, 0x1, R0 ;  /* 0x00000001ff027819 */ /* 0x000fc80000011600 */
[----:B------:R-:W-:Y:S02]  /*2cd0*/  LOP3.LUT R2, R2, 0x1f0, RZ, 0xc0, !PT ;  /* 0x000001f002027812 */ /* 0x000fe400078ec0ff */
[----:B---3--:R-:W-:-:S05]  /*2ce0*/  LEA R3, R4, R3, 0x18 ;  /* 0x0000000304037211 */ /* 0x008fca00078ec0ff */
[----:B------:R-:W-:-:S05]  /*2cf0*/  IMAD.IADD R3, R2, 0x1, R3 ;  /* 0x0000000102037824 */ /* 0x000fca00078e0203 */
[----:B------:R3:W-:Y:S04]  /*2d00*/  STS.64 [R3+0x10], R14 ;  /* 0x0000100e03007388 */ /* 0x0007e80000000a00 */
[----:B------:R3:W-:Y:S02]  /*2d10*/  STS.64 [R3+0x8], R12 ;  /* 0x0000080c03007388 */ /* 0x0007e40000000a00 */
.L_x_292:
[----:B------:R-:W-:Y:S05]  /*2d20*/  BSYNC.RECONVERGENT B1 ;  /* 0x0000000000017941 */ /* 0x000fea0003800200 */
.L_x_291:
[----:B------:R-:W-:Y:S01]  /*2d30*/  BAR.SYNC.DEFER_BLOCKING 0x0 ;  /* 0x0000000000007b1d */ /* 0x000fe20000010000 */
[----:B------:R-:W-:-:S13]  /*2d40*/  ISETP.NE.AND P1, PT, R0, RZ, PT ;  /* 0x000000ff0000720c */ /* 0x000fda0003f25270 */
[----:B------:R-:W-:Y:S05]  /*2d50*/  @P1 BRA `(.L_x_268) ;  /* 0x0000003400b81947 */ /* 0x000fea0003800000 */
[----:B------:R-:W-:Y:S01]  /*2d60*/  UISETP.GE.AND UP0, UPT, UR6, 0x21, UPT ;  /* 0x000000210600788c */ /* 0x000fe2000bf06270 */
[----:B0-----:R-:W-:Y:S02]  /*2d70*/  IMAD.MOV.U32 R11, RZ, RZ, R14 ;  /* 0x000000ffff0b7224 */ /* 0x001fe400078e000e */
[----:B------:R-:W-:Y:S02]  /*2d80*/  IMAD.MOV.U32 R8, RZ, RZ, R15 ;  /* 0x000000ffff087224 */ /* 0x000fe400078e000f */
[----:B-1----:R-:W-:Y:S02]  /*2d90*/  IMAD.MOV.U32 R2, RZ, RZ, R12 ;  /* 0x000000ffff027224 */ /* 0x002fe400078e000c */
[----:B---3--:R-:W-:Y:S02]  /*2da0*/  IMAD.MOV.U32 R3, RZ, RZ, R13 ;  /* 0x000000ffff037224 */ /* 0x008fe400078e000d */
[----:B------:R-:W-:Y:S05]  /*2db0*/  BRA.U !UP0, `(.L_x_293) ;  /* 0x00000001086c7547 */ /* 0x000fea000b800000 */
[----:B------:R-:W0:Y:S01]  /*2dc0*/  S2UR UR5, SR_CgaCtaId ;  /* 0x00000000000579c3 */ /* 0x000e220000008800 */
[----:B------:R-:W-:Y:S01]  /*2dd0*/  UMOV UR4, 0x400 ;  /* 0x0000040000047882 */ /* 0x000fe20000000000 */
[----:B------:R-:W-:Y:S01]  /*2de0*/  BSSY.RECONVERGENT B1, `(.L_x_293) ;  /* 0x0000018000017945 */ /* 0x000fe20003800200 */
[----:B0-----:R-:W-:-:S09]  /*2df0*/  ULEA UR4, UR5, UR4, 0x18 ;  /* 0x0000000405047291 */ /* 0x001fd2000f8ec0ff */
[----:B--2---:R-:W0:Y:S04]  /*2e00*/  LDS.64 R4, [UR4+0x18] ;  /* 0x00001804ff047984 */ /* 0x004e280008000a00 */
        /* <DEDUP_REMOVED lines=21> */
.L_x_294:
[----:B------:R-:W-:Y:S05]  /*2f60*/  BSYNC.RECONVERGENT B1 ;  /* 0x0000000000017941 */ /* 0x000fea0003800200 */
.L_x_293:
[----:B------:R-:W-:Y:S01]  /*2f70*/  UISETP.GE.AND UP0, UPT, UR6, 0x41, UPT ;  /* 0x000000410600788c */ /* 0x000fe2000bf06270 */
[----:B------:R-:W-:Y:S02]  /*2f80*/  IMAD.MOV.U32 R9, RZ, RZ, R11 ;  /* 0x000000ffff097224 */ /* 0x000fe400078e000b */
[----:B------:R-:W-:Y:S02]  /*2f90*/  IMAD.MOV.U32 R0, RZ, RZ, R8 ;  /* 0x000000ffff007224 */ /* 0x000fe400078e0008 */
[----:B------:R-:W-:Y:S02]  /*2fa0*/  IMAD.MOV.U32 R4, RZ, RZ, R2 ;  /* 0x000000ffff047224 */ /* 0x000fe400078e0002 */
[----:B--2---:R-:W-:Y:S02]  /*2fb0*/  IMAD.MOV.U32 R5, RZ, RZ, R3 ;  /* 0x000000ffff057224 */ /* 0x004fe400078e0003 */
[----:B------:R-:W-:Y:S05]  /*2fc0*/  BRA.U !UP0, `(.L_x_295) ;  /* 0x00000001086c7547 */ /* 0x000fea000b800000 */
[----:B------:R-:W0:Y:S01]  /*2fd0*/  S2UR UR5, SR_CgaCtaId ;  /* 0x00000000000579c3 */ /* 0x000e220000008800 */
[----:B------:R-:W-:Y:S01]  /*2fe0*/  UMOV UR4, 0x400 ;  /* 0x0000040000047882 */ /* 0x000fe20000000000 */
[----:B------:R-:W-:Y:S01]  /*2ff0*/  BSSY.RECONVERGENT B1, `(.L_x_295) ;  /* 0x0000018000017945 */ /* 0x000fe20003800200 */
[----:B0-----:R-:W-:-:S09]  /*3000*/  ULEA UR4, UR5, UR4, 0x18 ;  /* 0x0000000405047291 */ /* 0x001fd2000f8ec0ff */
[----:B----4-:R-:W0:Y:S04]  /*3010*/  LDS.64 R6, [UR4+0x28] ;  /* 0x00002804ff067984 */ /* 0x010e280008000a00 */
        /* <DEDUP_REMOVED lines=21> */
.L_x_296:
[----:B------:R-:W-:Y:S05]  /*3170*/  BSYNC.RECONVERGENT B1 ;  /* 0x0000000000017941 */ /* 0x000fea0003800200 */
.L_x_295:
        /* <DEDUP_REMOVED lines=32> */
.L_x_298:
[----:B------:R-:W-:Y:S05]  /*3380*/  BSYNC.RECONVERGENT B1 ;  /* 0x0000000000017941 */ /* 0x000fea0003800200 */
.L_x_297:
        /* <DEDUP_REMOVED lines=32> */
.L_x_300:
[----:B------:R-:W-:Y:S05]  /*3590*/  BSYNC.RECONVERGENT B1 ;  /* 0x0000000000017941 */ /* 0x000fea0003800200 */
.L_x_299:
        /* <DEDUP_REMOVED lines=32> */
.L_x_302:
[----:B------:R-:W-:Y:S05]  /*37a0*/  BSYNC.RECONVERGENT B1 ;  /* 0x0000000000017941 */ /* 0x000fea0003800200 */
.L_x_301:
        /* <DEDUP_REMOVED lines=32> */
.L_x_304:
[----:B------:R-:W-:Y:S05]  /*39b0*/  BSYNC.RECONVERGENT B1 ;  /* 0x0000000000017941 */ /* 0x000fea0003800200 */
.L_x_303:
        /* <DEDUP_REMOVED lines=32> */
.L_x_236:
[----:B------:R-:W1:Y:S01]  /*3bc0*/  S2R R0, SR_TID.X ;  /* 0x0000000000007919 */ /* 0x000e620000002100 */
[----:B------:R-:W1:Y:S01]  /*3bd0*/  LDC.64 R2, c[0x0][0x380] ;  /* 0x0000e000ff027b82 */ /* 0x000e620000000a00 */
[----:B------:R-:W2:Y:S01]  /*3be0*/  LDCU.64 UR6, c[0x0][0x388] ;  /* 0x00007100ff0677ac */ /* 0x000ea20008000a00 */
[----:B-1----:R-:W-:-:S05]  /*3bf0*/  IMAD.WIDE.U32 R2, R0, 0x8, R2 ;  /* 0x0000000800027825 */ /* 0x002fca00078e0002 */
[----:B0-----:R-:W3:Y:S04]  /*3c00*/  LDG.E.64 R4, desc[UR8][R2.64] ;  /* 0x0000000802047981 */ /* 0x001ee8000c1e1b00 */
[----:B------:R-:W3:Y:S04]  /*3c10*/  LDG.E.64 R6, desc[UR8][R2.64+0x800] ;  /* 0x0008000802067981 */ /* 0x000ee8000c1e1b00 */
[----:B------:R-:W4:Y:S04]  /*3c20*/  LDG.E.64 R8, desc[UR8][R2.64+0x1000] ;  /* 0x0010000802087981 */ /* 0x000f28000c1e1b00 */
[----:B------:R-:W5:Y:S04]  /*3c30*/  LDG.E.64 R12, desc[UR8][R2.64+0x1800] ;  /* 0x00180008020c7981 */ /* 0x000f68000c1e1b00 */
[----:B------:R-:W5:Y:S01]  /*3c40*/  LDG.E.64 R10, desc[UR8][R2.64+0x2000] ;  /* 0x00200008020a7981 */ /* 0x000f62000c1e1b00 */
[----:B------:R-:W-:Y:S01]  /*3c50*/  BSSY.RECONVERGENT B1, `(.L_x_305) ;  /* 0x000001c000017945 */ /* 0x000fe20003800200 */
[----:B---3--:R-:W-:-:S06]  /*3c60*/  DSETP.GEU.AND P0, PT, |R4|, |R6|, PT ;  /* 0x400000060400722a */ /* 0x008fcc0003f0e200 */
[----:B------:R-:W-:Y:S02]  /*3c70*/  FSEL R4, R4, R6, P0 ;  /* 0x0000000604047208 */ /* 0x000fe40000000000 */
[----:B------:R-:W-:Y:S01]  /*3c80*/  FSEL R5, R5, R7, P0 ;  /* 0x0000000705057208 */ /* 0x000fe20000000000 */
[C---:B------:R-:W-:Y:S01]  /*3c90*/  VIADD R7, R0.reuse, 0x200 ;  /* 0x0000020000077836 */ /* 0x040fe20000000000 */
[----:B------:R-:W-:-:S04]  /*3ca0*/  LOP3.LUT R6, R0, 0x400, RZ, 0xfc, !PT ;  /* 0x0000040000067812 */ /* 0x000fc800078efcff */
[----:B----4-:R-:W-:Y:S01]  /*3cb0*/  DSETP.GEU.AND P1, PT, |R4|, |R8|, PT ;  /* 0x400000080400722a */ /* 0x010fe20003f2e200 */
[----:B--2---:R-:W-:-:S05]  /*3cc0*/  IADD3 R17, P4, PT, R6, UR6, RZ ;  /* 0x0000000606117c10 */ /* 0x004fca000ff9e0ff */
[----:B------:R-:W-:Y:S01]  /*3cd0*/  FSEL R4, R4, R8, P1 ;  /* 0x0000000804047208 */ /* 0x000fe20000800000 */
[----:B------:R-:W-:Y:S01]  /*3ce0*/  IMAD.X R16, RZ, RZ, UR7, P4 ;  /* 0x00000007ff107e24 */ /* 0x000fe2000a0e06ff */
[----:B------:R-:W-:Y:S01]  /*3cf0*/  FSEL R5, R5, R9, P1 ;  /* 0x0000000905057208 */ /* 0x000fe20000800000 */
[----:B------:R-:W-:-:S05]  /*3d00*/  VIADD R9, R0, 0x100 ;  /* 0x0000010000097836 */ /* 0x000fca0000000000 */
[----:B-----5:R-:W-:Y:S01]  /*3d10*/  DSETP.GEU.AND P2, PT, |R4|, |R12|, PT ;  /* 0x4000000c0400722a */ /* 0x020fe20003f4e200 */
[----:B------:R-:W-:-:S05]  /*3d20*/  @P1 SEL R7, R0, R9, P0 ;  /* 0x0000000900071207 */ /* 0x000fca0000000000 */
[----:B------:R-:W-:Y:S02]  /*3d30*/  FSEL R4, R4, R12, P2 ;  /* 0x0000000c04047208 */ /* 0x000fe40001000000 */
[----:B------:R-:W-:-:S06]  /*3d40*/  FSEL R5, R5, R13, P2 ;  /* 0x0000000d05057208 */ /* 0x000fcc0001000000 */
[----:B------:R-:W-:Y:S01]  /*3d50*/  DSETP.GEU.AND P3, PT, |R4|, |R10|, PT ;  /* 0x4000000a0400722a */ /* 0x000fe20003f6e200 */
[----:B------:R-:W-:-:S13]  /*3d60*/  @!P2 VIADD R7, R0, 0x300 ;  /* 0x000003000007a836 */ /* 0x000fda0000000000 */
[----:B------:R-:W-:Y:S05]  /*3d70*/  @!P3 BRA `(.L_x_306) ;  /* 0x000000000024b947 */ /* 0x000fea0003800000 */
[C---:B------:R-:W-:Y:S02]  /*3d80*/  ISETP.GE.U32.AND P0, PT, R7.reuse, R6, PT ;  /* 0x000000060700720c */ /* 0x040fe40003f06070 */
[----:B------:R-:W-:Y:S02]  /*3d90*/  IADD3 R6, P1, PT, R7, UR6, RZ ;  /* 0x0000000607067c10 */ /* 0x000fe4000ff3e0ff */
[----:B------:R-:W-:-:S03]  /*3da0*/  ISETP.GE.U32.AND.EX P0, PT, RZ, RZ, PT, P0 ;  /* 0x000000ffff00720c */ /* 0x000fc60003f06100 */
[----:B------:R-:W-:-:S10]  /*3db0*/  IMAD.X R7, RZ, RZ, UR7, P1 ;  /* 0x00000007ff077e24 */ /* 0x000fd400088e06ff */
[----:B------:R-:W-:-:S06]  /*3dc0*/  DSETP.LT.OR P0, PT, |R10|, |R4|, !P0 ;  /* 0x400000040a00722a */ /* 0x000fcc0004701600 */
[----:B------:R-:W-:Y:S02]  /*3dd0*/  FSEL R10, R4, R10, P0 ;  /* 0x0000000a040a7208 */ /* 0x000fe40000000000 */
[----:B------:R-:W-:Y:S02]  /*3de0*/  FSEL R11, R5, R11, P0 ;  /* 0x0000000b050b7208 */ /* 0x000fe40000000000 */
[----:B------:R-:W-:Y:S02]  /*3df0*/  SEL R17, R6, R17, P0 ;  /* 0x0000001106117207 */ /* 0x000fe40000000000 */
[----:B------:R-:W-:-:S07]  /*3e00*/  SEL R16, R7, R16, P0 ;  /* 0x0000001007107207 */ /* 0x000fce0000000000 */
.L_x_306:
[----:B------:R-:W-:Y:S05]  /*3e10*/  BSYNC.RECONVERGENT B1 ;  /* 0x0000000000017941 */ /* 0x000fea0003800200 */
.L_x_305:
[----:B------:R-:W-:Y:S01]  /*3e20*/  UISETP.GE.U32.AND UP0, UPT, UR4, 0xa00, UPT ;  /* 0x00000a000400788c */ /* 0x000fe2000bf06070 */
[----:B------:R-:W-:Y:S02]  /*3e30*/  IMAD.MOV.U32 R19, RZ, RZ, 0x500 ;  /* 0x00000500ff137424 */ /* 0x000fe400078e00ff */
[----:B------:R-:W-:Y:S01]  /*3e40*/  IMAD.MOV.U32 R18, RZ, RZ, RZ ;  /* 0x000000ffff127224 */ /* 0x000fe200078e00ff */
[----:B------:R-:W-:-:S09]  /*3e50*/  UISETP.GE.U32.AND.EX UP0, UPT, UR5, URZ, UPT, UP0 ;  /* 0x000000ff0500728c */ /* 0x000fd2000bf06100 */
[----:B------:R-:W-:Y:S05]  /*3e60*/  BRA.U !UP0, `(.L_x_307) ;  /* 0x0000000508587547 */ /* 0x000fea000b800000 */
[----:B------:R-:W-:Y:S01]  /*3e70*/  IMAD.MOV.U32 R12, RZ, RZ, R10 ;  /* 0x000000ffff0c7224 */ /* 0x000fe200078e000a */
[----:B------:R-:W0:Y:S01]  /*3e80*/  LDCU.64 UR6, c[0x0][0x388] ;  /* 0x00007100ff0677ac */ /* 0x000e220008000a00 */
[----:B------:R-:W-:Y:S02]  /*3e90*/  IMAD.MOV.U32 R13, RZ, RZ, R11 ;  /* 0x000000ffff0d7224 */ /* 0x000fe400078e000b */
[----:B------:R-:W-:Y:S01]  /*3ea0*/  IMAD.MOV.U32 R21, RZ, RZ, 0x500 ;  /* 0x00000500ff157424 */ /* 0x000fe200078e00ff */
[----:B------:R-:W1:Y:S01]  /*3eb0*/  LDCU.64 UR4, c[0x0][0x398] ;  /* 0x00007300ff0477ac */ /* 0x000e620008000a00 */
[----:B------:R-:W-:-:S07]  /*3ec0*/  IMAD.MOV.U32 R19, RZ, RZ, RZ ;  /* 0x000000ffff137224 */ /* 0x000fce00078e00ff */
.L_x_308:
[----:B------:R-:W-:-:S04]  /*3ed0*/  LEA R24, P0, R21, R2, 0x3 ;  /* 0x0000000215187211 */ /* 0x000fc800078018ff */
[----:B------:R-:W-:-:S05]  /*3ee0*/  LEA.HI.X R25, R21, R3, R19, 0x3, P0 ;  /* 0x0000000315197211 */ /* 0x000fca00000f1c13 */
[----:B------:R-:W2:Y:S04]  /*3ef0*/  LDG.E.64 R14, desc[UR8][R24.64] ;  /* 0x00000008180e7981 */ /* 0x000ea8000c1e1b00 */
[----:B------:R-:W3:Y:S04]  /*3f00*/  LDG.E.64 R8, desc[UR8][R24.64+0x800] ;  /* 0x0008000818087981 */ /* 0x000ee8000c1e1b00 */
[----:B------:R-:W4:Y:S04]  /*3f10*/  LDG.E.64 R6, desc[UR8][R24.64+0x1000] ;  /* 0x0010000818067981 */ /* 0x000f28000c1e1b00 */
[----:B------:R-:W5:Y:S04]  /*3f20*/  LDG.E.64 R4, desc[UR8][R24.64+0x1800] ;  /* 0x0018000818047981 */ /* 0x000f68000c1e1b00 */
[----:B------:R-:W5:Y:S01]  /*3f30*/  LDG.E.64 R10, desc[UR8][R24.64+0x2000] ;  /* 0x00200008180a7981 */ /* 0x000f62000c1e1b00 */
[----:B0-----:R-:W-:-:S04]  /*3f40*/  IADD3 R20, P0, P1, R21, UR6, R0 ;  /* 0x0000000615147c10 */ /* 0x001fc8000f91e000 */
[----:B------:R-:W-:Y:S01]  /*3f50*/  IADD3.X R18, PT, PT, R19, UR7, RZ, P0, P1 ;  /* 0x0000000713127c10 */ /* 0x000fe200087e24ff */
[----:B------:R-:W-:-:S04]  /*3f60*/  IMAD.MOV.U32 R22, RZ, RZ, R20 ;  /* 0x000000ffff167224 */ /* 0x000fc800078e0014 */
[----:B------:R-:W-:Y:S01]  /*3f70*/  IMAD.MOV.U32 R23, RZ, RZ, R18 ;  /* 0x000000ffff177224 */ /* 0x000fe200078e0012 */
[----:B--2---:R-:W-:-:S14]  /*3f80*/  DSETP.GEU.AND P2, PT, |R12|, |R14|, PT ;  /* 0x4000000e0c00722a */ /* 0x004fdc0003f4e200 */
[----:B------:R-:W-:-:S04]  /*3f90*/  @P2 ISETP.GE.U32.AND P0, PT, R17, R22, PT ;  /* 0x000000161100220c */ /* 0x000fc80003f06070 */
[----:B------:R-:W-:-:S13]  /*3fa0*/  @P2 ISETP.GE.AND.EX P0, PT, R16, R23, PT, P0 ;  /* 0x000000171000220c */ /* 0x000fda0003f06300 */
[----:B------:R-:W-:-:S06]  /*3fb0*/  @P2 DSETP.LT.OR P0, PT, |R14|, |R12|, !P0 ;  /* 0x4000000c0e00222a */ /* 0x000fcc0004701600 */
[----:B------:R-:W-:Y:S02]  /*3fc0*/  @P2 FSEL R13, R13, R15, P0 ;  /* 0x0000000f0d0d2208 */ /* 0x000fe40000000000 */
[----:B------:R-:W-:Y:S02]  /*3fd0*/  @P2 FSEL R12, R12, R14, P0 ;  /* 0x0000000e0c0c2208 */ /* 0x000fe40000000000 */
[----:B------:R-:W-:Y:S01]  /*3fe0*/  @P2 SEL R22, R17, R22, P0 ;  /* 0x0000001611162207 */ /* 0x000fe20000000000 */
[----:B------:R-:W-:Y:S01]  /*3ff0*/  @P2 IMAD.MOV.U32 R15, RZ, RZ, R13 ;  /* 0x000000ffff0f2224 */ /* 0x000fe200078e000d */
[----:B------:R-:W-:Y:S01]  /*4000*/  IADD3 R13, P3, PT, R20, 0x100, RZ ;  /* 0x00000100140d7810 */ /* 0x000fe20007f7e0ff */
[----:B------:R-:W-:Y:S01]  /*4010*/  @P2 IMAD.MOV.U32 R14, RZ, RZ, R12 ;  /* 0x000000ffff0e2224 */ /* 0x000fe200078e000c */
[----:B------:R-:W-:-:S03]  /*4020*/  @P2 SEL R23, R16, R23, P0 ;  /* 0x0000001710172207 */ /* 0x000fc60000000000 */
[----:B------:R-:W-:Y:S02]  /*4030*/  IMAD.X R16, RZ, RZ, R18, P3 ;  /* 0x000000ffff107224 */ /* 0x000fe400018e0612 */
[----:B---3--:R-:W-:-:S14]  /*4040*/  DSETP.GEU.AND P1, PT, |R14|, |R8|, PT ;  /* 0x400000080e00722a */ /* 0x008fdc0003f2e200 */
        /* <DEDUP_REMOVED lines=11> */
[----:B----4-:R-:W-:-:S14]  /*4100*/  DSETP.GEU.AND P2, PT, |R8|, |R6|, PT ;  /* 0x400000060800722a */ /* 0x010fdc0003f4e200 */
        /* <DEDUP_REMOVED lines=10> */
[----:B------:R-:W-:Y:S01]  /*41b0*/  IMAD.X R9, RZ, RZ, R18, P3 ;  /* 0x000000ffff097224 */ /* 0x000fe200018e0612 */
[----:B------:R-:W-:Y:S01]  /*41c0*/  IADD3 R17, P3, PT, R20, 0x400, RZ ;  /* 0x0000040014117810 */ /* 0x000fe20007f7e0ff */
[----:B-----5:R-:W-:-:S04]  /*41d0*/  DSETP.GEU.AND P1, PT, |R6|, |R4|, PT ;  /* 0x400000040600722a */ /* 0x020fc80003f2e200 */
[----:B------:R-:W-:-:S10]  /*41e0*/  IMAD.X R16, RZ, RZ, R18, P3 ;  /* 0x000000ffff107224 */ /* 0x000fd400018e0612 */
        /* <DEDUP_REMOVED lines=8> */
[----:B------:R-:W-:Y:S01]  /*4270*/  @P1 IMAD.MOV.U32 R5, RZ, RZ, R7 ;  /* 0x000000ffff051224 */ /* 0x000fe200078e0007 */
[C---:B------:R-:W-:Y:S02]  /*4280*/  IADD3 R6, P1, PT, R21.reuse, 0xa00, RZ ;  /* 0x00000a0015067810 */ /* 0x040fe40007f3e0ff */
[----:B------:R-:W-:-:S02]  /*4290*/  IADD3 R21, P3, PT, R21, 0x500, RZ ;  /* 0x0000050015157810 */ /* 0x000fc40007f7e0ff */
[----:B-1----:R-:W-:Y:S01]  /*42a0*/  ISETP.GT.U32.AND P4, PT, R6, UR4, PT ;  /* 0x0000000406007c0c */ /* 0x002fe2000bf84070 */
[----:B------:R-:W-:Y:S01]  /*42b0*/  DSETP.GEU.AND P2, PT, |R4|, |R10|, PT ;  /* 0x4000000a0400722a */ /* 0x000fe20003f4e200 */
[--C-:B------:R-:W-:Y:S02]  /*42c0*/  IMAD.X R6, RZ, RZ, R19.reuse, P1 ;  /* 0x000000ffff067224 */ /* 0x100fe400008e0613 */
[----:B------:R-:W-:-:S03]  /*42d0*/  IMAD.X R18, RZ, RZ, R19, P3 ;  /* 0x000000ffff127224 */ /* 0x000fc600018e0613 */
[----:B------:R-:W-:Y:S01]  /*42e0*/  ISETP.GT.AND.EX P1, PT, R6, UR5, PT, P4 ;  /* 0x0000000506007c0c */ /* 0x000fe2000bf24340 */
[----:B------:R-:W-:-:S07]  /*42f0*/  IMAD.MOV.U32 R19, RZ, RZ, R18 ;  /* 0x000000ffff137224 */ /* 0x000fce00078e0012 */
        /* <DEDUP_REMOVED lines=8> */
[----:B------:R-:W-:Y:S02]  /*4380*/  @P2 IMAD.MOV.U32 R11, RZ, RZ, R5 ;  /* 0x000000ffff0b2224 */ /* 0x000fe400078e0005 */
[----:B------:R-:W-:Y:S02]  /*4390*/  IMAD.MOV.U32 R12, RZ, RZ, R10 ;  /* 0x000000ffff0c7224 */ /* 0x000fe400078e000a */
[----:B------:R-:W-:Y:S01]  /*43a0*/  IMAD.MOV.U32 R13, RZ, RZ, R11 ;  /* 0x000000ffff0d7224 */ /* 0x000fe200078e000b */
[----:B------:R-:W-:Y:S06]  /*43b0*/  @!P1 BRA `(.L_x_308) ;  /* 0xfffffff800c49947 */ /* 0x000fec000383ffff */
[----:B------:R-:W-:-:S07]  /*43c0*/  IMAD.MOV.U32 R19, RZ, RZ, R21 ;  /* 0x000000ffff137224 */ /* 0x000fce00078e0015 */
.L_x_307:
[----:B------:R-:W-:-:S04]  /*43d0*/  ISETP.GE.U32.AND P0, PT, R19, UR4, PT ;  /* 0x0000000413007c0c */ /* 0x000fc8000bf06070 */
[----:B------:R-:W-:-:S13]  /*43e0*/  ISETP.GE.AND.EX P0, PT, R18, UR5, PT, P0 ;  /* 0x0000000512007c0c */ /* 0x000fda000bf06300 */
[----:B------:R-:W-:Y:S05]  /*43f0*/  @P0 BRA `(.L_x_309) ;  /* 0x0000000800c40947 */ /* 0x000fea0003800000 */
[----:B------:R-:W-:Y:S01]  /*4400*/  IADD3 R21, PT, PT, -R19, UR4, RZ ;  /* 0x0000000413157c10 */ /* 0x000fe2000fffe1ff */
[----:B------:R-:W-:Y:S03]  /*4410*/  BSSY.RECONVERGENT B1, `(.L_x_309) ;  /* 0x00000af000017945 */ /* 0x000fe60003800200 */
[----:B------:R-:W-:-:S13]  /*4420*/  ISETP.GE.AND P0, PT, R0, R21, PT ;  /* 0x000000150000720c */ /* 0x000fda0003f06270 */
[----:B------:R-:W-:Y:S05]  /*4430*/  @P0 BRA `(.L_x_310) ;  /* 0x0000000800b00947 */ /* 0x000fea0003800000 */
[-C--:B------:R-:W-:Y:S01]  /*4440*/  LOP3.LUT R6, RZ, R0.reuse, RZ, 0x33, !PT ;  /* 0x00000000ff067212 */ /* 0x080fe200078e33ff */
[----:B------:R-:W-:Y:S01]  /*4450*/  BSSY.RECONVERGENT B2, `(.L_x_311) ;  /* 0x0000036000027945 */ /* 0x000fe20003800200 */
[----:B------:R-:W-:Y:S02]  /*4460*/  MOV R12, R0 ;  /* 0x00000000000c7202 */ /* 0x000fe40000000f00 */
        /* <DEDUP_REMOVED lines=9> */
[----:B------:R-:W-:Y:S02]  /*4500*/  LOP3.LUT R2, R2, 0x3, RZ, 0xc0, !PT ;  /* 0x0000000302027812 */ /* 0x000fe400078ec0ff */
[----:B------:R-:W-:-:S03]  /*4510*/  IADD3 R13, P0, PT, R9, UR6, RZ ;  /* 0x00000006090d7c10 */ /* 0x000fc6000ff1e0ff */
[----:B------:R-:W-:Y:S01]  /*4520*/  IMAD.MOV R7, RZ, RZ, -R2 ;  /* 0x000000ffff077224 */ /* 0x000fe200078e0a02 */
[----:B0-----:R-:W-:-:S04]  /*4530*/  LEA R8, P1, R9, UR10, 0x3 ;  /* 0x0000000a09087c11 */ /* 0x001fc8000f8218ff */
[----:B------:R-:W-:Y:S02]  /*4540*/  LEA.HI.X R9, R9, UR11, R14, 0x3, P1 ;  /* 0x0000000b09097c11 */ /* 0x000fe400088f1c0e */
[----:B------:R-:W-:-:S07]  /*4550*/  IADD3.X R14, PT, PT, R14, UR7, RZ, P0, !PT ;  /* 0x000000070e0e7c10 */ /* 0x000fce00087fe4ff */
.L_x_315:
        /* <DEDUP_REMOVED lines=31> */
.L_x_314:
[----:B------:R-:W-:Y:S05]  /*4750*/  BSYNC.RECONVERGENT B3 ;  /* 0x0000000000037941 */ /* 0x000fea0003800200 */
.L_x_313:
[----:B------:R-:W-:Y:S01]  /*4760*/  IADD3 R13, P0, PT, R13, 0x100, RZ ;  /* 0x000001000d0d7810 */ /* 0x000fe20007f1e0ff */
[----:B------:R-:W-:Y:S02]  /*4770*/  VIADD R12, R12, 0x100 ;  /* 0x000001000c0c7836 */ /* 0x000fe40000000000 */
[----:B------:R-:W-:Y:S02]  /*4780*/  IMAD.X R9, RZ, RZ, R9, P3 ;  /* 0x000000ffff097224 */ /* 0x000fe400018e0609 */
[----:B------:R-:W-:Y:S01]  /*4790*/  IMAD.X R14, RZ, RZ, R14, P0 ;  /* 0x000000ffff0e7224 */ /* 0x000fe200000e060e */
[----:B------:R-:W-:Y:S07]  /*47a0*/  @P2 BRA `(.L_x_315) ;  /* 0xfffffffc006c2947 */ /* 0x000fee000383ffff */
.L_x_312:
[----:B------:R-:W-:Y:S05]  /*47b0*/  BSYNC.RECONVERGENT B2 ;  /* 0x0000000000027941 */ /* 0x000fea0003800200 */
.L_x_311:
[----:B------:R-:W-:-:S13]  /*47c0*/  ISETP.GE.U32.AND P0, PT, R6, 0x300, PT ;  /* 0x000003000600780c */ /* 0x000fda0003f06070 */
[----:B------:R-:W-:Y:S05]  /*47d0*/  @!P0 BRA `(.L_x_310) ;  /* 0x0000000400c88947 */ /* 0x000fea0003800000 */
[----:B------:R-:W0:Y:S01]  /*47e0*/  LDC.64 R8, c[0x0][0x380] ;  /* 0x0000e000ff087b82 */ /* 0x000e220000000a00 */
[----:B------:R-:W-:-:S07]  /*47f0*/  VIADD R20, R12, 0x200 ;  /* 0x000002000c147836 */ /* 0x000fce0000000000 */
[----:B------:R-:W1:Y:S02]  /*4800*/  LDC.64 R6, c[0x0][0x388] ;  /* 0x0000e200ff067b82 */ /* 0x000e640000000a00 */
.L_x_324:
        /* <DEDUP_REMOVED lines=30> */
.L_x_317:
[----:B------:R-:W-:Y:S05]  /*49f0*/  BSYNC.RECONVERGENT B2 ;  /* 0x0000000000027941 */ /* 0x000fea0003800200 */
.L_x_316:
        /* <DEDUP_REMOVED lines=9> */
[----:B------:R-:W-:-:S03]  /*4a90*/  IMAD.MOV.U32 R24, RZ, RZ, R26 ;  /* 0x000000ffff187224 */ /* 0x000fc600078e001a */
[----:B------:R-:W-:Y:S01]  /*4aa0*/  MOV R25, R27 ;  /* 0x0000001b00197202 */ /* 0x000fe20000000f00 */
        /* <DEDUP_REMOVED lines=15> */
.L_x_319:
[----:B------:R-:W-:Y:S05]  /*4ba0*/  BSYNC.RECONVERGENT B2 ;  /* 0x0000000000027941 */ /* 0x000fea0003800200 */
.L_x_318:
[----:B------:R-:W-:Y:S01]  /*4bb0*/  DSETP.GEU.AND P0, PT, |R16|, |R10|, PT ;  /* 0x4000000a1000722a */ /* 0x000fe20003f0e200 */
[CC--:B------:R-:W-:Y:S01]  /*4bc0*/  IADD3 R13, P1, P4, R19.reuse, R6.reuse, R20 ;  /* 0x00000006130d7210 */ /* 0x0c0fe20007c3e014 */
[----:B------:R-:W-:Y:S01]  /*4bd0*/  VIADD R4, R20, 0x100 ;  /* 0x0000010014047836 */ /* 0x000fe20000000000 */
[----:B------:R-:W-:Y:S01]  /*4be0*/  BSSY.RECONVERGENT B2, `(.L_x_320) ;  /* 0x0000016000027945 */ /* 0x000fe20003800200 */
[----:B------:R-:W-:Y:S01]  /*4bf0*/  IMAD.MOV.U32 R2, RZ, RZ, R10 ;  /* 0x000000ffff027224 */ /* 0x000fe200078e000a */
[----:B------:R-:W-:Y:S01]  /*4c00*/  IADD3.X R22, PT, PT, R18, R7, RZ, P1, P4 ;  /* 0x0000000712167210 */ /* 0x000fe20000fe84ff */
[----:B------:R-:W-:Y:S01]  /*4c10*/  IMAD.MOV.U32 R5, RZ, RZ, R13 ;  /* 0x000000ffff057224 */ /* 0x000fe200078e000d */
[----:B------:R-:W-:Y:S01]  /*4c20*/  IADD3 R4, P2, P3, R19, R6, R4 ;  /* 0x0000000613047210 */ /* 0x000fe20007b5e004 */
        /* <DEDUP_REMOVED lines=17> */
.L_x_321:
[----:B------:R-:W-:Y:S05]  /*4d40*/  BSYNC.RECONVERGENT B2 ;  /* 0x0000000000027941 */ /* 0x000fea0003800200 */
.L_x_320:
[----:B------:R-:W-:Y:S01]  /*4d50*/  DSETP.GEU.AND P0, PT, |R2|, |R14|, PT ;  /* 0x4000000e0200722a */ /* 0x000fe20003f0e200 */
[----:B------:R-:W-:Y:S01]  /*4d60*/  IADD3.X R13, PT, PT, R18, R7, RZ, P2, P3 ;  /* 0x00000007120d7210 */ /* 0x000fe200017e64ff */
        /* <DEDUP_REMOVED lines=20> */
.L_x_323:
[----:B------:R-:W-:Y:S05]  /*4eb0*/  BSYNC.RECONVERGENT B2 ;  /* 0x0000000000027941 */ /* 0x000fea0003800200 */
.L_x_322:
[C---:B------:R-:W-:Y:S02]  /*4ec0*/  VIADD R2, R20.reuse, 0x200 ;  /* 0x0000020014027836 */ /* 0x040fe40000000000 */
[----:B------:R-:W-:-:S03]  /*4ed0*/  VIADD R20, R20, 0x400 ;  /* 0x0000040014147836 */ /* 0x000fc60000000000 */
[----:B------:R-:W-:-:S13]  /*4ee0*/  ISETP.GE.AND P0, PT, R2, R21, PT ;  /* 0x000000150200720c */ /* 0x000fda0003f06270 */
[----:B------:R-:W-:Y:S05]  /*4ef0*/  @!P0 BRA `(.L_x_324) ;  /* 0xfffffff800448947 */ /* 0x000fea000383ffff */
.L_x_310:
[----:B------:R-:W-:Y:S05]  /*4f00*/  BSYNC.RECONVERGENT B1 ;  /* 0x0000000000017941 */ /* 0x000fea0003800200 */
.L_x_309:
        /* <DEDUP_REMOVED lines=32> */
.L_x_326:
[----:B------:R-:W-:Y:S05]  /*5110*/  BSYNC.RECONVERGENT B1 ;  /* 0x0000000000017941 */ /* 0x000fea0003800200 */
.L_x_325:
        /* <DEDUP_REMOVED lines=31> */
.L_x_328:
[----:B------:R-:W-:Y:S05]  /*5310*/  BSYNC.RECONVERGENT B1 ;  /* 0x0000000000017941 */ /* 0x000fea0003800200 */
.L_x_327:
        /* <DEDUP_REMOVED lines=31> */
.L_x_330:
[----:B------:R-:W-:Y:S05]  /*5510*/  BSYNC.RECONVERGENT B1 ;  /* 0x0000000000017941 */ /* 0x000fea0003800200 */
.L_x_329:
[----:B------:R-:W-:Y:S01]  /*5520*/  ISETP.GT.AND P0, PT, R8, 0x17, PT ;  /* 0x000000170800780c */ /* 0x000fe20003f04270 */
[----:B-1----:R1:W1:Y:S01]  /*5530*/  SHFL.DOWN PT, R6, R2, 0x8, 0x1f ;  /* 0x09001f0002067f89 */ /* 0x00226200000e0000 */
[----:B------:R-:W-:Y:S01]  /*5540*/  BSSY.RECONVERGENT B1, `(.L_x_331) ;  /* 0x000001d000017945 */ /* 0x000fe20003800200 */
[----:B--2---:R-:W-:Y:S02]  /*5550*/  IMAD.MOV.U32 R9, RZ, RZ, R11 ;  /* 0x000000ffff097224 */ /* 0x004fe400078e000b */
[----:B---3--:R2:W3:Y:S01]  /*5560*/  SHFL.DOWN PT, R7, R3, 0x8, 0x1f ;  /* 0x09001f0003077f89 */ /* 0x0084e200000e0000 */
[----:B------:R-:W-:Y:S02]  /*5570*/  IMAD.MOV.U32 R10, RZ, RZ, R12 ;  /* 0x000000ffff0a7224 */ /* 0x000fe400078e000c */
[----:B------:R-:W-:Y:S01]  /*5580*/  IMAD.MOV.U32 R4, RZ, RZ, R2 ;  /* 0x000000ffff047224 */ /* 0x000fe200078e0002 */
[----:B0-----:R2:W0:Y:S01]  /*5590*/  SHFL.DOWN PT, R14, R11, 0x8, 0x1f ;  /* 0x09001f000b0e7f89 */ /* 0x00142200000e0000 */
[----:B------:R-:W-:-:S03]  /*55a0*/  IMAD.MOV.U32 R5, RZ, RZ, R3 ;  /* 0x000000ffff057224 */ /* 0x000fc600078e0003 */
[----:B----4-:R2:W4:Y:S01]  /*55b0*/  SHFL.DOWN PT, R13, R12, 0x8, 0x1f ;  /* 0x09001f000c0d7f89 */ /* 0x01052200000e0000 */
        /* <DEDUP_REMOVED lines=21> */
.L_x_332:
[----:B------:R-:W-:Y:S05]  /*5710*/  BSYNC.RECONVERGENT B1 ;  /* 0x0000000000017941 */ /* 0x000fea0003800200 */
.L_x_331:
        /* <DEDUP_REMOVED lines=8> */
[----:B----4-:R-:W-:-:S03]  /*57a0*/  IMAD.MOV.U32 R13, RZ, RZ, R5 ;  /* 0x000000ffff0d7224 */ /* 0x010fc600078e0005 */
[----:B---3--:R3:W4:Y:S01]  /*57b0*/  SHFL.DOWN PT, R7, R10, 0x10, 0x1f ;  /* 0x0a001f000a077f89 */ /* 0x00872200000e0000 */
[----:B------:R-:W-:Y:S05]  /*57c0*/  @P0 BRA `(.L_x_334) ;  /* 0x0000000000500947 */ /* 0x000fea0003800000 */
[----:B-12---:R-:W-:Y:S01]  /*57d0*/  DSETP.GEU.AND P0, PT, |R4|, |R2|, PT ;  /* 0x400000020400722a */ /* 0x006fe20003f0e200 */
        /* <DEDUP_REMOVED lines=19> */
.L_x_334:
[----:B------:R-:W-:Y:S05]  /*5910*/  BSYNC.RECONVERGENT B1 ;  /* 0x0000000000017941 */ /* 0x000fea0003800200 */
.L_x_333:
        /* <DEDUP_REMOVED lines=11> */
.L_x_336:
[----:B------:R-:W-:Y:S05]  /*59d0*/  BSYNC.RECONVERGENT B1 ;  /* 0x0000000000017941 */ /* 0x000fea0003800200 */
.L_x_335:
        /* <DEDUP_REMOVED lines=8> */
[----:B0---4-:R-:W0:Y:S04]  /*5a60*/  LDS.128 R4, [R0+0x20] ;  /* 0x0000200000047984 */ /* 0x011e280000000c00 */
[----:B------:R2:W4:Y:S04]  /*5a70*/  LDS.64 R2, [R0+0x80] ;  /* 0x0000800000027984 */ /* 0x0005280000000a00 */
[----:B---3--:R2:W3:Y:S01]  /*5a80*/  LDS.128 R8, [R0+0x30] ;  /* 0x0000300000087984 */ /* 0x0084e20000000c00 */
[----:B-1----:R-:W-:Y:S01]  /*5a90*/  DSETP.GEU.AND P0, PT, |R12|, |R16|, PT ;  /* 0x400000100c00722a */ /* 0x002fe20003f0e200 */
[----:B------:R-:W-:-:S02]  /*5aa0*/  IMAD.MOV.U32 R20, RZ, RZ, R16 ;  /* 0x000000ffff147224 */ /* 0x000fc400078e0010 */
[----:B------:R-:W-:Y:S02]  /*5ab0*/  IMAD.MOV.U32 R21, RZ, RZ, R17 ;  /* 0x000000ffff157224 */ /* 0x000fe400078e0011 */
[----:B0-----:R-:W-:Y:S02]  /*5ac0*/  IMAD.MOV.U32 R23, RZ, RZ, R4 ;  /* 0x000000ffff177224 */ /* 0x001fe400078e0004 */
        /* <DEDUP_REMOVED lines=16> */
.L_x_338:
[----:B------:R-:W-:Y:S05]  /*5bd0*/  BSYNC.RECONVERGENT B1 ;  /* 0x0000000000017941 */ /* 0x000fea0003800200 */
.L_x_337:
        /* <DEDUP_REMOVED lines=23> */
.L_x_340:
[----:B------:R-:W-:Y:S05]  /*5d50*/  BSYNC.RECONVERGENT B1 ;  /* 0x0000000000017941 */ /* 0x000fea0003800200 */
.L_x_339:
        /* <DEDUP_REMOVED lines=21> */
.L_x_342:
[----:B------:R-:W-:Y:S05]  /*5eb0*/  BSYNC.RECONVERGENT B1 ;  /* 0x0000000000017941 */ /* 0x000fea0003800200 */
.L_x_341:
        /* <DEDUP_REMOVED lines=23> */
.L_x_344:
[----:B------:R-:W-:Y:S05]  /*6030*/  BSYNC.RECONVERGENT B1 ;  /* 0x0000000000017941 */ /* 0x000fea0003800200 */
.L_x_343:
        /* <DEDUP_REMOVED lines=21> */
.L_x_346:
[----:B------:R-:W-:Y:S05]  /*6190*/  BSYNC.RECONVERGENT B1 ;  /* 0x0000000000017941 */ /* 0x000fea0003800200 */
.L_x_345:
        /* <DEDUP_REMOVED lines=21> */
.L_x_348:
[----:B------:R-:W-:Y:S05]  /*62f0*/  BSYNC.RECONVERGENT B1 ;  /* 0x0000000000017941 */ /* 0x000fea0003800200 */
.L_x_347:
        /* <DEDUP_REMOVED lines=20> */
.L_x_268:
[----:B------:R-:W-:Y:S05]  /*6440*/  BSYNC.RECONVERGENT B0 ;  /* 0x0000000000007941 */ /* 0x000fea0003800200 */
.L_x_235:
[----:B------:R-:W-:Y:S05]  /*6450*/  @P1 EXIT ;  /* 0x000000000000194d */ /* 0x000fea0003800000 */
[----:B0123--:R-:W0:Y:S02]  /*6460*/  LDC.64 R2, c[0x0][0x390] ;  /* 0x0000e400ff027b82 */ /* 0x00fe240000000a00 */
[----:B0-----:R-:W-:Y:S04]  /*6470*/  STG.E.64 desc[UR8][R2.64], R12 ;  /* 0x0000000c02007986 */ /* 0x001fe8000c101b08 */
[----:B------:R-:W-:Y:S01]  /*6480*/  STG.E.64 desc[UR8][R2.64+0x8], R14 ;  /* 0x0000080e02007986 */ /* 0x000fe2000c101b08 */
[----:B------:R-:W-:Y:S05]  /*6490*/  EXIT ;  /* 0x000000000000794d */ /* 0x000fea0003800000 */
.L_x_349:
        /* <DEDUP_REMOVED lines=14> */
.L_x_724:


//--------------------- .text._ZN6thrust24THRUST_300001_SM_1000_NS8cuda_cub4core6detail13_kernel_agentINS1_8__reduce11ReduceAgentIPN4cuda3std3__45tupleIJdlEEESC_SB_iNS1_9__extrema9arg_max_fIdl10comparatorEEEEJSC_SC_iSG_EEEvDpT0_ --------------------------
	.section	.text._ZN6thrust24THRUST_300001_SM_1000_NS8cuda_cub4core6detail13_kernel_agentINS1_8__reduce11ReduceAgentIPN4cuda3std3__45tupleIJdlEEESC_SB_iNS1_9__extrema9arg_max_fIdl10comparatorEEEEJSC_SC_iSG_EEEvDpT0_,"ax",@progbits
	.align	128
        .global         _ZN6thrust24THRUST_300001_SM_1000_NS8cuda_cub4core6detail13_kernel_agentINS1_8__reduce11ReduceAgentIPN4cuda3std3__45tupleIJdlEEESC_SB_iNS1_9__extrema9arg_max_fIdl10comparatorEEEEJSC_SC_iSG_EEEvDpT0_
        .type           _ZN6thrust24THRUST_300001_SM_1000_NS8cuda_cub4core6detail13_kernel_agentINS1_8__reduce11ReduceAgentIPN4cuda3std3__45tupleIJdlEEESC_SB_iNS1_9__extrema9arg_max_fIdl10comparatorEEEEJSC_SC_iSG_EEEvDpT0_,@function
        .size           _ZN6thrust24THRUST_300001_SM_1000_NS8cuda_cub4core6detail13_kernel_agentINS1_8__reduce11ReduceAgentIPN4cuda3std3__45tupleIJdlEEESC_SB_iNS1_9__extrema9arg_max_fIdl10comparatorEEEEJSC_SC_iSG_EEEvDpT0_,(.L_x_725 - _ZN6thrust24THRUST_300001_SM_1000_NS8cuda_cub4core6detail13_kernel_agentINS1_8__reduce11ReduceAgentIPN4cuda3std3__45tupleIJdlEEESC_SB_iNS1_9__extrema9arg_max_fIdl10comparatorEEEEJSC_SC_iSG_EEEvDpT0_)
        .other          _ZN6thrust24THRUST_300001_SM_1000_NS8cuda_cub4core6detail13_kernel_agentINS1_8__reduce11ReduceAgentIPN4cuda3std3__45tupleIJdlEEESC_SB_iNS1_9__extrema9arg_max_fIdl10comparatorEEEEJSC_SC_iSG_EEEvDpT0_,@"STO_CUDA_ENTRY STV_DEFAULT"
_ZN6thrust24THRUST_300001_SM_1000_NS8cuda_cub4core6detail13_kernel_agentINS1_8__reduce11ReduceAgentIPN4cuda3std3__45tupleIJdlEEESC_SB_iNS1_9__extrema9arg_max_fIdl10comparatorEEEEJSC_SC_iSG_EEEvDpT0_:
.text._ZN6thrust24THRUST_300001_SM_1000_NS8cuda_cub4core6detail13_kernel_agentINS1_8__reduce11ReduceAgentIPN4cuda3std3__45tupleIJdlEEESC_SB_iNS1_9__extrema9arg_max_fIdl10comparatorEEEEJSC_SC_iSG_EEEvDpT0_:
        /* <DEDUP_REMOVED lines=21> */
.L_x_353:
[----:B0-----:R-:W-:Y:S05]  /*0150*/  BSYNC.RECONVERGENT B1 ;  /* 0x0000000000017941 */ /* 0x001fea0003800200 */
.L_x_352:
        /* <DEDUP_REMOVED lines=15> */
.L_x_360:
        /* <DEDUP_REMOVED lines=31> */
.L_x_359:
[----:B------:R-:W-:Y:S05]  /*0440*/  BSYNC.RECONVERGENT B3 ;  /* 0x0000000000037941 */ /* 0x000fea0003800200 */
.L_x_358:
[----:B------:R-:W-:Y:S02]  /*0450*/  IMAD.X R3, RZ, RZ, R3, P3 ;  /* 0x000000ffff037224 */ /* 0x000fe400018e0603 */
[----:B------:R-:W-:Y:S01]  /*0460*/  VIADD R19, R19, 0x100 ;  /* 0x0000010013137836 */ /* 0x000fe20000000000 */
[----:B------:R-:W-:Y:S06]  /*0470*/  @P2 BRA `(.L_x_360) ;  /* 0xfffffffc00742947 */ /* 0x000fec000383ffff */
.L_x_357:
[----:B------:R-:W-:Y:S05]  /*0480*/  BSYNC.RECONVERGENT B2 ;  /* 0x0000000000027941 */ /* 0x000fea0003800200 */
.L_x_356:
[----:B------:R-:W0:Y:S01]  /*0490*/  LDC.64 R8, c[0x0][0x380] ;  /* 0x0000e000ff087b82 */ /* 0x000e220000000a00 */
[----:B------:R-:W-:-:S13]  /*04a0*/  ISETP.GE.U32.AND P0, PT, R4, 0x300, PT ;  /* 0x000003000400780c */ /* 0x000fda0003f06070 */
[----:B------:R-:W-:Y:S05]  /*04b0*/  @!P0 BRA `(.L_x_355) ;  /* 0x0000000400908947 */ /* 0x000fea0003800000 */
.L_x_369:
        /* <DEDUP_REMOVED lines=13> */
[----:B------:R-:W-:Y:S01]  /*0590*/  IMAD.MOV.U32 R23, RZ, RZ, R12 ;  /* 0x000000ffff177224 */ /* 0x000fe200078e000c */
[----:B------:R-:W-:Y:S01]  /*05a0*/  MOV R25, R13 ;  /* 0x0000000d00197202 */ /* 0x000fe20000000f00 */
[----:B------:R-:W-:Y:S02]  /*05b0*/  IMAD.MOV.U32 R2, RZ, RZ, R14 ;  /* 0x000000ffff027224 */ /* 0x000fe400078e000e */
[----:B------:R-:W-:-:S09]  /*05c0*/  IMAD.MOV.U32 R3, RZ, RZ, R15 ;  /* 0x000000ffff037224 */ /* 0x000fd200078e000f */
        /* <DEDUP_REMOVED lines=9> */
.L_x_362:
[----:B------:R-:W-:Y:S05]  /*0660*/  BSYNC.RECONVERGENT B2 ;  /* 0x0000000000027941 */ /* 0x000fea0003800200 */
.L_x_361:
        /* <DEDUP_REMOVED lines=25> */
.L_x_364:
[----:B------:R-:W-:Y:S05]  /*0800*/  BSYNC.RECONVERGENT B2 ;  /* 0x0000000000027941 */ /* 0x000fea0003800200 */
.L_x_363:
        /* <DEDUP_REMOVED lines=21> */
.L_x_366:
[----:B------:R-:W-:Y:S05]  /*0960*/  BSYNC.RECONVERGENT B2 ;  /* 0x0000000000027941 */ /* 0x000fea0003800200 */
.L_x_365:
        /* <DEDUP_REMOVED lines=21> */
.L_x_368:
[----:B------:R-:W-:Y:S05]  /*0ac0*/  BSYNC.RECONVERGENT B2 ;  /* 0x0000000000027941 */ /* 0x000fea0003800200 */
.L_x_367:
[----:B------:R-:W-:-:S05]  /*0ad0*/  VIADD R19, R19, 0x400 ;  /* 0x0000040013137836 */ /* 0x000fca0000000000 */
[----:B------:R-:W-:-:S13]  /*0ae0*/  ISETP.GE.AND P0, PT, R19, UR5, PT ;  /* 0x0000000513007c0c */ /* 0x000fda000bf06270 */
[----:B------:R-:W-:Y:S05]  /*0af0*/  @!P0 BRA `(.L_x_369) ;  /* 0xfffffff800708947 */ /* 0x000fea000383ffff */
.L_x_355:
[----:B------:R-:W-:Y:S05]  /*0b00*/  BSYNC.RECONVERGENT B1 ;  /* 0x0000000000017941 */ /* 0x000fea0003800200 */
.L_x_354:
        /* <DEDUP_REMOVED lines=35> */
.L_x_372:
[----:B------:R-:W-:Y:S05]  /*0d40*/  BSYNC.RECONVERGENT B1 ;  /* 0x0000000000017941 */ /* 0x000fea0003800200 */
.L_x_371:
        /* <DEDUP_REMOVED lines=31> */
.L_x_374:
[----:B------:R-:W-:Y:S05]  /*0f40*/  BSYNC.RECONVERGENT B1 ;  /* 0x0000000000017941 */ /* 0x000fea0003800200 */
.L_x_373:
        /* <DEDUP_REMOVED lines=31> */
.L_x_376:
[----:B------:R-:W-:Y:S05]  /*1140*/  BSYNC.RECONVERGENT B1 ;  /* 0x0000000000017941 */ /* 0x000fea0003800200 */
.L_x_375:
        /* <DEDUP_REMOVED lines=31> */
.L_x_378:
[----:B------:R-:W-:Y:S05]  /*1340*/  BSYNC.RECONVERGENT B1 ;  /* 0x0000000000017941 */ /* 0x000fea0003800200 */
.L_x_377:
[----:B------:R-:W-:Y:S01]  /*1350*/  ISETP.GT.AND P0, PT, R9, 0xf, PT ;  /* 0x0000000f0900780c */ /* 0x000fe20003f04270 */
[----:B-1----:R1:W1:Y:S01]  /*1360*/  SHFL.DOWN PT, R6, R4, 0x10, 0x1f ;  /* 0x0a001f0004067f89 */ /* 0x00226200000e0000 */
[----:B------:R-:W-:Y:S01]  /*1370*/  BSSY.RECONVERGENT B1, `(.L_x_379) ;  /* 0x000001d000017945 */ /* 0x000fe20003800200 */
[----:B0-----:R-:W-:Y:S01]  /*1380*/  MOV R14, R8 ;  /* 0x00000008000e7202 */ /* 0x001fe20000000f00 */
[----:B----4-:R-:W-:Y:S01]  /*1390*/  IMAD.MOV.U32 R15, RZ, RZ, R10 ;  /* 0x000000ffff0f7224 */ /* 0x010fe200078e000a */
[----:B--2---:R0:W2:Y:S01]  /*13a0*/  SHFL.DOWN PT, R7, R5, 0x10, 0x1f ;  /* 0x0a001f0005077f89 */ /* 0x0040a200000e0000 */
[----:B------:R-:W-:Y:S02]  /*13b0*/  IMAD.MOV.U32 R2, RZ, RZ, R4 ;  /* 0x000000ffff027224 */ /* 0x000fe400078e0004 */
[----:B------:R-:W-:Y:S01]  /*13c0*/  IMAD.MOV.U32 R3, RZ, RZ, R5 ;  /* 0x000000ffff037224 */ /* 0x000fe200078e0005 */
[----:B------:R0:W4:Y:S04]  /*13d0*/  SHFL.DOWN PT, R11, R8, 0x10, 0x1f ;  /* 0x0a001f00080b7f89 */ /* 0x00012800000e0000 */
        /* <DEDUP_REMOVED lines=22> */
.L_x_380:
[----:B------:R-:W-:Y:S05]  /*1540*/  BSYNC.RECONVERGENT B1 ;  /* 0x0000000000017941 */ /* 0x000fea0003800200 */
.L_x_379:
        /* <DEDUP_REMOVED lines=11> */
.L_x_382:
[----:B------:R-:W-:Y:S05]  /*1600*/  BSYNC.RECONVERGENT B1 ;  /* 0x0000000000017941 */ /* 0x000fea0003800200 */
.L_x_381:
        /* <DEDUP_REMOVED lines=31> */
.L_x_385:
[----:B------:R-:W-:Y:S05]  /*1800*/  BSYNC.RECONVERGENT B1 ;  /* 0x0000000000017941 */ /* 0x000fea0003800200 */
.L_x_384:
        /* <DEDUP_REMOVED lines=10> */
[----:B------:R-:W-:Y:S01]  /*18b0*/  MOV R15, R26 ;  /* 0x0000001a000f7202 */ /* 0x000fe20000000f00 */
[----:B------:R-:W-:Y:S02]  /*18c0*/  IMAD.MOV.U32 R29, RZ, RZ, R27 ;  /* 0x000000ffff1d7224 */ /* 0x000fe400078e001b */
[----:B------:R-:W-:Y:S02]  /*18d0*/  IMAD.MOV.U32 R4, RZ, RZ, R24 ;  /* 0x000000ffff047224 */ /* 0x000fe400078e0018 */
[----:B------:R-:W-:-:S08]  /*18e0*/  IMAD.MOV.U32 R5, RZ, RZ, R25 ;  /* 0x000000ffff057224 */ /* 0x000fd000078e0019 */
        /* <DEDUP_REMOVED lines=9> */
.L_x_387:
[----:B------:R-:W-:Y:S05]  /*1980*/  BSYNC.RECONVERGENT B1 ;  /* 0x0000000000017941 */ /* 0x000fea0003800200 */
.L_x_386:
        /* <DEDUP_REMOVED lines=21> */
.L_x_389:
[----:B------:R-:W-:Y:S05]  /*1ae0*/  BSYNC.RECONVERGENT B1 ;  /* 0x0000000000017941 */ /* 0x000fea0003800200 */
.L_x_388:
        /* <DEDUP_REMOVED lines=23> */
.L_x_391:
[----:B------:R-:W-:Y:S05]  /*1c60*/  BSYNC.RECONVERGENT B1 ;  /* 0x0000000000017941 */ /* 0x000fea0003800200 */
.L_x_390:
        /* <DEDUP_REMOVED lines=21> */
.L_x_393:
[----:B------:R-:W-:Y:S05]  /*1dc0*/  BSYNC.RECONVERGENT B1 ;  /* 0x0000000000017941 */ /* 0x000fea0003800200 */
.L_x_392:
        /* <DEDUP_REMOVED lines=21> */
.L_x_395:
[----:B------:R-:W-:Y:S05]  /*1f20*/  BSYNC.RECONVERGENT B1 ;  /* 0x0000000000017941 */ /* 0x000fea0003800200 */
.L_x_394:
        /* <DEDUP_REMOVED lines=21> */
.L_x_370:
        /* <DEDUP_REMOVED lines=19> */
[----:B0-----:R-:W-:Y:S01]  /*21b0*/  MOV R16, R9 ;  /* 0x0000000900107202 */ /* 0x001fe20000000f00 */
[----:B--2---:R-:W-:Y:S02]  /*21c0*/  IMAD.MOV.U32 R18, RZ, RZ, R11 ;  /* 0x000000ffff127224 */ /* 0x004fe400078e000b */
[----:B------:R-:W-:Y:S02]  /*21d0*/  IMAD.MOV.U32 R2, RZ, RZ, R6 ;  /* 0x000000ffff027224 */ /* 0x000fe400078e0006 */
[----:B------:R-:W-:-:S08]  /*21e0*/  IMAD.MOV.U32 R3, RZ, RZ, R7 ;  /* 0x000000ffff037224 */ /* 0x000fd000078e0007 */
        /* <DEDUP_REMOVED lines=15> */
.L_x_397:
[----:B------:R-:W-:Y:S05]  /*22e0*/  BSYNC.RECONVERGENT B1 ;  /* 0x0000000000017941 */ /* 0x000fea0003800200 */
.L_x_396:
        /* <DEDUP_REMOVED lines=32> */
.L_x_399:
[----:B------:R-:W-:Y:S05]  /*24f0*/  BSYNC.RECONVERGENT B1 ;  /* 0x0000000000017941 */ /* 0x000fea0003800200 */
.L_x_398:
[----:B-1----:R-:W-:Y:S01]  /*2500*/  VIADD R2, R4, 0x4 ;  /* 0x0000000404027836 */ /* 0x002fe20000000000 */
[----:B---3--:R1:W3:Y:S01]  /*2510*/  SHFL.DOWN PT, R8, R6, 0x4, R5 ;  /* 0x0880000006087989 */ /* 0x0082e200000e0005 */
[----:B------:R-:W-:Y:S01]  /*2520*/  BSSY.RECONVERGENT B1, `(.L_x_400) ;  /* 0x000001e000017945 */ /* 0x000fe20003800200 */
[----:B------:R-:W-:Y:S01]  /*2530*/  IMAD.MOV.U32 R14, RZ, RZ, R10 ;  /* 0x000000ffff0e7224 */ /* 0x000fe200078e000a */
[----:B------:R-:W-:Y:S01]  /*2540*/  MOV R3, R7 ;  /* 0x0000000700037202 */ /* 0x000fe20000000f00 */
[----:B0-----:R1:W0:Y:S01]  /*2550*/  SHFL.DOWN PT, R9, R7, 0x4, R5 ;  /* 0x0880000007097989 */ /* 0x00122200000e0005 */
[----:B------:R-:W-:Y:S01]  /*2560*/  ISETP.GT.AND P0, PT, R2, R5, PT ;  /* 0x000000050200720c */ /* 0x000fe20003f04270 */
[----:B------:R-:W-:Y:S02]  /*2570*/  IMAD.MOV.U32 R16, RZ, RZ, R12 ;  /* 0x000000ffff107224 */ /* 0x000fe400078e000c */
[----:B--2---:R1:W2:Y:S01]  /*2580*/  SHFL.DOWN PT, R11, R10, 0x4, R5 ;  /* 0x088000000a0b7989 */ /* 0x0042a200000e0005 */
[----:B------:R-:W-:-:S03]  /*2590*/  IMAD.MOV.U32 R2, RZ, RZ, R6 ;  /* 0x000000ffff027224 */ /* 0x000fc600078e0006 */
[----:B----4-:R1:W4:Y:S06]  /*25a0*/  SHFL.DOWN PT, R13, R12, 0x4, R5 ;  /* 0x088000000c0d7989 */ /* 0x01032c00000e0005 */
        /* <DEDUP_REMOVED lines=21> */
.L_x_401:
[----:B------:R-:W-:Y:S05]  /*2700*/  BSYNC.RECONVERGENT B1 ;  /* 0x0000000000017941 */ /* 0x000fea0003800200 */
.L_x_400:
        /* <DEDUP_REMOVED lines=32> */
.L_x_403:
[----:B------:R-:W-:Y:S05]  /*2910*/  BSYNC.RECONVERGENT B1 ;  /* 0x0000000000017941 */ /* 0x000fea0003800200 */
.L_x_402:
[----:B-1----:R-:W-:Y:S01]  /*2920*/  VIADD R2, R4, 0x10 ;  /* 0x0000001004027836 */ /* 0x002fe20000000000 */
[----:B---3--:R1:W3:Y:S01]  /*2930*/  SHFL.DOWN PT, R8, R6, 0x10, R5 ;  /* 0x0a00000006087989 */ /* 0x0082e200000e0005 */
[----:B------:R-:W-:Y:S01]  /*2940*/  BSSY.RECONVERGENT B1, `(.L_x_404) ;  /* 0x000001e000017945 */ /* 0x000fe20003800200 */
[----:B------:R-:W-:Y:S02]  /*2950*/  IMAD.MOV.U32 R14, RZ, RZ, R10 ;  /* 0x000000ffff0e7224 */ /* 0x000fe400078e000a */
[----:B------:R-:W-:Y:S01]  /*2960*/  ISETP.GT.AND P0, PT, R2, R5, PT ;  /* 0x000000050200720c */ /* 0x000fe20003f04270 */
[----:B0-----:R1:W0:Y:S01]  /*2970*/  SHFL.DOWN PT, R9, R7, 0x10, R5 ;  /* 0x0a00000007097989 */ /* 0x00122200000e0005 */
[----:B------:R-:W-:Y:S01]  /*2980*/  IMAD.MOV.U32 R15, RZ, RZ, R12 ;  /* 0x000000ffff0f7224 */ /* 0x000fe200078e000c */
[----:B------:R-:W-:Y:S01]  /*2990*/  MOV R2, R6 ;  /* 0x0000000600027202 */ /* 0x000fe20000000f00 */
[----:B------:R-:W-:Y:S01]  /*29a0*/  IMAD.MOV.U32 R3, RZ, RZ, R7 ;  /* 0x000000ffff037224 */ /* 0x000fe200078e0007 */
[----:B--2---:R1:W2:Y:S04]  /*29b0*/  SHFL.DOWN PT, R11, R10, 0x10, R5 ;  /* 0x0a0000000a0b7989 */ /* 0x0042a800000e0005 */
        /* <DEDUP_REMOVED lines=22> */
.L_x_405:
[----:B------:R-:W-:Y:S05]  /*2b20*/  BSYNC.RECONVERGENT B1 ;  /* 0x0000000000017941 */ /* 0x000fea0003800200 */
.L_x_404:
        /* <DEDUP_REMOVED lines=11> */
.L_x_407:
[----:B------:R-:W-:Y:S05]  /*2be0*/  BSYNC.RECONVERGENT B1 ;  /* 0x0000000000017941 */ /* 0x000fea0003800200 */
.L_x_406:
        /* <DEDUP_REMOVED lines=35> */
.L_x_409:
[----:B------:R-:W-:Y:S05]  /*2e20*/  BSYNC.RECONVERGENT B1 ;  /* 0x0000000000017941 */ /* 0x000fea0003800200 */
.L_x_408:
[----:B------:R-:W-:Y:S01]  /*2e30*/  UISETP.GE.AND UP0, UPT, UR8, 0x41, UPT ;  /* 0x000000410800788c */ /* 0x000fe2000bf06270 */
[----:B0-----:R-:W-:Y:S01]  /*2e40*/  IMAD.MOV.U32 R9, RZ, RZ, R11 ;  /* 0x000000ffff097224 */ /* 0x001fe200078e000b */
[----:B------:R-:W-:Y:S01]  /*2e50*/  MOV R2, R4 ;  /* 0x0000000400027202 */ /* 0x000fe20000000f00 */
[----:B------:R-:W-:Y:S02]  /*2e60*/  IMAD.MOV.U32 R0, RZ, RZ, R8 ;  /* 0x000000ffff007224 */ /* 0x000fe400078e0008 */
[----:B------:R-:W-:-:S04]  /*2e70*/  IMAD.MOV.U32 R3, RZ, RZ, R5 ;  /* 0x000000ffff037224 */ /* 0x000fc800078e0005 */
        /* <DEDUP_REMOVED lines=27> */
.L_x_411:
[----:B------:R-:W-:Y:S05]  /*3030*/  BSYNC.RECONVERGENT B1 ;  /* 0x0000000000017941 */ /* 0x000fea0003800200 */
.L_x_410:
        /* <DEDUP_REMOVED lines=32> */
.L_x_413:
[----:B------:R-:W-:Y:S05]  /*3240*/  BSYNC.RECONVERGENT B1 ;  /* 0x0000000000017941 */ /* 0x000fea0003800200 */
.L_x_412:
[----:B------:R-:W-:Y:S01]  /*3250*/  UISETP.GE.AND UP0, UPT, UR8, 0x81, UPT ;  /* 0x000000810800788c */ /* 0x000fe2000bf06270 */
[----:B------:R-:W-:Y:S01]  /*3260*/  IMAD.MOV.U32 R9, RZ, RZ, R11 ;  /* 0x000000ffff097224 */ /* 0x000fe200078e000b */
        /* <DEDUP_REMOVED lines=30> */
.L_x_415:
[----:B------:R-:W-:Y:S05]  /*3450*/  BSYNC.RECONVERGENT B1 ;  /* 0x0000000000017941 */ /* 0x000fea0003800200 */
.L_x_414:
        /* <DEDUP_REMOVED lines=32> */
.L_x_417:
[----:B------:R-:W-:Y:S05]  /*3660*/  BSYNC.RECONVERGENT B1 ;  /* 0x0000000000017941 */ /* 0x000fea0003800200 */
.L_x_416:
        /* <DEDUP_REMOVED lines=13> */
[----:B------:R-:W-:Y:S01]  /*3740*/  MOV R6, R2 ;  /* 0x0000000200067202 */ /* 0x000fe20000000f00 */
[----:B------:R-:W-:Y:S02]  /*3750*/  IMAD.MOV.U32 R7, RZ, RZ, R3 ;  /* 0x000000ffff077224 */ /* 0x000fe400078e0003 */
[----:B-1----:R-:W-:Y:S02]  /*3760*/  IMAD.MOV.U32 R9, RZ, RZ, R12 ;  /* 0x000000ffff097224 */ /* 0x002fe400078e000c */
        /* <DEDUP_REMOVED lines=16> */
.L_x_419:
[----:B------:R-:W-:Y:S05]  /*3870*/  BSYNC.RECONVERGENT B1 ;  /* 0x0000000000017941 */ /* 0x000fea0003800200 */
.L_x_418:
        /* <DEDUP_REMOVED lines=32> */
.L_x_351:
        /* <DEDUP_REMOVED lines=34> */
[----:B------:R-:W-:-:S04]  /*3ca0*/  IMAD.MOV.U32 R15, RZ, RZ, 0x500 ;  /* 0x00000500ff0f7424 */ /* 0x000fc800078e00ff */
        /* <DEDUP_REMOVED lines=8> */
[----:B------:R-:W-:Y:S02]  /*3d30*/  @P2 MOV R9, R13 ;  /* 0x0000000d00092202 */ /* 0x000fe40000000f00 */
[----:B------:R-:W-:-:S04]  /*3d40*/  @P2 SEL R7, R11, R7, P0 ;  /* 0x000000070b072207 */ /* 0x000fc80000000000 */
        /* <DEDUP_REMOVED lines=10> */
[----:B------:R-:W-:Y:S06]  /*3df0*/  BRA.U !UP0, `(.L_x_420) ;  /* 0x0000000508287547 */ /* 0x000fec000b800000 */
[----:B------:R-:W-:Y:S01]  /*3e00*/  IMAD.MOV.U32 R25, RZ, RZ, R2 ;  /* 0x000000ffff197224 */ /* 0x000fe200078e0002 */
[----:B------:R-:W0:Y:S01]  /*3e10*/  LDCU UR4, c[0x0][0x390] ;  /* 0x00007200ff0477ac */ /* 0x000e220008000800 */
[----:B------:R-:W-:Y:S02]  /*3e20*/  IMAD.MOV.U32 R24, RZ, RZ, R3 ;  /* 0x000000ffff187224 */ /* 0x000fe400078e0003 */
[----:B------:R-:W-:-:S07]  /*3e30*/  IMAD.MOV.U32 R27, RZ, RZ, 0x500 ;  /* 0x00000500ff1b7424 */ /* 0x000fce00078e00ff */
.L_x_421:
[----:B------:R-:W1:Y:S01]  /*3e40*/  LDC.64 R22, c[0x0][0x380] ;  /* 0x0000e000ff167b82 */ /* 0x000e620000000a00 */
[----:B------:R-:W-:-:S04]  /*3e50*/  IMAD.IADD R3, R0, 0x1, R27 ;  /* 0x0000000100037824 */ /* 0x000fc800078e021b */
[----:B-1----:R-:W-:-:S05]  /*3e60*/  IMAD.WIDE.U32 R22, R3, 0x10, R22 ;  /* 0x0000001003167825 */ /* 0x002fca00078e0016 */
        /* <DEDUP_REMOVED lines=14> */
[----:B------:R-:W-:Y:S02]  /*3f50*/  @P2 FSEL R29, R5, R21, P0 ;  /* 0x00000015051d2208 */ /* 0x000fe40000000000 */
[----:B------:R-:W2:Y:S01]  /*3f60*/  LDG.E.64.CONSTANT R4, desc[UR6][R22.64+0x4000] ;  /* 0x0040000616047981 */ /* 0x000ea2000c1e9b00 */
[----:B------:R-:W-:Y:S02]  /*3f70*/  @P2 IMAD.MOV.U32 R20, RZ, RZ, R26 ;  /* 0x000000ffff142224 */ /* 0x000fe400078e001a */
[----:B------:R-:W-:-:S06]  /*3f80*/  @P2 IMAD.MOV.U32 R21, RZ, RZ, R29 ;  /* 0x000000ffff152224 */ /* 0x000fcc00078e001d */
        /* <DEDUP_REMOVED lines=32> */
[----:B------:R-:W-:-:S05]  /*4190*/  VIADD R7, R27, 0xa00 ;  /* 0x00000a001b077836 */ /* 0x000fca0000000000 */
[----:B0-----:R-:W-:Y:S01]  /*41a0*/  ISETP.GT.AND P1, PT, R7, UR4, PT ;  /* 0x0000000407007c0c */ /* 0x001fe2000bf24270 */
[----:B------:R-:W-:-:S04]  /*41b0*/  VIADD R15, R27, 0x500 ;  /* 0x000005001b0f7836 */ /* 0x000fc80000000000 */
[----:B------:R-:W-:Y:S01]  /*41c0*/  IMAD.MOV.U32 R27, RZ, RZ, R15 ;  /* 0x000000ffff1b7224 */ /* 0x000fe200078e000f */
        /* <DEDUP_REMOVED lines=11> */
[----:B------:R-:W-:Y:S01]  /*4280*/  IMAD.MOV.U32 R24, RZ, RZ, R3 ;  /* 0x000000ffff187224 */ /* 0x000fe200078e0003 */
[----:B------:R-:W-:Y:S06]  /*4290*/  @!P1 BRA `(.L_x_421) ;  /* 0xfffffff800e89947 */ /* 0x000fec000383ffff */
.L_x_420:
[----:B------:R-:W-:-:S13]  /*42a0*/  ISETP.GE.AND P0, PT, R15, UR4, PT ;  /* 0x000000040f007c0c */ /* 0x000fda000bf06270 */
        /* <DEDUP_REMOVED lines=12> */
[----:B------:R-:W0:Y:S01]  /*4370*/  LDC.64 R6, c[0x0][0x380] ;  /* 0x0000e000ff067b82 */ /* 0x000e220000000a00 */
[----:B------:R-:W-:Y:S01]  /*4380*/  LEA.HI R8, R20, 0x1, RZ, 0x18 ;  /* 0x0000000114087811 */ /* 0x000fe200078fc0ff */
[----:B------:R-:W-:Y:S01]  /*4390*/  IMAD.IADD R21, R0, 0x1, R15 ;  /* 0x0000000100157824 */ /* 0x000fe200078e020f */
[----:B------:R-:W-:Y:S02]  /*43a0*/  MOV R12, R0 ;  /* 0x00000000000c7202 */ /* 0x000fe40000000f00 */
[----:B------:R-:W-:-:S05]  /*43b0*/  LOP3.LUT R8, R8, 0x3, RZ, 0xc0, !PT ;  /* 0x0000000308087812 */ /* 0x000fca00078ec0ff */
[----:B------:R-:W-:-:S07]  /*43c0*/  IMAD.MOV R14, RZ, RZ, -R8 ;  /* 0x000000ffff0e7224 */ /* 0x000fce00078e0a08 */
.L_x_428:
[----:B0-----:R-:W-:-:S05]  /*43d0*/  IMAD.WIDE.U32 R18, R21, 0x10, R6 ;  /* 0x0000001015127825 */ /* 0x001fca00078e0006 */
[----:B------:R-:W2:Y:S04]  /*43e0*/  LDG.E.64.CONSTANT R8, desc[UR6][R18.64] ;  /* 0x0000000612087981 */ /* 0x000ea8000c1e9b00 */
[----:B------:R-:W3:Y:S01]  /*43f0*/  LDG.E.64.CONSTANT R10, desc[UR6][R18.64+0x8] ;  /* 0x00000806120a7981 */ /* 0x000ee2000c1e9b00 */
[----:B------:R-:W-:Y:S01]  /*4400*/  VIADD R14, R14, 0x1 ;  /* 0x000000010e0e7836 */ /* 0x000fe20000000000 */
[----:B------:R-:W-:Y:S01]  /*4410*/  BSSY.RECONVERGENT B3, `(.L_x_426) ;  /* 0x000001a000037945 */ /* 0x000fe20003800200 */
[----:B------:R-:W-:Y:S02]  /*4420*/  IMAD.MOV.U32 R23, RZ, RZ, R2 ;  /* 0x000000ffff177224 */ /* 0x000fe400078e0002 */
        /* <DEDUP_REMOVED lines=24> */
.L_x_427:
[----:B------:R-:W-:Y:S05]  /*45b0*/  BSYNC.RECONVERGENT B3 ;  /* 0x0000000000037941 */ /* 0x000fea0003800200 */
.L_x_426:
[----:B------:R-:W-:Y:S02]  /*45c0*/  VIADD R12, R12, 0x100 ;  /* 0x000001000c0c7836 */ /* 0x000fe40000000000 */
[----:B------:R-:W-:Y:S01]  /*45d0*/  VIADD R21, R21, 0x100 ;  /* 0x0000010015157836 */ /* 0x000fe20000000000 */
[----:B------:R-:W-:Y:S06]  /*45e0*/  @P2 BRA `(.L_x_428) ;  /* 0xfffffffc00782947 */ /* 0x000fec000383ffff */
.L_x_425:
[----:B------:R-:W-:Y:S05]  /*45f0*/  BSYNC.RECONVERGENT B2 ;  /* 0x0000000000027941 */ /* 0x000fea0003800200 */
.L_x_424:
[----:B------:R-:W-:-:S13]  /*4600*/  ISETP.GE.U32.AND P0, PT, R20, 0x300, PT ;  /* 0x000003001400780c */ /* 0x000fda0003f06070 */
[----:B------:R-:W-:Y:S05]  /*4610*/  @!P0 BRA `(.L_x_423) ;  /* 0x0000000400c88947 */ /* 0x000fea0003800000 */
[----:B------:R-:W0:Y:S01]  /*4620*/  LDCU.64 UR8, c[0x0][0x380] ;  /* 0x00007000ff0877ac */ /* 0x000e220008000a00 */
[----:B------:R-:W1:Y:S01]  /*4630*/  LDC.64 R10, c[0x0][0x380] ;  /* 0x0000e000ff0a7b82 */ /* 0x000e620000000a00 */
[C---:B------:R-:W-:Y:S01]  /*4640*/  IADD3 R17, P0, PT, R12.reuse, R15, RZ ;  /* 0x0000000f0c117210 */ /* 0x040fe20007f1e0ff */
[----:B------:R-:W-:-:S04]  /*4650*/  IMAD.IADD R15, R12, 0x1, R15 ;  /* 0x000000010c0f7824 */ /* 0x000fc800078e020f */
[----:B------:R-:W-:Y:S01]  /*4660*/  IMAD.X R6, RZ, RZ, RZ, P0 ;  /* 0x000000ffff067224 */ /* 0x000fe200000e06ff */
[----:B0-----:R-:W-:-:S04]  /*4670*/  LEA R14, P1, R17, UR8, 0x4 ;  /* 0x00000008110e7c11 */ /* 0x001fc8000f8220ff */
[----:B------:R-:W-:Y:S02]  /*4680*/  IADD3 R14, P0, PT, R14, 0x3008, RZ ;  /* 0x000030080e0e7810 */ /* 0x000fe40007f1e0ff */
[----:B------:R-:W-:-:S05]  /*4690*/  LEA.HI.X R17, R17, UR9, R6, 0x4, P1 ;  /* 0x0000000911117c11 */ /* 0x000fca00088f2406 */
[----:B------:R-:W-:-:S07]  /*46a0*/  IMAD.X R17, RZ, RZ, R17, P0 ;  /* 0x000000ffff117224 */ /* 0x000fce00000e0611 */
.L_x_437:
[----:B-1----:R-:W-:-:S05]  /*46b0*/  IMAD.WIDE.U32 R8, R15, 0x10, R10 ;  /* 0x000000100f087825 */ /* 0x002fca00078e000a */
[----:B------:R-:W2:Y:S04]  /*46c0*/  LDG.E.64.CONSTANT R22, desc[UR6][R8.64] ;  /* 0x0000000608167981 */ /* 0x000ea8000c1e9b00 */
[----:B------:R0:W3:Y:S02]  /*46d0*/  LDG.E.64.CONSTANT R6, desc[UR6][R8.64+0x8] ;  /* 0x0000080608067981 */ /* 0x0000e4000c1e9b00 */
[----:B0-----:R-:W-:Y:S02]  /*46e0*/  IMAD.MOV.U32 R8, RZ, RZ, R14 ;  /* 0x000000ffff087224 */ /* 0x001fe400078e000e */
[----:B------:R-:W-:-:S05]  /*46f0*/  IMAD.MOV.U32 R9, RZ, RZ, R17 ;  /* 0x000000ffff097224 */ /* 0x000fca00078e0011 */
[----:B------:R0:W5:Y:S04]  /*4700*/  LDG.E.64.CONSTANT R20, desc[UR6][R8.64+-0x2008] ;  /* 0xffdff80608147981 */ /* 0x000168000c1e9b00 */
[----:B------:R0:W5:Y:S01]  /*4710*/  LDG.E.64.CONSTANT R18, desc[UR6][R8.64+-0x2000] ;  /* 0xffe0000608127981 */ /* 0x000162000c1e9b00 */
[----:B------:R-:W-:Y:S01]  /*4720*/  BSSY.RECONVERGENT B2, `(.L_x_429) ;  /* 0x0000015000027945 */ /* 0x000fe20003800200 */
[----:B--2---:R-:W-:Y:S01]  /*4730*/  DSETP.GEU.AND P0, PT, |R4|, |R22|, PT ;  /* 0x400000160400722a */ /* 0x004fe20003f0e200 */
[----:B------:R-:W-:Y:S02]  /*4740*/  IMAD.MOV.U32 R16, RZ, RZ, R22 ;  /* 0x000000ffff107224 */ /* 0x000fe400078e0016 */
[----:B------:R-:W-:Y:S01]  /*4750*/  IMAD.MOV.U32 R17, RZ, RZ, R23 ;  /* 0x000000ffff117224 */ /* 0x000fe200078e0017 */
[----:B---3--:R-:W-:Y:S01]  /*4760*/  MOV R29, R7 ;  /* 0x00000007001d7202 */ /* 0x008fe20000000f00 */
[----:B------:R-:W-:-:S09]  /*4770*/  IMAD.MOV.U32 R27, RZ, RZ, R6 ;  /* 0x000000ffff1b7224 */ /* 0x000fd200078e0006 */
        /* <DEDUP_REMOVED lines=15> */
.L_x_430:
[----:B------:R-:W-:Y:S05]  /*4870*/  BSYNC.RECONVERGENT B2 ;  /* 0x0000000000027941 */ /* 0x000fea0003800200 */
.L_x_429:
[----:B------:R0:W5:Y:S04]  /*4880*/  LDG.E.64.CONSTANT R6, desc[UR6][R8.64+-0x1008] ;  /* 0xffeff80608067981 */ /* 0x000168000c1e9b00 */
[----:B------:R0:W5:Y:S02]  /*4890*/  LDG.E.64.CONSTANT R4, desc[UR6][R8.64+-0x1000] ;  /* 0xfff0000608047981 */ /* 0x000164000c1e9b00 */
[----:B-----5:R-:W-:Y:S01]  /*48a0*/  DSETP.GEU.AND P0, PT, |R16|, |R20|, PT ;  /* 0x400000141000722a */ /* 0x020fe20003f0e200 */
[----:B------:R-:W-:Y:S01]  /*48b0*/  BSSY.RECONVERGENT B2, `(.L_x_431) ;  /* 0x0000014000027945 */ /* 0x000fe20003800200 */
[----:B------:R-:W-:Y:S02]  /*48c0*/  IMAD.MOV.U32 R2, RZ, RZ, R20 ;  /* 0x000000ffff027224 */ /* 0x000fe400078e0014 */
[----:B------:R-:W-:-:S02]  /*48d0*/  IMAD.MOV.U32 R3, RZ, RZ, R21 ;  /* 0x000000ffff037224 */ /* 0x000fc400078e0015 */
        /* <DEDUP_REMOVED lines=17> */
.L_x_432:
[----:B------:R-:W-:Y:S05]  /*49f0*/  BSYNC.RECONVERGENT B2 ;  /* 0x0000000000027941 */ /* 0x000fea0003800200 */
.L_x_431:
[----:B------:R0:W5:Y:S04]  /*4a00*/  LDG.E.64.CONSTANT R16, desc[UR6][R8.64+-0x8] ;  /* 0xfffff80608107981 */ /* 0x000168000c1e9b00 */
[----:B------:R0:W5:Y:S01]  /*4a10*/  LDG.E.64.CONSTANT R18, desc[UR6][R8.64] ;  /* 0x0000000608127981 */ /* 0x000162000c1e9b00 */
[----:B------:R-:W-:Y:S01]  /*4a20*/  DSETP.GEU.AND P0, PT, |R2|, |R6|, PT ;  /* 0x400000060200722a */ /* 0x000fe20003f0e200 */
[----:B------:R-:W-:Y:S01]  /*4a30*/  BSSY.RECONVERGENT B2, `(.L_x_433) ;  /* 0x0000014000027945 */ /* 0x000fe20003800200 */
[----:B------:R-:W-:Y:S02]  /*4a40*/  IMAD.MOV.U32 R20, RZ, RZ, R6 ;  /* 0x000000ffff147224 */ /* 0x000fe400078e0006 */
[----:B------:R-:W-:Y:S02]  /*4a50*/  IMAD.MOV.U32 R21, RZ, RZ, R7 ;  /* 0x000000ffff157224 */ /* 0x000fe400078e0007 */
[----:B------:R-:W-:-:S02]  /*4a60*/  IMAD.MOV.U32 R29, RZ, RZ, R4 ;  /* 0x000000ffff1d7224 */ /* 0x000fc400078e0004 */
        /* <DEDUP_REMOVED lines=16> */
.L_x_434:
[----:B------:R-:W-:Y:S05]  /*4b70*/  BSYNC.RECONVERGENT B2 ;  /* 0x0000000000027941 */ /* 0x000fea0003800200 */
.L_x_433:
[----:B-----5:R-:W-:Y:S01]  /*4b80*/  DSETP.GEU.AND P0, PT, |R20|, |R16|, PT ;  /* 0x400000101400722a */ /* 0x020fe20003f0e200 */
[----:B------:R-:W-:Y:S01]  /*4b90*/  BSSY.RECONVERGENT B2, `(.L_x_435) ;  /* 0x0000014000027945 */ /* 0x000fe20003800200 */
[----:B------:R-:W-:Y:S02]  /*4ba0*/  IMAD.MOV.U32 R4, RZ, RZ, R16 ;  /* 0x000000ffff047224 */ /* 0x000fe400078e0010 */
[----:B------:R-:W-:Y:S02]  /*4bb0*/  IMAD.MOV.U32 R5, RZ, RZ, R17 ;  /* 0x000000ffff057224 */ /* 0x000fe400078e0011 */
[----:B------:R-:W-:Y:S02]  /*4bc0*/  IMAD.MOV.U32 R2, RZ, RZ, R18 ;  /* 0x000000ffff027224 */ /* 0x000fe400078e0012 */
[----:B------:R-:W-:-:S06]  /*4bd0*/  IMAD.MOV.U32 R3, RZ, RZ, R19 ;  /* 0x000000ffff037224 */ /* 0x000fcc00078e0013 */
        /* <DEDUP_REMOVED lines=15> */
.L_x_436:
[----:B------:R-:W-:Y:S05]  /*4cd0*/  BSYNC.RECONVERGENT B2 ;  /* 0x0000000000027941 */ /* 0x000fea0003800200 */
.L_x_435:
[----:B------:R-:W-:Y:S01]  /*4ce0*/  VIADD R12, R12, 0x400 ;  /* 0x000004000c0c7836 */ /* 0x000fe20000000000 */
[----:B------:R-:W-:Y:S01]  /*4cf0*/  IADD3 R14, P1, PT, R8, 0x4000, RZ ;  /* 0x00004000080e7810 */ /* 0x000fe20007f3e0ff */
[----:B------:R-:W-:-:S03]  /*4d00*/  VIADD R15, R15, 0x400 ;  /* 0x000004000f0f7836 */ /* 0x000fc60000000000 */
[----:B------:R-:W-:Y:S01]  /*4d10*/  ISETP.GE.AND P0, PT, R12, R13, PT ;  /* 0x0000000d0c00720c */ /* 0x000fe20003f06270 */
[----:B------:R-:W-:-:S12]  /*4d20*/  IMAD.X R17, RZ, RZ, R9, P1 ;  /* 0x000000ffff117224 */ /* 0x000fd800008e0609 */
[----:B------:R-:W-:Y:S05]  /*4d30*/  @!P0 BRA `(.L_x_437) ;  /* 0xfffffff8005c8947 */ /* 0x000fea000383ffff */
.L_x_423:
[----:B------:R-:W-:Y:S05]  /*4d40*/  BSYNC.RECONVERGENT B1 ;  /* 0x0000000000017941 */ /* 0x000fea0003800200 */
.L_x_422:
        /* <DEDUP_REMOVED lines=32> */
.L_x_439:
[----:B------:R-:W-:Y:S05]  /*4f50*/  BSYNC.RECONVERGENT B1 ;  /* 0x0000000000017941 */ /* 0x000fea0003800200 */
.L_x_438:
        /* <DEDUP_REMOVED lines=12> */
[----:B---3--:R-:W-:Y:S01]  /*5020*/  IMAD.MOV.U32 R8, RZ, RZ, R14 ;  /* 0x000000ffff087224 */ /* 0x008fe200078e000e */
[----:B------:R-:W-:Y:S01]  /*5030*/  MOV R2, R4 ;  /* 0x0000000400027202 */ /* 0x000fe20000000f00 */
[----:B----4-:R-:W-:Y:S02]  /*5040*/  IMAD.MOV.U32 R9, RZ, RZ, R13 ;  /* 0x000000ffff097224 */ /* 0x010fe400078e000d */
        /* <DEDUP_REMOVED lines=16> */
.L_x_441:
[----:B------:R-:W-:Y:S05]  /*5150*/  BSYNC.RECONVERGENT B1 ;  /* 0x0000000000017941 */ /* 0x000fea0003800200 */
.L_x_440:
[----:B------:R-:W-:Y:S01]  /*5160*/  ISETP.GT.AND P0, PT, R10, 0x1b, PT ;  /* 0x0000001b0a00780c */ /* 0x000fe20003f04270 */
[----:B0-----:R0:W0:Y:S01]  /*5170*/  SHFL.DOWN PT, R6, R2, 0x4, 0x1f ;  /* 0x08801f0002067f89 */ /* 0x00102200000e0000 */
[----:B------:R-:W-:Y:S01]  /*5180*/  BSSY.RECONVERGENT B1, `(.L_x_442) ;  /* 0x000001d000017945 */ /* 0x000fe20003800200 */
[----:B------:R-:W-:Y:S02]  /*5190*/  IMAD.MOV.U32 R11, RZ, RZ, R8 ;  /* 0x000000ffff0b7224 */ /* 0x000fe400078e0008 */
[----:B------:R0:W0:Y:S01]  /*51a0*/  SHFL.DOWN PT, R7, R3, 0x4, 0x1f ;  /* 0x08801f0003077f89 */ /* 0x00002200000e0000 */
[----:B------:R-:W-:Y:S02]  /*51b0*/  IMAD.MOV.U32 R12, RZ, RZ, R9 ;  /* 0x000000ffff0c7224 */ /* 0x000fe400078e0009 */
[----:B-1----:R-:W-:Y:S01]  /*51c0*/  IMAD.MOV.U32 R4, RZ, RZ, R2 ;  /* 0x000000ffff047224 */ /* 0x002fe200078e0002 */
[----:B----4-:R1:W4:Y:S01]  /*51d0*/  SHFL.DOWN PT, R13, R8, 0x4, 0x1f ;  /* 0x08801f00080d7f89 */ /* 0x01032200000e0000 */
[----:B--2---:R-:W-:-:S03]  /*51e0*/  IMAD.MOV.U32 R5, RZ, RZ, R3 ;  /* 0x000000ffff057224 */ /* 0x004fc600078e0003 */
[----:B---3--:R1:W2:Y:S01]  /*51f0*/  SHFL.DOWN PT, R14, R9, 0x4, 0x1f ;  /* 0x08801f00090e7f89 */ /* 0x0082a200000e0000 */
[----:B------:R-:W-:Y:S05]  /*5200*/  @P0 BRA `(.L_x_443) ;  /* 0x0000000000500947 */ /* 0x000fea0003800000 */
[----:B0-----:R-:W-:Y:S01]  /*5210*/  DSETP.GEU.AND P0, PT, |R2|, |R6|, PT ;  /* 0x400000060200722a */ /* 0x001fe20003f0e200 */
[----:B----4-:R-:W-:Y:S02]  /*5220*/  IMAD.MOV.U32 R11, RZ, RZ, R13 ;  /* 0x000000ffff0b7224 */ /* 0x010fe400078e000d */
        /* <DEDUP_REMOVED lines=18> */
.L_x_443:
[----:B------:R-:W-:Y:S05]  /*5350*/  BSYNC.RECONVERGENT B1 ;  /* 0x0000000000017941 */ /* 0x000fea0003800200 */
.L_x_442:
[----:B------:R-:W-:Y:S01]  /*5360*/  ISETP.GT.AND P0, PT, R10, 0x17, PT ;  /* 0x000000170a00780c */ /* 0x000fe20003f04270 */
[----:B0-----:R0:W3:Y:S01]  /*5370*/  SHFL.DOWN PT, R2, R4, 0x8, 0x1f ;  /* 0x09001f0004027f89 */ /* 0x0010e200000e0000 */
[----:B------:R-:W-:Y:S01]  /*5380*/  BSSY.RECONVERGENT B1, `(.L_x_444) ;  /* 0x000001d000017945 */ /* 0x000fe20003800200 */
[----:B-1----:R-:W-:Y:S02]  /*5390*/  IMAD.MOV.U32 R8, RZ, RZ, R11 ;  /* 0x000000ffff087224 */ /* 0x002fe400078e000b */
[----:B------:R0:W1:Y:S01]  /*53a0*/  SHFL.DOWN PT, R3, R5, 0x8, 0x1f ;  /* 0x09001f0005037f89 */ /* 0x00006200000e0000 */
[----:B------:R-:W-:Y:S02]  /*53b0*/  IMAD.MOV.U32 R9, RZ, RZ, R12 ;  /* 0x000000ffff097224 */ /* 0x000fe400078e000c */
[----:B------:R-:W-:Y:S01]  /*53c0*/  IMAD.MOV.U32 R6, RZ, RZ, R4 ;  /* 0x000000ffff067224 */ /* 0x000fe200078e0004 */
[----:B--2---:R0:W2:Y:S01]  /*53d0*/  SHFL.DOWN PT, R14, R11, 0x8, 0x1f ;  /* 0x09001f000b0e7f89 */ /* 0x0040a200000e0000 */
[----:B------:R-:W-:-:S03]  /*53e0*/  IMAD.MOV.U32 R7, RZ, RZ, R5 ;  /* 0x000000ffff077224 */ /* 0x000fc600078e0005 */
[----:B----4-:R0:W4:Y:S01]  /*53f0*/  SHFL.DOWN PT, R13, R12, 0x8, 0x1f ;  /* 0x09001f000c0d7f89 */ /* 0x01012200000e0000 */
[----:B------:R-:W-:Y:S05]  /*5400*/  @P0 BRA `(.L_x_445) ;  /* 0x0000000000500947 */ /* 0x000fea0003800000 */
[----:B-1-3--:R-:W-:Y:S01]  /*5410*/  DSETP.GEU.AND P0, PT, |R4|, |R2|, PT ;  /* 0x400000020400722a */ /* 0x00afe20003f0e200 */
[----:B--2---:R-:W-:Y:S01]  /*5420*/  IMAD.MOV.U32 R8, RZ, RZ, R14 ;  /* 0x000000ffff087224 */ /* 0x004fe200078e000e */
        /* <DEDUP_REMOVED lines=18> */
.L_x_445:
[----:B------:R-:W-:Y:S05]  /*5550*/  BSYNC.RECONVERGENT B1 ;  /* 0x0000000000017941 */ /* 0x000fea0003800200 */
.L_x_444:
[----:B------:R-:W-:Y:S01]  /*5560*/  ISETP.GT.AND P0, PT, R10, 0xf, PT ;  /* 0x0000000f0a00780c */ /* 0x000fe20003f04270 */
[----:B0-----:R0:W0:Y:S01]  /*5570*/  SHFL.DOWN PT, R4, R6, 0x10, 0x1f ;  /* 0x0a001f0006047f89 */ /* 0x00102200000e0000 */
[----:B------:R-:W-:Y:S01]  /*5580*/  BSSY.RECONVERGENT B1, `(.L_x_446) ;  /* 0x000001d000017945 */ /* 0x000fe20003800200 */
[----:B--2---:R-:W-:Y:S02]  /*5590*/  IMAD.MOV.U32 R14, RZ, RZ, R8 ;  /* 0x000000ffff0e7224 */ /* 0x004fe400078e0008 */
[----:B------:R2:W0:Y:S01]  /*55a0*/  SHFL.DOWN PT, R5, R7, 0x10, 0x1f ;  /* 0x0a001f0007057f89 */ /* 0x00042200000e0000 */
[----:B------:R-:W-:Y:S02]  /*55b0*/  IMAD.MOV.U32 R15, RZ, RZ, R9 ;  /* 0x000000ffff0f7224 */ /* 0x000fe400078e0009 */
[----:B---3--:R-:W-:Y:S01]  /*55c0*/  IMAD.MOV.U32 R2, RZ, RZ, R6 ;  /* 0x000000ffff027224 */ /* 0x008fe200078e0006 */
[----:B------:R2:W3:Y:S01]  /*55d0*/  SHFL.DOWN PT, R11, R8, 0x10, 0x1f ;  /* 0x0a001f00080b7f89 */ /* 0x0004e200000e0000 */
[----:B-1----:R-:W-:-:S03]  /*55e0*/  IMAD.MOV.U32 R3, RZ, RZ, R7 ;  /* 0x000000ffff037224 */ /* 0x002fc600078e0007 */
[----:B------:R2:W1:Y:S01]  /*55f0*/  SHFL.DOWN PT, R12, R9, 0x10, 0x1f ;  /* 0x0a001f00090c7f89 */ /* 0x00046200000e0000 */
[----:B------:R-:W-:Y:S05]  /*5600*/  @P0 BRA `(.L_x_447) ;  /* 0x0000000000500947 */ /* 0x000fea0003800000 */
[----:B0-----:R-:W-:Y:S01]  /*5610*/  DSETP.GEU.AND P0, PT, |R6|, |R4|, PT ;  /* 0x400000040600722a */ /* 0x001fe20003f0e200 */
[----:B---3--:R-:W-:Y:S02]  /*5620*/  IMAD.MOV.U32 R14, RZ, RZ, R11 ;  /* 0x000000ffff0e7224 */ /* 0x008fe400078e000b */
[----:B-1----:R-:W-:Y:S02]  /*5630*/  IMAD.MOV.U32 R15, RZ, RZ, R12 ;  /* 0x000000ffff0f7224 */ /* 0x002fe400078e000c */
        /* <DEDUP_REMOVED lines=17> */
.L_x_447:
[----:B------:R-:W-:Y:S05]  /*5750*/  BSYNC.RECONVERGENT B1 ;  /* 0x0000000000017941 */ /* 0x000fea0003800200 */
.L_x_446:
        /* <DEDUP_REMOVED lines=11> */
.L_x_449:
[----:B------:R-:W-:Y:S05]  /*5810*/  BSYNC.RECONVERGENT B1 ;  /* 0x0000000000017941 */ /* 0x000fea0003800200 */
.L_x_448:
        /* <DEDUP_REMOVED lines=8> */
[----:B--2---:R-:W2:Y:S04]  /*58a0*/  LDS.128 R4, [R0+0x20] ;  /* 0x0000200000047984 */ /* 0x004ea80000000c00 */
[----:B-1--4-:R1:W4:Y:S04]  /*58b0*/  LDS.64 R12, [R0+0x80] ;  /* 0x00008000000c7984 */ /* 0x0123280000000a00 */
[----:B---3--:R1:W3:Y:S01]  /*58c0*/  LDS.128 R8, [R0+0x30] ;  /* 0x0000300000087984 */ /* 0x0082e20000000c00 */
[----:B0-----:R-:W-:Y:S01]  /*58d0*/  DSETP.GEU.AND P0, PT, |R2|, |R16|, PT ;  /* 0x400000100200722a */ /* 0x001fe20003f0e200 */
[----:B------:R-:W-:-:S02]  /*58e0*/  IMAD.MOV.U32 R24, RZ, RZ, R16 ;  /* 0x000000ffff187224 */ /* 0x000fc400078e0010 */
[----:B------:R-:W-:Y:S02]  /*58f0*/  IMAD.MOV.U32 R25, RZ, RZ, R17 ;  /* 0x000000ffff197224 */ /* 0x000fe400078e0011 */
[----:B--2---:R-:W-:Y:S02]  /*5900*/  IMAD.MOV.U32 R27, RZ, RZ, R4 ;  /* 0x000000ffff1b7224 */ /* 0x004fe400078e0004 */
[----:B------:R-:W-:-:S07]  /*5910*/  IMAD.MOV.U32 R29, RZ, RZ, R5 ;  /* 0x000000ffff1d7224 */ /* 0x000fce00078e0005 */
[----:B-1-34-:R-:W-:Y:S05]  /*5920*/  @!P0 BRA `(.L_x_451) ;  /* 0x0000000000388947 */ /* 0x01afea0003800000 */
        /* <DEDUP_REMOVED lines=14> */
.L_x_451:
[----:B------:R-:W-:Y:S05]  /*5a10*/  BSYNC.RECONVERGENT B1 ;  /* 0x0000000000017941 */ /* 0x000fea0003800200 */
.L_x_450:
        /* <DEDUP_REMOVED lines=23> */
.L_x_453:
[----:B------:R-:W-:Y:S05]  /*5b90*/  BSYNC.RECONVERGENT B1 ;  /* 0x0000000000017941 */ /* 0x000fea0003800200 */
.L_x_452:
        /* <DEDUP_REMOVED lines=21> */
.L_x_455:
[----:B------:R-:W-:Y:S05]  /*5cf0*/  BSYNC.RECONVERGENT B1 ;  /* 0x0000000000017941 */ /* 0x000fea0003800200 */
.L_x_454:
        /* <DEDUP_REMOVED lines=23> */
.L_x_457:
[----:B------:R-:W-:Y:S05]  /*5e70*/  BSYNC.RECONVERGENT B1 ;  /* 0x0000000000017941 */ /* 0x000fea0003800200 */
.L_x_456:
[----:B------:R-:W-:Y:S01]  /*5e80*/  DSETP.GEU.AND P0, PT, |R14|, |R22|, PT ;  /* 0x400000160e00722a */ /* 0x000fe20003f0e200 */
[----:B------:R-:W-:Y:S01]  /*5e90*/  BSSY.RECONVERGENT B1, `(.L_x_458) ;  /* 0x0000014000017945 */ /* 0x000fe20003800200 */
[----:B------:R-:W-:Y:S01]  /*5ea0*/  MOV R2, R22 ;  /* 0x0000001600027202 */ /* 0x000fe20000000f00 */
[----:B------:R-:W-:Y:S02]  /*5eb0*/  IMAD.MOV.U32 R3, RZ, RZ, R23 ;  /* 0x000000ffff037224 */ /* 0x000fe400078e0017 */
[----:B-1----:R-:W-:Y:S02]  /*5ec0*/  IMAD.MOV.U32 R19, RZ, RZ, R8 ;  /* 0x000000ffff137224 */ /* 0x002fe400078e0008 */
        /* <DEDUP_REMOVED lines=16> */
.L_x_459:
[----:B------:R-:W-:Y:S05]  /*5fd0*/  BSYNC.RECONVERGENT B1 ;  /* 0x0000000000017941 */ /* 0x000fea0003800200 */
.L_x_458:
        /* <DEDUP_REMOVED lines=21> */
.L_x_461:
[----:B------:R-:W-:Y:S05]  /*6130*/  BSYNC.RECONVERGENT B1 ;  /* 0x0000000000017941 */ /* 0x000fea0003800200 */
.L_x_460:
        /* <DEDUP_REMOVED lines=20> */
.L_x_383:
[----:B------:R-:W-:Y:S05]  /*6280*/  BSYNC.RECONVERGENT B0 ;  /* 0x0000000000007941 */ /* 0x000fea0003800200 */
.L_x_350:
[----:B------:R-:W-:Y:S05]  /*6290*/  @P1 EXIT ;  /* 0x000000000000194d */ /* 0x000fea0003800000 */
[----:B01----:R-:W0:Y:S02]  /*62a0*/  LDC.64 R4, c[0x0][0x388] ;  /* 0x0000e200ff047b82 */ /* 0x003e240000000a00 */
[----:B0-----:R-:W-:Y:S04]  /*62b0*/  STG.E.64 desc[UR6][R4.64], R2 ;  /* 0x0000000204007986 */ /* 0x001fe8000c101b06 */
[----:B------:R-:W-:Y:S01]  /*62c0*/  STG.E.64 desc[UR6][R4.64+0x8], R14 ;  /* 0x0000080e04007986 */ /* 0x000fe2000c101b06 */
[----:B------:R-:W-:Y:S05]  /*62d0*/  EXIT ;  /* 0x000000000000794d */ /* 0x000fea0003800000 */
.L_x_462:
        /* <DEDUP_REMOVED lines=10> */
.L_x_725:


//--------------------- .text._ZN6thrust24THRUST_300001_SM_1000_NS8cuda_cub4core6detail13_kernel_agentINS1_8__reduce10DrainAgentIiEEJN3cub18CUB_300001_SM_10009GridQueueIjEEiEEEvDpT0_ --------------------------
	.section	.text._ZN6thrust24THRUST_300001_SM_1000_NS8cuda_cub4core6detail13_kernel_agentINS1_8__reduce10DrainAgentIiEEJN3cub18CUB_300001_SM_10009GridQueueIjEEiEEEvDpT0_,"ax",@progbits
	.align	128
        .global         _ZN6thrust24THRUST_300001_SM_1000_NS8cuda_cub4core6detail13_kernel_agentINS1_8__reduce10DrainAgentIiEEJN3cub18CUB_300001_SM_10009GridQueueIjEEiEEEvDpT0_
        .type           _ZN6thrust24THRUST_300001_SM_1000_NS8cuda_cub4core6detail13_kernel_agentINS1_8__reduce10DrainAgentIiEEJN3cub18CUB_300001_SM_10009GridQueueIjEEiEEEvDpT0_,@function
        .size           _ZN6thrust24THRUST_300001_SM_1000_NS8cuda_cub4core6detail13_kernel_agentINS1_8__reduce10DrainAgentIiEEJN3cub18CUB_300001_SM_10009GridQueueIjEEiEEEvDpT0_,(.L_x_726 - _ZN6thrust24THRUST_300001_SM_1000_NS8cuda_cub4core6detail13_kernel_agentINS1_8__reduce10DrainAgentIiEEJN3cub18CUB_300001_SM_10009GridQueueIjEEiEEEvDpT0_)
        .other          _ZN6thrust24THRUST_300001_SM_1000_NS8cuda_cub4core6detail13_kernel_agentINS1_8__reduce10DrainAgentIiEEJN3cub18CUB_300001_SM_10009GridQueueIjEEiEEEvDpT0_,@"STO_CUDA_ENTRY STV_DEFAULT"
_ZN6thrust24THRUST_300001_SM_1000_NS8cuda_cub4core6detail13_kernel_agentINS1_8__reduce10DrainAgentIiEEJN3cub18CUB_300001_SM_10009GridQueueIjEEiEEEvDpT0_:
.text._ZN6thrust24THRUST_300001_SM_1000_NS8cuda_cub4core6detail13_kernel_agentINS1_8__reduce10DrainAgentIiEEJN3cub18CUB_300001_SM_10009GridQueueIjEEiEEEvDpT0_:
[----:B------:R-:W-:Y:S08]  /*0000*/  LDC R1, c[0x0][0x37c] ;  /* 0x0000df00ff017b82 */ /* 0x000ff00000000800 */
[----:B------:R-:W0:Y:S01]  /*0010*/  LDC.64 R2, c[0x0][0x380] ;  /* 0x0000e000ff027b82 */ /* 0x000e220000000a00 */
[----:B------:R-:W0:Y:S07]  /*0020*/  LDCU.64 UR4, c[0x0][0x358] ;  /* 0x00006b00ff0477ac */ /* 0x000e2e0008000a00 */
[----:B------:R-:W1:Y:S01]  /*0030*/  LDC R5, c[0x0][0x388] ;  /* 0x0000e200ff057b82 */ /* 0x000e620000000800 */
[----:B0-----:R-:W-:Y:S04]  /*0040*/  STG.E desc[UR4][R2.64+0x4], RZ ;  /* 0x000004ff02007986 */ /* 0x001fe8000c101904 */
[----:B-1----:R-:W-:Y:S01]  /*0050*/  STG.E desc[UR4][R2.64], R5 ;  /* 0x0000000502007986 */ /* 0x002fe2000c101904 */
[----:B------:R-:W-:Y:S05]  /*0060*/  EXIT ;  /* 0x000000000000794d */ /* 0x000fea0003800000 */
.L_x_463:
        /* <DEDUP_REMOVED lines=9> */
.L_x_726:


//--------------------- .text._ZN6thrust24THRUST_300001_SM_1000_NS8cuda_cub4core6detail13_kernel_agentINS1_8__reduce11ReduceAgentINS0_12zip_iteratorIN4cuda3std3__45tupleIJNS0_10device_ptrIdEENS0_17counting_iteratorIlNS0_11use_defaultESF_SF_EEEEEEEPNSB_IJdlEEESJ_iNS1_9__extrema9arg_max_fIdl10comparatorEEEEJSI_SK_iN3cub18CUB_300001_SM_100013GridEvenShareIiEENSR_9GridQueueIjEESO_EEEvDpT0_ --------------------------
	.section	.text._ZN6thrust24THRUST_300001_SM_1000_NS8cuda_cub4core6detail13_kernel_agentINS1_8__reduce11ReduceAgentINS0_12zip_iteratorIN4cuda3std3__45tupleIJNS0_10device_ptrIdEENS0_17counting_iteratorIlNS0_11use_defaultESF_SF_EEEEEEEPNSB_IJdlEEESJ_iNS1_9__extrema9arg_max_fIdl10comparatorEEEEJSI_SK_iN3cub18CUB_300001_SM_100013GridEvenShareIiEENSR_9GridQueueIjEESO_EEEvDpT0_,"ax",@progbits
	.align	128
        .global         _ZN6thrust24THRUST_300001_SM_1000_NS8cuda_cub4core6detail13_kernel_agentINS1_8__reduce11ReduceAgentINS0_12zip_iteratorIN4cuda3std3__45tupleIJNS0_10device_ptrIdEENS0_17counting_iteratorIlNS0_11use_defaultESF_SF_EEEEEEEPNSB_IJdlEEESJ_iNS1_9__extrema9arg_max_fIdl10comparatorEEEEJSI_SK_iN3cub18CUB_300001_SM_100013GridEvenShareIiEENSR_9GridQueueIjEESO_EEEvDpT0_
        .type           _ZN6thrust24THRUST_300001_SM_1000_NS8cuda_cub4core6detail13_kernel_agentINS1_8__reduce11ReduceAgentINS0_12zip_iteratorIN4cuda3std3__45tupleIJNS0_10device_ptrIdEENS0_17counting_iteratorIlNS0_11use_defaultESF_SF_EEEEEEEPNSB_IJdlEEESJ_iNS1_9__extrema9arg_max_fIdl10comparatorEEEEJSI_SK_iN3cub18CUB_300001_SM_100013GridEvenShareIiEENSR_9GridQueueIjEESO_EEEvDpT0_,@function
        .size           _ZN6thrust24THRUST_300001_SM_1000_NS8cuda_cub4core6detail13_kernel_agentINS1_8__reduce11ReduceAgentINS0_12zip_iteratorIN4cuda3std3__45tupleIJNS0_10device_ptrIdEENS0_17counting_iteratorIlNS0_11use_defaultESF_SF_EEEEEEEPNSB_IJdlEEESJ_iNS1_9__extrema9arg_max_fIdl10comparatorEEEEJSI_SK_iN3cub18CUB_300001_SM_100013GridEvenShareIiEENSR_9GridQueueIjEESO_EEEvDpT0_,(.L_x_727 - _ZN6thrust24THRUST_300001_SM_1000_NS8cuda_cub4core6detail13_kernel_agentINS1_8__reduce11ReduceAgentINS0_12zip_iteratorIN4cuda3std3__45tupleIJNS0_10device_ptrIdEENS0_17counting_iteratorIlNS0_11use_defaultESF_SF_EEEEEEEPNSB_IJdlEEESJ_iNS1_9__extrema9arg_max_fIdl10comparatorEEEEJSI_SK_iN3cub18CUB_300001_SM_100013GridEvenShareIiEENSR_9GridQueueIjEESO_EEEvDpT0_)
        .other          _ZN6thrust24THRUST_300001_SM_1000_NS8cuda_cub4core6detail13_kernel_agentINS1_8__reduce11ReduceAgentINS0_12zip_iteratorIN4cuda3std3__45tupleIJNS0_10device_ptrIdEENS0_17counting_iteratorIlNS0_11use_defaultESF_SF_EEEEEEEPNSB_IJdlEEESJ_iNS1_9__extrema9arg_max_fIdl10comparatorEEEEJSI_SK_iN3cub18CUB_300001_SM_100013GridEvenShareIiEENSR_9GridQueueIjEESO_EEEvDpT0_,@"STO_CUDA_ENTRY STV_DEFAULT"
_ZN6thrust24THRUST_300001_SM_1000_NS8cuda_cub4core6detail13_kernel_agentINS1_8__reduce11ReduceAgentINS0_12zip_iteratorIN4cuda3std3__45tupleIJNS0_10device_ptrIdEENS0_17counting_iteratorIlNS0_11use_defaultESF_SF_EEEEEEEPNSB_IJdlEEESJ_iNS1_9__extrema9arg_max_fIdl10comparatorEEEEJSI_SK_iN3cub18CUB_300001_SM_100013GridEvenShareIiEENSR_9GridQueueIjEESO_EEEvDpT0_:
.text._ZN6thrust24THRUST_300001_SM_1000_NS8cuda_cub4core6detail13_kernel_agentINS1_8__reduce11ReduceAgentINS0_12zip_iteratorIN4cuda3std3__45tupleIJNS0_10device_ptrIdEENS0_17counting_iteratorIlNS0_11use_defaultESF_SF_EEEEEEEPNSB_IJdlEEESJ_iNS1_9__extrema9arg_max_fIdl10comparatorEEEEJSI_SK_iN3cub18CUB_300001_SM_100013GridEvenShareIiEENSR_9GridQueueIjEESO_EEEvDpT0_:
[----:B------:R-:W-:Y:S01]  /*0000*/  LDC R1, c[0x0][0x37c] ;  /* 0x0000df00ff017b82 */ /* 0x000fe20000000800 */
[----:B------:R-:W0:Y:S01]  /*0010*/  S2R R0, SR_CTAID.X ;  /* 0x0000000000007919 */ /* 0x000e220000002500 */
[----:B------:R-:W1:Y:S01]  /*0020*/  LDCU UR4, c[0x0][0x398] ;  /* 0x00007300ff0477ac */ /* 0x000e620008000800 */
[----:B------:R-:W-:Y:S01]  /*0030*/  BSSY.RECONVERGENT B0, `(.L_x_464) ;  /* 0x000066d000007945 */ /* 0x000fe20003800200 */
[----:B------:R-:W2:Y:S01]  /*0040*/  LDCU UR6, c[0x0][0x370] ;  /* 0x00006e00ff0677ac */ /* 0x000ea20008000800 */
[----:B------:R-:W3:Y:S01]  /*0050*/  LDCU.64 UR10, c[0x0][0x358] ;  /* 0x00006b00ff0a77ac */ /* 0x000ee20008000a00 */
[----:B-1----:R-:W-:Y:S01]  /*0060*/  IMAD.U32 R7, RZ, RZ, UR4 ;  /* 0x00000004ff077e24 */ /* 0x002fe2000f8e00ff */
[----:B--2---:R-:W-:Y:S01]  /*0070*/  UIMAD UR6, UR6, 0x500, URZ ;  /* 0x00000500060678a4 */ /* 0x004fe2000f8e02ff */
[----:B0-----:R-:W-:-:S04]  /*0080*/  IMAD R10, R0, 0x500, RZ ;  /* 0x00000500000a7824 */ /* 0x001fc800078e02ff */
[----:B------:R-:W-:-:S05]  /*0090*/  VIADD R2, R10, 0x500 ;  /* 0x000005000a027836 */ /* 0x000fca0000000000 */
[----:B------:R-:W-:-:S13]  /*00a0*/  ISETP.GT.AND P0, PT, R2, R7, PT ;  /* 0x000000070200720c */ /* 0x000fda0003f04270 */
[----:B---3--:R-:W-:Y:S05]  /*00b0*/  @!P0 BRA `(.L_x_465) ;  /* 0x0000003800d08947 */ /* 0x008fea0003800000 */
[----:B------:R-:W0:Y:S01]  /*00c0*/  S2R R5, SR_TID.X ;  /* 0x0000000000057919 */ /* 0x000e220000002100 */
[----:B------:R-:W-:Y:S01]  /*00d0*/  IMAD.IADD R4, R7, 0x1, -R10 ;  /* 0x0000000107047824 */ /* 0x000fe200078e0a0a */
[----:B------:R-:W1:Y:S01]  /*00e0*/  LDCU.64 UR6, c[0x0][0x388] ;  /* 0x00007100ff0677ac */ /* 0x000e620008000a00 */
[----:B------:R-:W-:Y:S01]  /*00f0*/  BSSY.RECONVERGENT B1, `(.L_x_466) ;  /* 0x0000010000017945 */ /* 0x000fe20003800200 */
[----:B------:R-:W-:Y:S01]  /*0100*/  IMAD.MOV.U32 R8, RZ, RZ, RZ ;  /* 0x000000ffff087224 */ /* 0x000fe200078e00ff */
[----:B------:R-:W-:Y:S01]  /*0110*/  CS2R R2, SRZ ;  /* 0x0000000000027805 */ /* 0x000fe2000001ff00 */
[----:B------:R-:W2:Y:S01]  /*0120*/  LDCU.64 UR8, c[0x0][0x388] ;  /* 0x00007100ff0877ac */ /* 0x000ea20008000a00 */
[----:B------:R-:W-:Y:S01]  /*0130*/  IMAD.MOV.U32 R6, RZ, RZ, RZ ;  /* 0x000000ffff067224 */ /* 0x000fe200078e00ff */
[----:B0-----:R-:W-:Y:S01]  /*0140*/  ISETP.GE.AND P0, PT, R5, R4, PT ;  /* 0x000000040500720c */ /* 0x001fe20003f06270 */
[----:B------:R-:W-:-:S12]  /*0150*/  IMAD.MOV.U32 R9, RZ, RZ, R5 ;  /* 0x000000ffff097224 */ /* 0x000fd800078e0005 */
[----:B-12---:R-:W-:Y:S05]  /*0160*/  @P0 BRA `(.L_x_467) ;  /* 0x0000000000200947 */ /* 0x006fea0003800000 */
[----:B------:R-:W0:Y:S01]  /*0170*/  LDC.64 R2, c[0x0][0x380] ;  /* 0x0000e000ff027b82 */ /* 0x000e220000000a00 */
[----:B------:R-:W-:Y:S01]  /*0180*/  IMAD.IADD R11, R10, 0x1, R5 ;  /* 0x000000010a0b7824 */ /* 0x000fe200078e0205 */
[----:B------:R-:W1:Y:S03]  /*0190*/  LDCU.64 UR4, c[0x0][0x388] ;  /* 0x00007100ff0477ac */ /* 0x000e660008000a00 */
[----:B0-----:R-:W-:-:S06]  /*01a0*/  IMAD.WIDE R2, R11, 0x8, R2 ;  /* 0x000000080b027825 */ /* 0x001fcc00078e0202 */
[----:B------:R-:W5:Y:S01]  /*01b0*/  LDG.E.64 R2, desc[UR10][R2.64] ;  /* 0x0000000a02027981 */ /* 0x000f62000c1e1b00 */
[----:B-1----:R-:W-:Y:S01]  /*01c0*/  IADD3 R8, P0, PT, R11, UR4, RZ ;  /* 0x000000040b087c10 */ /* 0x002fe2000ff1e0ff */
[----:B------:R-:W-:-:S03]  /*01d0*/  VIADD R9, R5, 0x100 ;  /* 0x0000010005097836 */ /* 0x000fc60000000000 */
[----:B------:R-:W-:-:S09]  /*01e0*/  LEA.HI.X.SX32 R6, R11, UR5, 0x1, P0 ;  /* 0x000000050b067c11 */ /* 0x000fd200080f0eff */
.L_x_467:
[----:B------:R-:W-:Y:S05]  /*01f0*/  BSYNC.RECONVERGENT B1 ;  /* 0x0000000000017941 */ /* 0x000fea0003800200 */
.L_x_466:
        /* <DEDUP_REMOVED lines=9> */
[----:B------:R-:W0:Y:S01]  /*0290*/  LDC.64 R12, c[0x0][0x380] ;  /* 0x0000e000ff0c7b82 */ /* 0x000e220000000a00 */
[----:B------:R-:W-:Y:S01]  /*02a0*/  LEA.HI R7, R18, 0x1, RZ, 0x18 ;  /* 0x0000000112077811 */ /* 0x000fe200078fc0ff */
[----:B------:R-:W-:-:S03]  /*02b0*/  IMAD.IADD R11, R10, 0x1, R9 ;  /* 0x000000010a0b7824 */ /* 0x000fc600078e0209 */
[----:B------:R-:W-:-:S05]  /*02c0*/  LOP3.LUT R7, R7, 0x3, RZ, 0xc0, !PT ;  /* 0x0000000307077812 */ /* 0x000fca00078ec0ff */
[----:B------:R-:W-:-:S07]  /*02d0*/  IMAD.MOV R7, RZ, RZ, -R7 ;  /* 0x000000ffff077224 */ /* 0x000fce00078e0a07 */
.L_x_474:
[----:B0-----:R-:W-:-:S06]  /*02e0*/  IMAD.WIDE R14, R11, 0x8, R12 ;  /* 0x000000080b0e7825 */ /* 0x001fcc00078e020c */
[----:B------:R-:W2:Y:S01]  /*02f0*/  LDG.E.64 R14, desc[UR10][R14.64] ;  /* 0x0000000a0e0e7981 */ /* 0x000ea2000c1e1b00 */
[----:B------:R-:W-:Y:S01]  /*0300*/  IADD3 R22, P1, PT, R11, UR6, RZ ;  /* 0x000000060b167c10 */ /* 0x000fe2000ff3e0ff */
[----:B------:R-:W-:Y:S01]  /*0310*/  VIADD R7, R7, 0x1 ;  /* 0x0000000107077836 */ /* 0x000fe20000000000 */
[----:B------:R-:W-:Y:S01]  /*0320*/  BSSY.RECONVERGENT B3, `(.L_x_472) ;  /* 0x000001b000037945 */ /* 0x000fe20003800200 */
[----:B------:R-:W-:Y:S01]  /*0330*/  IMAD.MOV.U32 R19, RZ, RZ, R8 ;  /* 0x000000ffff137224 */ /* 0x000fe200078e0008 */
[----:B------:R-:W-:Y:S01]  /*0340*/  LEA.HI.X.SX32 R21, R11, UR7, 0x1, P1 ;  /* 0x000000070b157c11 */ /* 0x000fe200088f0eff */
[----:B------:R-:W-:Y:S01]  /*0350*/  IMAD.MOV.U32 R20, RZ, RZ, R6 ;  /* 0x000000ffff147224 */ /* 0x000fe200078e0006 */
[----:B------:R-:W-:Y:S01]  /*0360*/  ISETP.NE.AND P2, PT, R7, RZ, PT ;  /* 0x000000ff0700720c */ /* 0x000fe20003f45270 */
[----:B-----5:R-:W-:Y:S02]  /*0370*/  IMAD.MOV.U32 R16, RZ, RZ, R2 ;  /* 0x000000ffff107224 */ /* 0x020fe400078e0002 */
[----:B------:R-:W-:-:S02]  /*0380*/  IMAD.MOV.U32 R17, RZ, RZ, R3 ;  /* 0x000000ffff117224 */ /* 0x000fc400078e0003 */
[----:B------:R-:W-:Y:S02]  /*0390*/  IMAD.MOV.U32 R8, RZ, RZ, R22 ;  /* 0x000000ffff087224 */ /* 0x000fe400078e0016 */
        /* <DEDUP_REMOVED lines=19> */
.L_x_473:
[----:B------:R-:W-:Y:S05]  /*04d0*/  BSYNC.RECONVERGENT B3 ;  /* 0x0000000000037941 */ /* 0x000fea0003800200 */
.L_x_472:
[----:B------:R-:W-:Y:S02]  /*04e0*/  VIADD R9, R9, 0x100 ;  /* 0x0000010009097836 */ /* 0x000fe40000000000 */
[----:B------:R-:W-:Y:S01]  /*04f0*/  VIADD R11, R11, 0x100 ;  /* 0x000001000b0b7836 */ /* 0x000fe20000000000 */
[----:B------:R-:W-:Y:S06]  /*0500*/  @P2 BRA `(.L_x_474) ;  /* 0xfffffffc00742947 */ /* 0x000fec000383ffff */
.L_x_471:
[----:B------:R-:W-:Y:S05]  /*0510*/  BSYNC.RECONVERGENT B2 ;  /* 0x0000000000027941 */ /* 0x000fea0003800200 */
.L_x_470:
[----:B------:R-:W-:-:S13]  /*0520*/  ISETP.GE.U32.AND P0, PT, R18, 0x300, PT ;  /* 0x000003001200780c */ /* 0x000fda0003f06070 */
[----:B------:R-:W-:Y:S05]  /*0530*/  @!P0 BRA `(.L_x_469) ;  /* 0x0000000400cc8947 */ /* 0x000fea0003800000 */
[----:B------:R-:W0:Y:S01]  /*0540*/  LDC.64 R12, c[0x0][0x380] ;  /* 0x0000e000ff0c7b82 */ /* 0x000e220000000a00 */
[----:B------:R-:W-:-:S04]  /*0550*/  IMAD.IADD R7, R10, 0x1, R9 ;  /* 0x000000010a077824 */ /* 0x000fc800078e0209 */
[C---:B------:R-:W-:Y:S02]  /*0560*/  VIADD R27, R7.reuse, 0x100 ;  /* 0x00000100071b7836 */ /* 0x040fe40000000000 */
[C---:B------:R-:W-:Y:S02]  /*0570*/  VIADD R26, R7.reuse, 0x200 ;  /* 0x00000200071a7836 */ /* 0x040fe40000000000 */
[----:B------:R-:W-:Y:S01]  /*0580*/  VIADD R25, R7, 0x300 ;  /* 0x0000030007197836 */ /* 0x000fe20000000000 */
[----:B0-----:R-:W-:-:S05]  /*0590*/  IADD3 R10, P0, PT, R12, 0x1000, RZ ;  /* 0x000010000c0a7810 */ /* 0x001fca0007f1e0ff */
[----:B------:R-:W-:-:S08]  /*05a0*/  IMAD.X R11, RZ, RZ, R13, P0 ;  /* 0x000000ffff0b7224 */ /* 0x000fd000000e060d */
.L_x_483:
[----:B------:R-:W-:-:S05]  /*05b0*/  IMAD.WIDE R22, R7, 0x8, R10 ;  /* 0x0000000807167825 */ /* 0x000fca00078e020a */
[----:B------:R-:W2:Y:S04]  /*05c0*/  LDG.E.64 R20, desc[UR10][R22.64+-0x1000] ;  /* 0xfff0000a16147981 */ /* 0x000ea8000c1e1b00 */
[----:B-----5:R0:W5:Y:S04]  /*05d0*/  LDG.E.64 R16, desc[UR10][R22.64+-0x800] ;  /* 0xfff8000a16107981 */ /* 0x020168000c1e1b00 */
[----:B------:R0:W5:Y:S04]  /*05e0*/  LDG.E.64 R14, desc[UR10][R22.64] ;  /* 0x0000000a160e7981 */ /* 0x000168000c1e1b00 */
[----:B------:R0:W5:Y:S01]  /*05f0*/  LDG.E.64 R12, desc[UR10][R22.64+0x800] ;  /* 0x0008000a160c7981 */ /* 0x000162000c1e1b00 */
[C---:B------:R-:W-:Y:S01]  /*0600*/  IADD3 R29, P1, PT, R7.reuse, UR8, RZ ;  /* 0x00000008071d7c10 */ /* 0x040fe2000ff3e0ff */
[----:B------:R-:W-:Y:S03]  /*0610*/  BSSY.RECONVERGENT B2, `(.L_x_475) ;  /* 0x0000016000027945 */ /* 0x000fe60003800200 */
[----:B------:R-:W-:Y:S01]  /*0620*/  LEA.HI.X.SX32 R31, R7, UR9, 0x1, P1 ;  /* 0x00000009071f7c11 */ /* 0x000fe200088f0eff */
[----:B------:R-:W-:-:S03]  /*0630*/  IMAD.MOV.U32 R24, RZ, RZ, R29 ;  /* 0x000000ffff187224 */ /* 0x000fc600078e001d */
[----:B------:R-:W-:Y:S01]  /*0640*/  MOV R28, R31 ;  /* 0x0000001f001c7202 */ /* 0x000fe20000000f00 */
        /* <DEDUP_REMOVED lines=18> */
.L_x_476:
[----:B------:R-:W-:Y:S05]  /*0770*/  BSYNC.RECONVERGENT B2 ;  /* 0x0000000000027941 */ /* 0x000fea0003800200 */
.L_x_475:
[----:B-----5:R-:W-:Y:S01]  /*0780*/  DSETP.GEU.AND P0, PT, |R18|, |R16|, PT ;  /* 0x400000101200722a */ /* 0x020fe20003f0e200 */
[C---:B------:R-:W-:Y:S01]  /*0790*/  IADD3 R21, P1, PT, R27.reuse, UR8, RZ ;  /* 0x000000081b157c10 */ /* 0x040fe2000ff3e0ff */
[----:B------:R-:W-:Y:S01]  /*07a0*/  BSSY.RECONVERGENT B2, `(.L_x_477) ;  /* 0x0000015000027945 */ /* 0x000fe20003800200 */
[----:B------:R-:W-:Y:S02]  /*07b0*/  IMAD.MOV.U32 R2, RZ, RZ, R16 ;  /* 0x000000ffff027224 */ /* 0x000fe400078e0010 */
[----:B------:R-:W-:Y:S01]  /*07c0*/  LEA.HI.X.SX32 R23, R27, UR9, 0x1, P1 ;  /* 0x000000091b177c11 */ /* 0x000fe200088f0eff */
[----:B------:R-:W-:Y:S02]  /*07d0*/  IMAD.MOV.U32 R6, RZ, RZ, R21 ;  /* 0x000000ffff067224 */ /* 0x000fe400078e0015 */
[----:B------:R-:W-:Y:S02]  /*07e0*/  IMAD.MOV.U32 R3, RZ, RZ, R17 ;  /* 0x000000ffff037224 */ /* 0x000fe400078e0011 */
[----:B------:R-:W-:-:S04]  /*07f0*/  IMAD.MOV.U32 R8, RZ, RZ, R23 ;  /* 0x000000ffff087224 */ /* 0x000fc800078e0017 */
        /* <DEDUP_REMOVED lines=15> */
.L_x_478:
[----:B------:R-:W-:Y:S05]  /*08f0*/  BSYNC.RECONVERGENT B2 ;  /* 0x0000000000027941 */ /* 0x000fea0003800200 */
.L_x_477:
[----:B------:R-:W-:Y:S01]  /*0900*/  DSETP.GEU.AND P0, PT, |R2|, |R14|, PT ;  /* 0x4000000e0200722a */ /* 0x000fe20003f0e200 */
[C---:B------:R-:W-:Y:S01]  /*0910*/  IADD3 R21, P1, PT, R26.reuse, UR8, RZ ;  /* 0x000000081a157c10 */ /* 0x040fe2000ff3e0ff */
[----:B------:R-:W-:Y:S01]  /*0920*/  BSSY.RECONVERGENT B2, `(.L_x_479) ;  /* 0x0000016000027945 */ /* 0x000fe20003800200 */
[----:B------:R-:W-:Y:S01]  /*0930*/  IADD3 R29, P2, PT, R25, UR8, RZ ;  /* 0x00000008191d7c10 */ /* 0x000fe2000ff5e0ff */
[----:B------:R-:W-:Y:S01]  /*0940*/  IMAD.MOV.U32 R16, RZ, RZ, R14 ;  /* 0x000000ffff107224 */ /* 0x000fe200078e000e */
        /* <DEDUP_REMOVED lines=19> */
.L_x_480:
[----:B------:R-:W-:Y:S05]  /*0a80*/  BSYNC.RECONVERGENT B2 ;  /* 0x0000000000027941 */ /* 0x000fea0003800200 */
.L_x_479:
[----:B------:R-:W-:Y:S01]  /*0a90*/  DSETP.GEU.AND P0, PT, |R16|, |R12|, PT ;  /* 0x4000000c1000722a */ /* 0x000fe20003f0e200 */
[----:B------:R-:W-:Y:S01]  /*0aa0*/  LEA.HI.X.SX32 R14, R25, UR9, 0x1, P2 ;  /* 0x00000009190e7c11 */ /* 0x000fe200090f0eff */
[----:B------:R-:W-:Y:S01]  /*0ab0*/  BSSY.RECONVERGENT B2, `(.L_x_481) ;  /* 0x0000014000027945 */ /* 0x000fe20003800200 */
[----:B------:R-:W-:Y:S02]  /*0ac0*/  IMAD.MOV.U32 R8, RZ, RZ, R29 ;  /* 0x000000ffff087224 */ /* 0x000fe400078e001d */
[----:B------:R-:W-:Y:S02]  /*0ad0*/  IMAD.MOV.U32 R2, RZ, RZ, R12 ;  /* 0x000000ffff027224 */ /* 0x000fe400078e000c */
[----:B------:R-:W-:Y:S02]  /*0ae0*/  IMAD.MOV.U32 R6, RZ, RZ, R14 ;  /* 0x000000ffff067224 */ /* 0x000fe400078e000e */
[----:B------:R-:W-:-:S05]  /*0af0*/  IMAD.MOV.U32 R3, RZ, RZ, R13 ;  /* 0x000000ffff037224 */ /* 0x000fca00078e000d */
        /* <DEDUP_REMOVED lines=15> */
.L_x_482:
[----:B------:R-:W-:Y:S05]  /*0bf0*/  BSYNC.RECONVERGENT B2 ;  /* 0x0000000000027941 */ /* 0x000fea0003800200 */
.L_x_481:
[----:B------:R-:W-:Y:S02]  /*0c00*/  VIADD R9, R9, 0x400 ;  /* 0x0000040009097836 */ /* 0x000fe40000000000 */
[----:B------:R-:W-:Y:S02]  /*0c10*/  VIADD R27, R27, 0x400 ;  /* 0x000004001b1b7836 */ /* 0x000fe40000000000 */
[----:B------:R-:W-:Y:S01]  /*0c20*/  VIADD R26, R26, 0x400 ;  /* 0x000004001a1a7836 */ /* 0x000fe20000000000 */
[----:B------:R-:W-:Y:S01]  /*0c30*/  ISETP.GE.AND P0, PT, R9, R4, PT ;  /* 0x000000040900720c */ /* 0x000fe20003f06270 */
[----:B------:R-:W-:Y:S02]  /*0c40*/  VIADD R25, R25, 0x400 ;  /* 0x0000040019197836 */ /* 0x000fe40000000000 */
[----:B------:R-:W-:-:S10]  /*0c50*/  VIADD R7, R7, 0x400 ;  /* 0x0000040007077836 */ /* 0x000fd40000000000 */
[----:B------:R-:W-:Y:S05]  /*0c60*/  @!P0 BRA `(.L_x_483) ;  /* 0xfffffff800508947 */ /* 0x000fea000383ffff */
.L_x_469:
[----:B------:R-:W-:Y:S05]  /*0c70*/  BSYNC.RECONVERGENT B1 ;  /* 0x0000000000017941 */ /* 0x000fea0003800200 */
.L_x_468:
        /* <DEDUP_REMOVED lines=34> */
.L_x_486:
[----:B------:R-:W-:Y:S05]  /*0ea0*/  BSYNC.RECONVERGENT B1 ;  /* 0x0000000000017941 */ /* 0x000fea0003800200 */
.L_x_485:
        /* <DEDUP_REMOVED lines=31> */
.L_x_488:
[----:B------:R-:W-:Y:S05]  /*10a0*/  BSYNC.RECONVERGENT B1 ;  /* 0x0000000000017941 */ /* 0x000fea0003800200 */
.L_x_487:
[----:B------:R-:W-:Y:S01]  /*10b0*/  ISETP.GT.AND P0, PT, R15, 0x1b, PT ;  /* 0x0000001b0f00780c */ /* 0x000fe20003f04270 */
[----:B---3--:R3:W3:Y:S01]  /*10c0*/  SHFL.DOWN PT, R8, R2, 0x4, 0x1f ;  /* 0x08801f0002087f89 */ /* 0x0086e200000e0000 */
[----:B------:R-:W-:Y:S01]  /*10d0*/  BSSY.RECONVERGENT B1, `(.L_x_489) ;  /* 0x000001d000017945 */ /* 0x000fe20003800200 */
[----:B0-----:R-:W-:Y:S01]  /*10e0*/  MOV R11, R4 ;  /* 0x00000004000b7202 */ /* 0x001fe20000000f00 */
[----:B------:R-:W-:Y:S01]  /*10f0*/  IMAD.MOV.U32 R12, RZ, RZ, R13 ;  /* 0x000000ffff0c7224 */ /* 0x000fe200078e000d */
[----:B------:R0:W0:Y:S01]  /*1100*/  SHFL.DOWN PT, R9, R3, 0x4, 0x1f ;  /* 0x08801f0003097f89 */ /* 0x00002200000e0000 */
[----:B-1----:R-:W-:Y:S02]  /*1110*/  IMAD.MOV.U32 R6, RZ, RZ, R2 ;  /* 0x000000ffff067224 */ /* 0x002fe400078e0002 */
[----:B--2---:R-:W-:Y:S01]  /*1120*/  IMAD.MOV.U32 R7, RZ, RZ, R3 ;  /* 0x000000ffff077224 */ /* 0x004fe200078e0003 */
[----:B----4-:R1:W2:Y:S04]  /*1130*/  SHFL.DOWN PT, R17, R4, 0x4, 0x1f ;  /* 0x08801f0004117f89 */ /* 0x0102a800000e0000 */
[----:B------:R1:W4:Y:S01]  /*1140*/  SHFL.DOWN PT, R10, R13, 0x4, 0x1f ;  /* 0x08801f000d0a7f89 */ /* 0x00032200000e0000 */
        /* <DEDUP_REMOVED lines=21> */
.L_x_490:
[----:B------:R-:W-:Y:S05]  /*12a0*/  BSYNC.RECONVERGENT B1 ;  /* 0x0000000000017941 */ /* 0x000fea0003800200 */
.L_x_489:
[----:B------:R-:W-:Y:S01]  /*12b0*/  ISETP.GT.AND P0, PT, R15, 0x17, PT ;  /* 0x000000170f00780c */ /* 0x000fe20003f04270 */
[----:B---3--:R3:W2:Y:S01]  /*12c0*/  SHFL.DOWN PT, R8, R6, 0x8, 0x1f ;  /* 0x09001f0006087f89 */ /* 0x0086a200000e0000 */
[----:B------:R-:W-:Y:S01]  /*12d0*/  BSSY.RECONVERGENT B1, `(.L_x_491) ;  /* 0x000001d000017945 */ /* 0x000fe20003800200 */
[----:B-1----:R-:W-:Y:S02]  /*12e0*/  IMAD.MOV.U32 R4, RZ, RZ, R11 ;  /* 0x000000ffff047224 */ /* 0x002fe400078e000b */
[----:B0-----:R3:W0:Y:S01]  /*12f0*/  SHFL.DOWN PT, R9, R7, 0x8, 0x1f ;  /* 0x09001f0007097f89 */ /* 0x00162200000e0000 */
[----:B----4-:R-:W-:Y:S02]  /*1300*/  IMAD.MOV.U32 R10, RZ, RZ, R12 ;  /* 0x000000ffff0a7224 */ /* 0x010fe400078e000c */
[----:B------:R-:W-:Y:S01]  /*1310*/  IMAD.MOV.U32 R2, RZ, RZ, R6 ;  /* 0x000000ffff027224 */ /* 0x000fe200078e0006 */
[----:B------:R3:W1:Y:S01]  /*1320*/  SHFL.DOWN PT, R14, R11, 0x8, 0x1f ;  /* 0x09001f000b0e7f89 */ /* 0x00066200000e0000 */
[----:B------:R-:W-:-:S03]  /*1330*/  IMAD.MOV.U32 R3, RZ, RZ, R7 ;  /* 0x000000ffff037224 */ /* 0x000fc600078e0007 */
[----:B------:R3:W4:Y:S01]  /*1340*/  SHFL.DOWN PT, R13, R12, 0x8, 0x1f ;  /* 0x09001f000c0d7f89 */ /* 0x00072200000e0000 */
[----:B------:R-:W-:Y:S05]  /*1350*/  @P0 BRA `(.L_x_492) ;  /* 0x0000000000500947 */ /* 0x000fea0003800000 */
[----:B0-2---:R-:W-:Y:S01]  /*1360*/  DSETP.GEU.AND P0, PT, |R6|, |R8|, PT ;  /* 0x400000080600722a */ /* 0x005fe20003f0e200 */
[----:B-1----:R-:W-:Y:S02]  /*1370*/  IMAD.MOV.U32 R4, RZ, RZ, R14 ;  /* 0x000000ffff047224 */ /* 0x002fe400078e000e */
        /* <DEDUP_REMOVED lines=18> */
.L_x_492:
[----:B------:R-:W-:Y:S05]  /*14a0*/  BSYNC.RECONVERGENT B1 ;  /* 0x0000000000017941 */ /* 0x000fea0003800200 */
.L_x_491:
[----:B------:R-:W-:Y:S01]  /*14b0*/  ISETP.GT.AND P0, PT, R15, 0xf, PT ;  /* 0x0000000f0f00780c */ /* 0x000fe20003f04270 */
[----:B---3--:R3:W1:Y:S01]  /*14c0*/  SHFL.DOWN PT, R6, R2, 0x10, 0x1f ;  /* 0x0a001f0002067f89 */ /* 0x00866200000e0000 */
[----:B------:R-:W-:Y:S01]  /*14d0*/  BSSY.RECONVERGENT B1, `(.L_x_493) ;  /* 0x000001d000017945 */ /* 0x000fe20003800200 */
[----:B--2---:R-:W-:Y:S02]  /*14e0*/  IMAD.MOV.U32 R17, RZ, RZ, R4 ;  /* 0x000000ffff117224 */ /* 0x004fe400078e0004 */
[----:B------:R3:W2:Y:S01]  /*14f0*/  SHFL.DOWN PT, R7, R3, 0x10, 0x1f ;  /* 0x0a001f0003077f89 */ /* 0x0006a200000e0000 */
[----:B------:R-:W-:Y:S02]  /*1500*/  IMAD.MOV.U32 R19, RZ, RZ, R10 ;  /* 0x000000ffff137224 */ /* 0x000fe400078e000a */
[----:B------:R-:W-:Y:S01]  /*1510*/  IMAD.MOV.U32 R12, RZ, RZ, R2 ;  /* 0x000000ffff0c7224 */ /* 0x000fe200078e0002 */
[----:B0-----:R3:W0:Y:S01]  /*1520*/  SHFL.DOWN PT, R9, R4, 0x10, 0x1f ;  /* 0x0a001f0004097f89 */ /* 0x00162200000e0000 */
[----:B----4-:R-:W-:-:S03]  /*1530*/  IMAD.MOV.U32 R13, RZ, RZ, R3 ;  /* 0x000000ffff0d7224 */ /* 0x010fc600078e0003 */
[----:B------:R3:W4:Y:S01]  /*1540*/  SHFL.DOWN PT, R11, R10, 0x10, 0x1f ;  /* 0x0a001f000a0b7f89 */ /* 0x00072200000e0000 */
[----:B------:R-:W-:Y:S05]  /*1550*/  @P0 BRA `(.L_x_494) ;  /* 0x0000000000500947 */ /* 0x000fea0003800000 */
[----:B-12---:R-:W-:Y:S01]  /*1560*/  DSETP.GEU.AND P0, PT, |R2|, |R6|, PT ;  /* 0x400000060200722a */ /* 0x006fe20003f0e200 */
[----:B0-----:R-:W-:Y:S01]  /*1570*/  IMAD.MOV.U32 R17, RZ, RZ, R9 ;  /* 0x000000ffff117224 */ /* 0x001fe200078e0009 */
        /* <DEDUP_REMOVED lines=18> */
.L_x_494:
[----:B------:R-:W-:Y:S05]  /*16a0*/  BSYNC.RECONVERGENT B1 ;  /* 0x0000000000017941 */ /* 0x000fea0003800200 */
.L_x_493:
[----:B------:R-:W-:Y:S01]  /*16b0*/  ISETP.NE.AND P0, PT, R15, RZ, PT ;  /* 0x000000ff0f00720c */ /* 0x000fe20003f05270 */
[----:B------:R-:W-:-:S12]  /*16c0*/  BSSY.RECONVERGENT B1, `(.L_x_495) ;  /* 0x000000b000017945 */ /* 0x000fd80003800200 */
[----:B------:R-:W-:Y:S05]  /*16d0*/  @P0 BRA `(.L_x_496) ;  /* 0x0000000000240947 */ /* 0x000fea0003800000 */
[----:B---3--:R-:W3:Y:S01]  /*16e0*/  S2R R4, SR_CgaCtaId ;  /* 0x0000000000047919 */ /* 0x008ee20000008800 */
[----:B------:R-:W-:Y:S01]  /*16f0*/  MOV R3, 0x400 ;  /* 0x0000040000037802 */ /* 0x000fe20000000f00 */
[----:B------:R-:W-:Y:S01]  /*1700*/  IMAD.MOV.U32 R18, RZ, RZ, R17 ;  /* 0x000000ffff127224 */ /* 0x000fe200078e0011 */
[----:B------:R-:W-:-:S04]  /*1710*/  SHF.R.U32.HI R2, RZ, 0x1, R5 ;  /* 0x00000001ff027819 */ /* 0x000fc80000011605 */
[----:B------:R-:W-:Y:S02]  /*1720*/  LOP3.LUT R2, R2, 0x1f0, RZ, 0xc0, !PT ;  /* 0x000001f002027812 */ /* 0x000fe400078ec0ff */
[----:B---3--:R-:W-:-:S05]  /*1730*/  LEA R3, R4, R3, 0x18 ;  /* 0x0000000304037211 */ /* 0x008fca00078ec0ff */
[----:B------:R-:W-:-:S05]  /*1740*/  IMAD.IADD R3, R2, 0x1, R3 ;  /* 0x0000000102037824 */ /* 0x000fca00078e0203 */
[----:B------:R3:W-:Y:S04]  /*1750*/  STS.64 [R3+0x10], R18 ;  /* 0x0000101203007388 */ /* 0x0007e80000000a00 */
[----:B------:R3:W-:Y:S02]  /*1760*/  STS.64 [R3+0x8], R12 ;  /* 0x0000080c03007388 */ /* 0x0007e40000000a00 */
.L_x_496:
[----:B------:R-:W-:Y:S05]  /*1770*/  BSYNC.RECONVERGENT B1 ;  /* 0x0000000000017941 */ /* 0x000fea0003800200 */
.L_x_495:
[----:B------:R-:W-:Y:S01]  /*1780*/  BAR.SYNC.DEFER_BLOCKING 0x0 ;  /* 0x0000000000007b1d */ /* 0x000fe20000010000 */
[----:B------:R-:W-:-:S13]  /*1790*/  ISETP.NE.AND P1, PT, R5, RZ, PT ;  /* 0x000000ff0500720c */ /* 0x000fda0003f25270 */
[----:B------:R-:W-:Y:S05]  /*17a0*/  @P1 BRA `(.L_x_497) ;  /* 0x0000004c00d41947 */ /* 0x000fea0003800000 */
[----:B---3--:R-:W3:Y:S01]  /*17b0*/  S2R R3, SR_CgaCtaId ;  /* 0x0000000000037919 */ /* 0x008ee20000008800 */
[----:B------:R-:W-:Y:S01]  /*17c0*/  MOV R2, 0x400 ;  /* 0x0000040000027802 */ /* 0x000fe20000000f00 */
[----:B------:R-:W-:Y:S03]  /*17d0*/  BSSY.RECONVERGENT B1, `(.L_x_498) ;  /* 0x000001a000017945 */ /* 0x000fe60003800200 */
[----:B---3--:R-:W-:-:S05]  /*17e0*/  LEA R32, R3, R2, 0x18 ;  /* 0x0000000203207211 */ /* 0x008fca00078ec0ff */
[----:B-1----:R-:W1:Y:S04]  /*17f0*/  LDS.64 R14, [R32+0x18] ;  /* 0x00001800200e7984 */ /* 0x002e680000000a00 */
[----:B0---4-:R-:W0:Y:S04]  /*1800*/  LDS.128 R8, [R32+0x20] ;  /* 0x0000200020087984 */ /* 0x011e280000000c00 */
[----:B------:R3:W4:Y:S04]  /*1810*/  LDS.64 R2, [R32+0x80] ;  /* 0x0000800020027984 */ /* 0x0007280000000a00 */
[----:B--2---:R3:W2:Y:S01]  /*1820*/  LDS.128 R4, [R32+0x30] ;  /* 0x0000300020047984 */ /* 0x0046a20000000c00 */
        /* <DEDUP_REMOVED lines=20> */
.L_x_499:
[----:B------:R-:W-:Y:S05]  /*1970*/  BSYNC.RECONVERGENT B1 ;  /* 0x0000000000017941 */ /* 0x000fea0003800200 */
.L_x_498:
[----:B------:R0:W1:Y:S01]  /*1980*/  LDS.128 R12, [R32+0x40] ;  /* 0x00004000200c7984 */ /* 0x0000620000000c00 */
[----:B------:R-:W-:Y:S01]  /*1990*/  DSETP.GEU.AND P0, PT, |R28|, |R10|, PT ;  /* 0x4000000a1c00722a */ /* 0x000fe20003f0e200 */
[----:B------:R-:W-:Y:S01]  /*19a0*/  BSSY.RECONVERGENT B1, `(.L_x_500) ;  /* 0x0000017000017945 */ /* 0x000fe20003800200 */
[----:B------:R-:W-:Y:S01]  /*19b0*/  IMAD.MOV.U32 R33, RZ, RZ, R4 ;  /* 0x000000ffff217224 */ /* 0x000fe200078e0004 */
[----:B------:R0:W2:Y:S01]  /*19c0*/  LDS.128 R16, [R32+0x50] ;  /* 0x0000500020107984 */ /* 0x0000a20000000c00 */
[----:B------:R-:W-:Y:S02]  /*19d0*/  IMAD.MOV.U32 R35, RZ, RZ, R5 ;  /* 0x000000ffff237224 */ /* 0x000fe400078e0005 */
[----:B------:R-:W-:Y:S01]  /*19e0*/  IMAD.MOV.U32 R8, RZ, RZ, R10 ;  /* 0x000000ffff087224 */ /* 0x000fe200078e000a */
[----:B------:R0:W3:Y:S01]  /*19f0*/  LDS.128 R20, [R32+0x60] ;  /* 0x0000600020147984 */ /* 0x0000e20000000c00 */
[----:B------:R-:W-:-:S03]  /*1a00*/  IMAD.MOV.U32 R9, RZ, RZ, R11 ;  /* 0x000000ffff097224 */ /* 0x000fc600078e000b */
[----:B------:R0:W4:Y:S03]  /*1a10*/  LDS.128 R24, [R32+0x70] ;  /* 0x0000700020187984 */ /* 0x0001260000000c00 */
        /* <DEDUP_REMOVED lines=15> */
.L_x_501:
[----:B------:R-:W-:Y:S05]  /*1b10*/  BSYNC.RECONVERGENT B1 ;  /* 0x0000000000017941 */ /* 0x000fea0003800200 */
.L_x_500:
        /* <DEDUP_REMOVED lines=21> */
.L_x_503:
[----:B------:R-:W-:Y:S05]  /*1c70*/  BSYNC.RECONVERGENT B1 ;  /* 0x0000000000017941 */ /* 0x000fea0003800200 */
.L_x_502:
[----:B------:R-:W-:Y:S01]  /*1c80*/  DSETP.GEU.AND P0, PT, |R4|, |R14|, PT ;  /* 0x4000000e0400722a */ /* 0x000fe20003f0e200 */
[----:B------:R-:W-:Y:S01]  /*1c90*/  BSSY.RECONVERGENT B1, `(.L_x_504) ;  /* 0x0000014000017945 */ /* 0x000fe20003800200 */
[----:B------:R-:W-:Y:S02]  /*1ca0*/  IMAD.MOV.U32 R6, RZ, RZ, R14 ;  /* 0x000000ffff067224 */ /* 0x000fe400078e000e */
[----:B------:R-:W-:Y:S02]  /*1cb0*/  IMAD.MOV.U32 R7, RZ, RZ, R15 ;  /* 0x000000ffff077224 */ /* 0x000fe400078e000f */
[----:B--2---:R-:W-:Y:S02]  /*1cc0*/  IMAD.MOV.U32 R9, RZ, RZ, R16 ;  /* 0x000000ffff097224 */ /* 0x004fe400078e0010 */
        /* <DEDUP_REMOVED lines=16> */
.L_x_505:
[----:B------:R-:W-:Y:S05]  /*1dd0*/  BSYNC.RECONVERGENT B1 ;  /* 0x0000000000017941 */ /* 0x000fea0003800200 */
.L_x_504:
        /* <DEDUP_REMOVED lines=21> */
.L_x_507:
[----:B------:R-:W-:Y:S05]  /*1f30*/  BSYNC.RECONVERGENT B1 ;  /* 0x0000000000017941 */ /* 0x000fea0003800200 */
.L_x_506:
[----:B------:R-:W-:Y:S01]  /*1f40*/  DSETP.GEU.AND P0, PT, |R4|, |R22|, PT ;  /* 0x400000160400722a */ /* 0x000fe20003f0e200 */
[----:B------:R-:W-:Y:S01]  /*1f50*/  BSSY.RECONVERGENT B1, `(.L_x_508) ;  /* 0x0000014000017945 */ /* 0x000fe20003800200 */
[----:B------:R-:W-:Y:S02]  /*1f60*/  IMAD.MOV.U32 R6, RZ, RZ, R22 ;  /* 0x000000ffff067224 */ /* 0x000fe400078e0016 */
[----:B------:R-:W-:Y:S02]  /*1f70*/  IMAD.MOV.U32 R7, RZ, RZ, R23 ;  /* 0x000000ffff077224 */ /* 0x000fe400078e0017 */
[----:B----4-:R-:W-:Y:S02]  /*1f80*/  IMAD.MOV.U32 R9, RZ, RZ, R24 ;  /* 0x000000ffff097224 */ /* 0x010fe400078e0018 */
        /* <DEDUP_REMOVED lines=16> */
.L_x_509:
[----:B------:R-:W-:Y:S05]  /*2090*/  BSYNC.RECONVERGENT B1 ;  /* 0x0000000000017941 */ /* 0x000fea0003800200 */
.L_x_508:
[----:B------:R-:W-:Y:S01]  /*20a0*/  DSETP.GEU.AND P0, PT, |R6|, |R26|, PT ;  /* 0x4000001a0600722a */ /* 0x000fe20003f0e200 */
[----:B------:R-:W-:Y:S02]  /*20b0*/  IMAD.MOV.U32 R12, RZ, RZ, R26 ;  /* 0x000000ffff0c7224 */ /* 0x000fe400078e001a */
[----:B------:R-:W-:Y:S02]  /*20c0*/  IMAD.MOV.U32 R13, RZ, RZ, R27 ;  /* 0x000000ffff0d7224 */ /* 0x000fe400078e001b */
        /* <DEDUP_REMOVED lines=18> */
.L_x_484:
        /* <DEDUP_REMOVED lines=8> */
[----:B------:R-:W-:Y:S01]  /*2270*/  ISETP.GT.AND P0, PT, R11, R4, PT ;  /* 0x000000040b00720c */ /* 0x000fe20003f04270 */
[----:B------:R-:W-:Y:S02]  /*2280*/  IMAD.IADD R9, R4, 0x1, R9 ;  /* 0x0000000104097824 */ /* 0x000fe400078e0209 */
[----:B------:R-:W-:-:S03]  /*2290*/  IMAD.MOV.U32 R11, RZ, RZ, R3 ;  /* 0x000000ffff0b7224 */ /* 0x000fc600078e0003 */
        /* <DEDUP_REMOVED lines=27> */
.L_x_511:
[----:B------:R-:W-:Y:S05]  /*2450*/  BSYNC.RECONVERGENT B1 ;  /* 0x0000000000017941 */ /* 0x000fea0003800200 */
.L_x_510:
[----:B------:R-:W-:Y:S01]  /*2460*/  VIADD R2, R7, 0x2 ;  /* 0x0000000207027836 */ /* 0x000fe20000000000 */
[----:B--2---:R1:W2:Y:S01]  /*2470*/  SHFL.DOWN PT, R12, R10, 0x2, R9 ;  /* 0x084000000a0c7989 */ /* 0x0042a200000e0009 */
[----:B------:R-:W-:Y:S01]  /*2480*/  BSSY.RECONVERGENT B1, `(.L_x_512) ;  /* 0x000001e000017945 */ /* 0x000fe20003800200 */
[----:B------:R-:W-:Y:S02]  /*2490*/  IMAD.MOV.U32 R8, RZ, RZ, R16 ;  /* 0x000000ffff087224 */ /* 0x000fe400078e0010 */
[----:B------:R-:W-:Y:S01]  /*24a0*/  ISETP.GT.AND P0, PT, R2, R9, PT ;  /* 0x000000090200720c */ /* 0x000fe20003f04270 */
[----:B---3--:R1:W3:Y:S01]  /*24b0*/  SHFL.DOWN PT, R13, R11, 0x2, R9 ;  /* 0x084000000b0d7989 */ /* 0x0082e200000e0009 */
[----:B------:R-:W-:Y:S02]  /*24c0*/  IMAD.MOV.U32 R14, RZ, RZ, R18 ;  /* 0x000000ffff0e7224 */ /* 0x000fe400078e0012 */
[----:B------:R-:W-:Y:S01]  /*24d0*/  IMAD.MOV.U32 R2, RZ, RZ, R10 ;  /* 0x000000ffff027224 */ /* 0x000fe200078e000a */
[----:B----4-:R1:W4:Y:S01]  /*24e0*/  SHFL.DOWN PT, R15, R16, 0x2, R9 ;  /* 0x08400000100f7989 */ /* 0x01032200000e0009 */
[----:B------:R-:W-:-:S03]  /*24f0*/  IMAD.MOV.U32 R3, RZ, RZ, R11 ;  /* 0x000000ffff037224 */ /* 0x000fc600078e000b */
[----:B0-----:R1:W0:Y:S04]  /*2500*/  SHFL.DOWN PT, R17, R18, 0x2, R9 ;  /* 0x0840000012117989 */ /* 0x00122800000e0009 */
[----:B------:R-:W-:Y:S05]  /*2510*/  @P0 BRA `(.L_x_513) ;  /* 0x0000000000500947 */ /* 0x000fea0003800000 */
[----:B--23--:R-:W-:Y:S01]  /*2520*/  DSETP.GEU.AND P0, PT, |R10|, |R12|, PT ;  /* 0x4000000c0a00722a */ /* 0x00cfe20003f0e200 */
[----:B----4-:R-:W-:Y:S02]  /*2530*/  IMAD.MOV.U32 R8, RZ, RZ, R15 ;  /* 0x000000ffff087224 */ /* 0x010fe400078e000f */
[----:B0-----:R-:W-:Y:S02]  /*2540*/  IMAD.MOV.U32 R14, RZ, RZ, R17 ;  /* 0x000000ffff0e7224 */ /* 0x001fe400078e0011 */
        /* <DEDUP_REMOVED lines=17> */
.L_x_513:
[----:B------:R-:W-:Y:S05]  /*2660*/  BSYNC.RECONVERGENT B1 ;  /* 0x0000000000017941 */ /* 0x000fea0003800200 */
.L_x_512:
[----:B------:R-:W-:Y:S01]  /*2670*/  VIADD R6, R7, 0x4 ;  /* 0x0000000407067836 */ /* 0x000fe20000000000 */
[----:B--2---:R2:W2:Y:S01]  /*2680*/  SHFL.DOWN PT, R12, R2, 0x4, R9 ;  /* 0x08800000020c7989 */ /* 0x0044a200000e0009 */
[----:B------:R-:W-:Y:S01]  /*2690*/  BSSY.RECONVERGENT B1, `(.L_x_514) ;  /* 0x000001e000017945 */ /* 0x000fe20003800200 */
[----:B-1----:R-:W-:Y:S02]  /*26a0*/  IMAD.MOV.U32 R16, RZ, RZ, R14 ;  /* 0x000000ffff107224 */ /* 0x002fe400078e000e */
        /* <DEDUP_REMOVED lines=28> */
.L_x_515:
[----:B------:R-:W-:Y:S05]  /*2870*/  BSYNC.RECONVERGENT B1 ;  /* 0x0000000000017941 */ /* 0x000fea0003800200 */
.L_x_514:
[----:B--2---:R-:W-:Y:S01]  /*2880*/  VIADD R2, R7, 0x8 ;  /* 0x0000000807027836 */ /* 0x004fe20000000000 */
[----:B------:R2:W2:Y:S01]  /*2890*/  SHFL.DOWN PT, R12, R10, 0x8, R9 ;  /* 0x090000000a0c7989 */ /* 0x0004a200000e0009 */
        /* <DEDUP_REMOVED lines=30> */
.L_x_517:
[----:B------:R-:W-:Y:S05]  /*2a80*/  BSYNC.RECONVERGENT B1 ;  /* 0x0000000000017941 */ /* 0x000fea0003800200 */
.L_x_516:
[----:B-1----:R-:W-:Y:S01]  /*2a90*/  VIADD R6, R7, 0x10 ;  /* 0x0000001007067836 */ /* 0x002fe20000000000 */
[----:B--2---:R1:W2:Y:S01]  /*2aa0*/  SHFL.DOWN PT, R10, R2, 0x10, R9 ;  /* 0x0a000000020a7989 */ /* 0x0042a200000e0009 */
[----:B------:R-:W-:Y:S01]  /*2ab0*/  BSSY.RECONVERGENT B1, `(.L_x_518) ;  /* 0x000001e000017945 */ /* 0x000fe20003800200 */
[----:B0-----:R-:W-:Y:S01]  /*2ac0*/  IMAD.MOV.U32 R17, RZ, RZ, R8 ;  /* 0x000000ffff117224 */ /* 0x001fe200078e0008 */
[----:B------:R-:W-:Y:S01]  /*2ad0*/  MOV R19, R14 ;  /* 0x0000000e00137202 */ /* 0x000fe20000000f00 */
[----:B------:R1:W0:Y:S01]  /*2ae0*/  SHFL.DOWN PT, R11, R3, 0x10, R9 ;  /* 0x0a000000030b7989 */ /* 0x00022200000e0009 */
[----:B------:R-:W-:Y:S01]  /*2af0*/  ISETP.GT.AND P0, PT, R6, R9, PT ;  /* 0x000000090600720c */ /* 0x000fe20003f04270 */
[----:B------:R-:W-:Y:S02]  /*2b00*/  IMAD.MOV.U32 R12, RZ, RZ, R2 ;  /* 0x000000ffff0c7224 */ /* 0x000fe400078e0002 */
[----:B----4-:R1:W4:Y:S01]  /*2b10*/  SHFL.DOWN PT, R15, R8, 0x10, R9 ;  /* 0x0a000000080f7989 */ /* 0x01032200000e0009 */
[----:B---3--:R-:W-:-:S03]  /*2b20*/  IMAD.MOV.U32 R13, RZ, RZ, R3 ;  /* 0x000000ffff0d7224 */ /* 0x008fc600078e0003 */
[----:B------:R1:W3:Y:S06]  /*2b30*/  SHFL.DOWN PT, R21, R14, 0x10, R9 ;  /* 0x0a0000000e157989 */ /* 0x0002ec00000e0009 */
[----:B------:R-:W-:Y:S05]  /*2b40*/  @P0 BRA `(.L_x_519) ;  /* 0x0000000000500947 */ /* 0x000fea0003800000 */
[----:B0-2---:R-:W-:Y:S01]  /*2b50*/  DSETP.GEU.AND P0, PT, |R2|, |R10|, PT ;  /* 0x4000000a0200722a */ /* 0x005fe20003f0e200 */
        /* <DEDUP_REMOVED lines=19> */
.L_x_519:
[----:B------:R-:W-:Y:S05]  /*2c90*/  BSYNC.RECONVERGENT B1 ;  /* 0x0000000000017941 */ /* 0x000fea0003800200 */
.L_x_518:
[----:B------:R-:W-:Y:S01]  /*2ca0*/  ISETP.NE.AND P0, PT, R7, RZ, PT ;  /* 0x000000ff0700720c */ /* 0x000fe20003f05270 */
[----:B------:R-:W-:-:S12]  /*2cb0*/  BSSY.RECONVERGENT B1, `(.L_x_520) ;  /* 0x000000b000017945 */ /* 0x000fd80003800200 */
[----:B------:R-:W-:Y:S05]  /*2cc0*/  @P0 BRA `(.L_x_521) ;  /* 0x0000000000240947 */ /* 0x000fea0003800000 */
[----:B------:R-:W5:Y:S01]  /*2cd0*/  S2R R6, SR_CgaCtaId ;  /* 0x0000000000067919 */ /* 0x000f620000008800 */
[----:B-1----:R-:W-:Y:S01]  /*2ce0*/  MOV R3, 0x400 ;  /* 0x0000040000037802 */ /* 0x002fe20000000f00 */
[----:B------:R-:W-:Y:S01]  /*2cf0*/  IMAD.MOV.U32 R18, RZ, RZ, R17 ;  /* 0x000000ffff127224 */ /* 0x000fe200078e0011 */
[----:B------:R-:W-:-:S04]  /*2d00*/  SHF.R.U32.HI R2, RZ, 0x1, R5 ;  /* 0x00000001ff027819 */ /* 0x000fc80000011605 */
[----:B------:R-:W-:Y:S02]  /*2d10*/  LOP3.LUT R2, R2, 0x1f0, RZ, 0xc0, !PT ;  /* 0x000001f002027812 */ /* 0x000fe400078ec0ff */
[----:B-----5:R-:W-:-:S05]  /*2d20*/  LEA R3, R6, R3, 0x18 ;  /* 0x0000000306037211 */ /* 0x020fca00078ec0ff */
[----:B------:R-:W-:-:S05]  /*2d30*/  IMAD.IADD R3, R2, 0x1, R3 ;  /* 0x0000000102037824 */ /* 0x000fca00078e0203 */
[----:B------:R1:W-:Y:S04]  /*2d40*/  STS.64 [R3+0x10], R18 ;  /* 0x0000101203007388 */ /* 0x0003e80000000a00 */
[----:B------:R1:W-:Y:S02]  /*2d50*/  STS.64 [R3+0x8], R12 ;  /* 0x0000080c03007388 */ /* 0x0003e40000000a00 */
.L_x_521:
[----:B------:R-:W-:Y:S05]  /*2d60*/  BSYNC.RECONVERGENT B1 ;  /* 0x0000000000017941 */ /* 0x000fea0003800200 */
.L_x_520:
[----:B------:R-:W-:Y:S01]  /*2d70*/  BAR.SYNC.DEFER_BLOCKING 0x0 ;  /* 0x0000000000007b1d */ /* 0x000fe20000010000 */
[----:B------:R-:W-:-:S13]  /*2d80*/  ISETP.NE.AND P1, PT, R5, RZ, PT ;  /* 0x000000ff0500720c */ /* 0x000fda0003f25270 */
[----:B------:R-:W-:Y:S05]  /*2d90*/  @P1 BRA `(.L_x_497) ;  /* 0x0000003800581947 */ /* 0x000fea0003800000 */
[----:B------:R-:W-:Y:S01]  /*2da0*/  ISETP.GE.AND P0, PT, R4, 0x21, PT ;  /* 0x000000210400780c */ /* 0x000fe20003f06270 */
[----:B0-----:R-:W-:Y:S02]  /*2db0*/  IMAD.MOV.U32 R11, RZ, RZ, R17 ;  /* 0x000000ffff0b7224 */ /* 0x001fe400078e0011 */
[----:B-1----:R-:W-:Y:S02]  /*2dc0*/  IMAD.MOV.U32 R14, RZ, RZ, R19 ;  /* 0x000000ffff0e7224 */ /* 0x002fe400078e0013 */
        /* <DEDUP_REMOVED lines=29> */
.L_x_523:
[----:B------:R-:W-:Y:S05]  /*2fa0*/  BSYNC.RECONVERGENT B1 ;  /* 0x0000000000017941 */ /* 0x000fea0003800200 */
.L_x_522:
[----:B------:R-:W-:Y:S01]  /*2fb0*/  ISETP.GE.AND P0, PT, R4, 0x41, PT ;  /* 0x000000410400780c */ /* 0x000fe20003f06270 */
[----:B------:R-:W-:Y:S02]  /*2fc0*/  IMAD.MOV.U32 R5, RZ, RZ, R11 ;  /* 0x000000ffff057224 */ /* 0x000fe400078e000b */
[----:B--2---:R-:W-:Y:S02]  /*2fd0*/  IMAD.MOV.U32 R10, RZ, RZ, R14 ;  /* 0x000000ffff0a7224 */ /* 0x004fe400078e000e */
        /* <DEDUP_REMOVED lines=29> */
.L_x_525:
[----:B------:R-:W-:Y:S05]  /*31b0*/  BSYNC.RECONVERGENT B1 ;  /* 0x0000000000017941 */ /* 0x000fea0003800200 */
.L_x_524:
        /* <DEDUP_REMOVED lines=32> */
.L_x_527:
[----:B------:R-:W-:Y:S05]  /*33c0*/  BSYNC.RECONVERGENT B1 ;  /* 0x0000000000017941 */ /* 0x000fea0003800200 */
.L_x_526:
        /* <DEDUP_REMOVED lines=32> */
.L_x_529:
[----:B------:R-:W-:Y:S05]  /*35d0*/  BSYNC.RECONVERGENT B1 ;  /* 0x0000000000017941 */ /* 0x000fea0003800200 */
.L_x_528:
        /* <DEDUP_REMOVED lines=32> */
.L_x_531:
[----:B------:R-:W-:Y:S05]  /*37e0*/  BSYNC.RECONVERGENT B1 ;  /* 0x0000000000017941 */ /* 0x000fea0003800200 */
.L_x_530:
        /* <DEDUP_REMOVED lines=32> */
.L_x_533:
[----:B------:R-:W-:Y:S05]  /*39f0*/  BSYNC.RECONVERGENT B1 ;  /* 0x0000000000017941 */ /* 0x000fea0003800200 */
.L_x_532:
        /* <DEDUP_REMOVED lines=32> */
.L_x_465:
[----:B------:R-:W0:Y:S01]  /*3c00*/  S2R R4, SR_TID.X ;  /* 0x0000000000047919 */ /* 0x000e220000002100 */
[----:B------:R-:W1:Y:S01]  /*3c10*/  LDCU.128 UR12, c[0x0][0x380] ;  /* 0x00007000ff0c77ac */ /* 0x000e620008000c00 */
[----:B------:R-:W-:Y:S02]  /*3c20*/  SHF.R.S32.HI R5, RZ, 0x1f, R10 ;  /* 0x0000001fff057819 */ /* 0x000fe4000001140a */
[----:B0-----:R-:W-:-:S04]  /*3c30*/  IADD3 R2, P0, PT, R10, R4, RZ ;  /* 0x000000040a027210 */ /* 0x001fc80007f1e0ff */
[----:B-1----:R-:W-:Y:S01]  /*3c40*/  LEA R8, P1, R2, UR12, 0x3 ;  /* 0x0000000c02087c11 */ /* 0x002fe2000f8218ff */
[----:B------:R-:W-:-:S05]  /*3c50*/  IMAD.X R3, RZ, RZ, R5, P0 ;  /* 0x000000ffff037224 */ /* 0x000fca00000e0605 */
[----:B------:R-:W-:-:S05]  /*3c60*/  LEA.HI.X R9, R2, UR13, R3, 0x3, P1 ;  /* 0x0000000d02097c11 */ /* 0x000fca00088f1c03 */
[----:B------:R-:W2:Y:S04]  /*3c70*/  LDG.E.64 R12, desc[UR10][R8.64] ;  /* 0x0000000a080c7981 */ /* 0x000ea8000c1e1b00 */
[----:B------:R-:W2:Y:S04]  /*3c80*/  LDG.E.64 R14, desc[UR10][R8.64+0x800] ;  /* 0x0008000a080e7981 */ /* 0x000ea8000c1e1b00 */
[----:B------:R-:W3:Y:S04]  /*3c90*/  LDG.E.64 R16, desc[UR10][R8.64+0x1000] ;  /* 0x0010000a08107981 */ /* 0x000ee8000c1e1b00 */
[----:B------:R-:W4:Y:S04]  /*3ca0*/  LDG.E.64 R18, desc[UR10][R8.64+0x1800] ;  /* 0x0018000a08127981 */ /* 0x000f28000c1e1b00 */
[----:B------:R0:W5:Y:S01]  /*3cb0*/  LDG.E.64 R2, desc[UR10][R8.64+0x2000] ;  /* 0x0020000a08027981 */ /* 0x000162000c1e1b00 */
[----:B------:R-:W-:Y:S01]  /*3cc0*/  BSSY.RECONVERGENT B1, `(.L_x_534) ;  /* 0x000001f000017945 */ /* 0x000fe20003800200 */
[C---:B0-----:R-:W-:Y:S01]  /*3cd0*/  LOP3.LUT R8, R4.reuse, 0x400, RZ, 0xfc, !PT ;  /* 0x0000040004087812 */ /* 0x041fe200078efcff */
[----:B------:R-:W-:Y:S01]  /*3ce0*/  VIADD R9, R4, 0x200 ;  /* 0x0000020004097836 */ /* 0x000fe20000000000 */
[----:B--2---:R-:W-:-:S06]  /*3cf0*/  DSETP.GEU.AND P0, PT, |R12|, |R14|, PT ;  /* 0x4000000e0c00722a */ /* 0x004fcc0003f0e200 */
[----:B------:R-:W-:Y:S02]  /*3d00*/  FSEL R12, R12, R14, P0 ;  /* 0x0000000e0c0c7208 */ /* 0x000fe40000000000 */
[----:B------:R-:W-:Y:S02]  /*3d10*/  FSEL R13, R13, R15, P0 ;  /* 0x0000000f0d0d7208 */ /* 0x000fe40000000000 */
[----:B------:R-:W-:-:S04]  /*3d20*/  IADD3 R14, P1, PT, R10, UR14, RZ ;  /* 0x0000000e0a0e7c10 */ /* 0x000fc8000ff3e0ff */
[----:B---3--:R-:W-:Y:S01]  /*3d30*/  DSETP.GEU.AND P2, PT, |R12|, |R16|, PT ;  /* 0x400000100c00722a */ /* 0x008fe20003f4e200 */
[----:B------:R-:W-:-:S05]  /*3d40*/  IADD3 R6, P5, PT, R8, R14, RZ ;  /* 0x0000000e08067210 */ /* 0x000fca0007fbe0ff */
[----:B------:R-:W-:Y:S02]  /*3d50*/  FSEL R12, R12, R16, P2 ;  /* 0x000000100c0c7208 */ /* 0x000fe40001000000 */
[----:B------:R-:W-:-:S06]  /*3d60*/  FSEL R13, R13, R17, P2 ;  /* 0x000000110d0d7208 */ /* 0x000fcc0001000000 */
[----:B----4-:R-:W-:-:S06]  /*3d70*/  DSETP.GEU.AND P3, PT, |R12|, |R18|, PT ;  /* 0x400000120c00722a */ /* 0x010fcc0003f6e200 */
[----:B------:R-:W-:Y:S02]  /*3d80*/  FSEL R10, R12, R18, P3 ;  /* 0x000000120c0a7208 */ /* 0x000fe40001800000 */
[----:B------:R-:W-:Y:S02]  /*3d90*/  FSEL R11, R13, R19, P3 ;  /* 0x000000130d0b7208 */ /* 0x000fe40001800000 */
[----:B------:R-:W-:Y:S01]  /*3da0*/  IADD3.X R12, PT, PT, R5, UR15, RZ, P1, !PT ;  /* 0x0000000f050c7c10 */ /* 0x000fe20008ffe4ff */
[C---:B------:R-:W-:Y:S01]  /*3db0*/  VIADD R5, R4.reuse, 0x100 ;  /* 0x0000010004057836 */ /* 0x040fe20000000000 */
[----:B------:R-:W-:Y:S02]  /*3dc0*/  ISETP.LE.AND P1, PT, R7, UR6, PT ;  /* 0x0000000607007c0c */ /* 0x000fe4000bf23270 */
[----:B-----5:R-:W-:Y:S02]  /*3dd0*/  DSETP.GEU.AND P4, PT, |R10|, |R2|, PT ;  /* 0x400000020a00722a */ /* 0x020fe40003f8e200 */
[----:B------:R-:W-:Y:S01]  /*3de0*/  @P2 SEL R9, R4, R5, P0 ;  /* 0x0000000504092207 */ /* 0x000fe20000000000 */
[----:B------:R-:W-:-:S02]  /*3df0*/  IMAD.X R5, RZ, RZ, R12, P5 ;  /* 0x000000ffff057224 */ /* 0x000fc400028e060c */
[----:B------:R-:W-:-:S09]  /*3e00*/  @!P3 VIADD R9, R4, 0x300 ;  /* 0x000003000409b836 */ /* 0x000fd20000000000 */
        /* <DEDUP_REMOVED lines=10> */
.L_x_535:
[----:B------:R-:W-:Y:S05]  /*3eb0*/  BSYNC.RECONVERGENT B1 ;  /* 0x0000000000017941 */ /* 0x000fea0003800200 */
.L_x_534:
        /* <DEDUP_REMOVED lines=12> */
[----:B------:R-:W-:-:S05]  /*3f80*/  IMAD.MOV.U32 R11, RZ, RZ, 0x500 ;  /* 0x00000500ff0b7424 */ /* 0x000fca00078e00ff */
[----:B------:R-:W2:Y:S01]  /*3f90*/  ATOMG.E.ADD.STRONG.GPU PT, R10, desc[UR10][R8.64], R11 ;  /* 0x8000000b080a79a8 */ /* 0x000ea200081ef10a */
[----:B------:R-:W0:Y:S01]  /*3fa0*/  S2UR UR5, SR_CgaCtaId ;  /* 0x00000000000579c3 */ /* 0x000e220000008800 */
[----:B------:R-:W-:Y:S02]  /*3fb0*/  UMOV UR4, 0x400 ;  /* 0x0000040000047882 */ /* 0x000fe40000000000 */
[----:B0-----:R-:W-:Y:S01]  /*3fc0*/  ULEA UR4, UR5, UR4, 0x18 ;  /* 0x0000000405047291 */ /* 0x001fe2000f8ec0ff */
[----:B--2---:R-:W-:-:S08]  /*3fd0*/  VIADD R10, R10, UR6 ;  /* 0x000000060a0a7c36 */ /* 0x004fd00008000000 */
[----:B------:R0:W-:Y:S03]  /*3fe0*/  STS [UR4+0x98], R10 ;  /* 0x0000980aff007988 */ /* 0x0001e60008000804 */
.L_x_538:
[----:B------:R-:W-:Y:S05]  /*3ff0*/  BSYNC.RECONVERGENT B1 ;  /* 0x0000000000017941 */ /* 0x000fea0003800200 */
.L_x_537:
[----:B------:R-:W1:Y:S08]  /*4000*/  S2UR UR5, SR_CgaCtaId ;  /* 0x00000000000579c3 */ /* 0x000e700000008800 */
[----:B------:R-:W-:Y:S06]  /*4010*/  BAR.SYNC.DEFER_BLOCKING 0x0 ;  /* 0x0000000000007b1d */ /* 0x000fec0000010000 */
[----:B------:R-:W-:-:S02]  /*4020*/  UMOV UR4, 0x400 ;  /* 0x0000040000047882 */ /* 0x000fc40000000000 */
[----:B-1----:R-:W-:-:S06]  /*4030*/  ULEA UR4, UR5, UR4, 0x18 ;  /* 0x0000000405047291 */ /* 0x002fcc000f8ec0ff */
[----:B------:R-:W-:-:S05]  /*4040*/  IMAD.U32 R14, RZ, RZ, UR4 ;  /* 0x00000004ff0e7e24 */ /* 0x000fca000f8e00ff */
[----:B------:R-:W0:Y:S02]  /*4050*/  LDS R12, [R14+0x98] ;  /* 0x000098000e0c7984 */ /* 0x000e240000000800 */
[----:B0-----:R-:W-:-:S05]  /*4060*/  VIADD R10, R12, 0x500 ;  /* 0x000005000c0a7836 */ /* 0x001fca0000000000 */
[----:B------:R-:W-:-:S13]  /*4070*/  ISETP.GT.AND P0, PT, R10, R7, PT ;  /* 0x000000070a00720c */ /* 0x000fda0003f04270 */
[----:B------:R-:W-:Y:S05]  /*4080*/  @P0 BRA `(.L_x_539) ;  /* 0x0000000400900947 */ /* 0x000fea0003800000 */
[----:B------:R-:W-:Y:S01]  /*4090*/  BSSY.RECONVERGENT B1, `(.L_x_539) ;  /* 0x0000063000017945 */ /* 0x000fe20003800200 */
[----:B------:R-:W-:Y:S01]  /*40a0*/  IMAD.MOV.U32 R20, RZ, RZ, R2 ;  /* 0x000000ffff147224 */ /* 0x000fe200078e0002 */
[----:B------:R-:W0:Y:S01]  /*40b0*/  LDCU UR7, c[0x0][0x398] ;  /* 0x00007300ff0777ac */ /* 0x000e220008000800 */
[----:B------:R-:W-:Y:S02]  /*40c0*/  IMAD.MOV.U32 R21, RZ, RZ, R3 ;  /* 0x000000ffff157224 */ /* 0x000fe400078e0003 */
[----:B------:R-:W-:Y:S01]  /*40d0*/  IMAD.MOV.U32 R27, RZ, RZ, R6 ;  /* 0x000000ffff1b7224 */ /* 0x000fe200078e0006 */
[----:B------:R-:W1:Y:S01]  /*40e0*/  LDCU.128 UR12, c[0x0][0x380] ;  /* 0x00007000ff0c77ac */ /* 0x000e620008000c00 */
[----:B------:R-:W-:-:S07]  /*40f0*/  IMAD.MOV.U32 R22, RZ, RZ, R5 ;  /* 0x000000ffff167224 */ /* 0x000fce00078e0005 */
.L_x_542:
[----:B------:R-:W-:-:S04]  /*4100*/  IADD3 R28, P0, PT, R4, R12, RZ ;  /* 0x0000000c041c7210 */ /* 0x000fc80007f1e0ff */
[----:B------:R-:W-:Y:S02]  /*4110*/  LEA.HI.X.SX32 R25, R12, RZ, 0x1, P0 ;  /* 0x000000ff0c197211 */ /* 0x000fe400000f0eff */
[----:B-1----:R-:W-:-:S04]  /*4120*/  LEA R6, P0, R28, UR12, 0x3 ;  /* 0x0000000c1c067c11 */ /* 0x002fc8000f8018ff */
[----:B------:R-:W-:-:S05]  /*4130*/  LEA.HI.X R7, R28, UR13, R25, 0x3, P0 ;  /* 0x0000000d1c077c11 */ /* 0x000fca00080f1c19 */
[----:B------:R-:W2:Y:S04]  /*4140*/  LDG.E.64 R18, desc[UR10][R6.64] ;  /* 0x0000000a06127981 */ /* 0x000ea8000c1e1b00 */
[----:B------:R-:W3:Y:S04]  /*4150*/  LDG.E.64 R16, desc[UR10][R6.64+0x800] ;  /* 0x0008000a06107981 */ /* 0x000ee8000c1e1b00 */
[----:B------:R-:W4:Y:S04]  /*4160*/  LDG.E.64 R12, desc[UR10][R6.64+0x1000] ;  /* 0x0010000a060c7981 */ /* 0x000f28000c1e1b00 */
[----:B------:R-:W4:Y:S01]  /*4170*/  LDG.E.64 R10, desc[UR10][R6.64+0x1800] ;  /* 0x0018000a060a7981 */ /* 0x000f22000c1e1b00 */
[----:B------:R-:W-:-:S03]  /*4180*/  IADD3 R28, P0, PT, R28, UR14, RZ ;  /* 0x0000000e1c1c7c10 */ /* 0x000fc6000ff1e0ff */
[----:B------:R1:W5:Y:S01]  /*4190*/  LDG.E.64 R2, desc[UR10][R6.64+0x2000] ;  /* 0x0020000a06027981 */ /* 0x000362000c1e1b00 */
[----:B------:R-:W-:Y:S01]  /*41a0*/  IADD3.X R25, PT, PT, R25, UR15, RZ, P0, !PT ;  /* 0x0000000f19197c10 */ /* 0x000fe200087fe4ff */
[----:B------:R-:W-:Y:S01]  /*41b0*/  BSSY.RECONVERGENT B2, `(.L_x_540) ;  /* 0x0000038000027945 */ /* 0x000fe20003800200 */
[----:B------:R-:W-:Y:S01]  /*41c0*/  BAR.SYNC.DEFER_BLOCKING 0x0 ;  /* 0x0000000000007b1d */ /* 0x000fe20000010000 */
[C---:B------:R-:W-:Y:S02]  /*41d0*/  IADD3 R24, P4, PT, R28.reuse, 0x200, RZ ;  /* 0x000002001c187810 */ /* 0x040fe40007f9e0ff */
[C---:B------:R-:W-:Y:S02]  /*41e0*/  IADD3 R15, P5, PT, R28.reuse, 0x300, RZ ;  /* 0x000003001c0f7810 */ /* 0x040fe40007fbe0ff */
[C---:B------:R-:W-:Y:S02]  /*41f0*/  IADD3 R23, P3, PT, R28.reuse, 0x100, RZ ;  /* 0x000001001c177810 */ /* 0x040fe40007f7e0ff */
[----:B-1----:R-:W-:-:S02]  /*4200*/  IADD3 R6, P6, PT, R28, 0x400, RZ ;  /* 0x000004001c067810 */ /* 0x002fc40007fde0ff */
[----:B------:R-:W-:Y:S01]  /*4210*/  IADD3.X R26, PT, PT, RZ, R25, RZ, P3, !PT ;  /* 0x00000019ff1a7210 */ /* 0x000fe20001ffe4ff */
[----:B--2---:R-:W-:-:S14]  /*4220*/  DSETP.GEU.AND P2, PT, |R20|, |R18|, PT ;  /* 0x400000121400722a */ /* 0x004fdc0003f4e200 */
[----:B------:R-:W-:-:S04]  /*4230*/  @P2 ISETP.GE.U32.AND P0, PT, R27, R28, PT ;  /* 0x0000001c1b00220c */ /* 0x000fc80003f06070 */
[----:B------:R-:W-:-:S13]  /*4240*/  @P2 ISETP.GE.AND.EX P0, PT, R22, R25, PT, P0 ;  /* 0x000000191600220c */ /* 0x000fda0003f06300 */
[----:B------:R-:W-:-:S06]  /*4250*/  @P2 DSETP.LT.OR P0, PT, |R18|, |R20|, !P0 ;  /* 0x400000141200222a */ /* 0x000fcc0004701600 */
[----:B------:R-:W-:Y:S02]  /*4260*/  @P2 FSEL R5, R20, R18, P0 ;  /* 0x0000001214052208 */ /* 0x000fe40000000000 */
[----:B------:R-:W-:Y:S01]  /*4270*/  @P2 FSEL R20, R21, R19, P0 ;  /* 0x0000001315142208 */ /* 0x000fe20000000000 */
[----:B------:R-:W-:Y:S01]  /*4280*/  IMAD.X R21, RZ, RZ, R25, P4 ;  /* 0x000000ffff157224 */ /* 0x000fe200020e0619 */
[----:B------:R-:W-:Y:S01]  /*4290*/  @P2 SEL R28, R27, R28, P0 ;  /* 0x0000001c1b1c2207 */ /* 0x000fe20000000000 */
[----:B------:R-:W-:Y:S02]  /*42a0*/  @P2 IMAD.MOV.U32 R18, RZ, RZ, R5 ;  /* 0x000000ffff122224 */ /* 0x000fe400078e0005 */
[----:B------:R-:W-:Y:S02]  /*42b0*/  @P2 IMAD.MOV.U32 R19, RZ, RZ, R20 ;  /* 0x000000ffff132224 */ /* 0x000fe400078e0014 */
[--C-:B------:R-:W-:Y:S02]  /*42c0*/  IMAD.X R20, RZ, RZ, R25.reuse, P5 ;  /* 0x000000ffff147224 */ /* 0x100fe400028e0619 */
[----:B------:R-:W-:Y:S01]  /*42d0*/  IMAD.X R5, RZ, RZ, R25, P6 ;  /* 0x000000ffff057224 */ /* 0x000fe200030e0619 */
[----:B------:R-:W-:Y:S01]  /*42e0*/  @P2 SEL R25, R22, R25, P0 ;  /* 0x0000001916192207 */ /* 0x000fe20000000000 */
        /* <DEDUP_REMOVED lines=20> */
[----:B------:R-:W-:-:S05]  /*4430*/  ISETP.NE.AND P2, PT, R4, RZ, PT ;  /* 0x000000ff0400720c */ /* 0x000fca0003f45270 */
[----:B------:R-:W-:-:S14]  /*4440*/  DSETP.GEU.AND P1, PT, |R12|, |R10|, PT ;  /* 0x4000000a0c00722a */ /* 0x000fdc0003f2e200 */
[----:B------:R-:W-:-:S04]  /*4450*/  @P1 ISETP.GE.U32.AND P0, PT, R24, R15, PT ;  /* 0x0000000f1800120c */ /* 0x000fc80003f06070 */
[----:B------:R-:W-:-:S13]  /*4460*/  @P1 ISETP.GE.AND.EX P0, PT, R21, R20, PT, P0 ;  /* 0x000000141500120c */ /* 0x000fda0003f06300 */
[----:B------:R-:W-:-:S06]  /*4470*/  @P1 DSETP.LT.OR P0, PT, |R10|, |R12|, !P0 ;  /* 0x4000000c0a00122a */ /* 0x000fcc0004701600 */
[----:B------:R-:W-:Y:S02]  /*4480*/  @P1 FSEL R16, R12, R10, P0 ;  /* 0x0000000a0c101208 */ /* 0x000fe40000000000 */
[----:B------:R-:W-:Y:S01]  /*4490*/  @P1 FSEL R13, R13, R11, P0 ;  /* 0x0000000b0d0d1208 */ /* 0x000fe20000000000 */
[----:B------:R-:W-:Y:S06]  /*44a0*/  @P2 BRA `(.L_x_541) ;  /* 0x0000000000202947 */ /* 0x000fec0003800000 */
[----:B------:R-:W-:-:S05]  /*44b0*/  IMAD.MOV.U32 R17, RZ, RZ, 0x500 ;  /* 0x00000500ff117424 */ /* 0x000fca00078e00ff */
[----:B------:R-:W2:Y:S01]  /*44c0*/  ATOMG.E.ADD.STRONG.GPU PT, R7, desc[UR10][R8.64], R17 ;  /* 0x80000011080779a8 */ /* 0x000ea200081ef10a */
[----:B------:R-:W1:Y:S01]  /*44d0*/  S2UR UR5, SR_CgaCtaId ;  /* 0x00000000000579c3 */ /* 0x000e620000008800 */
[----:B------:R-:W-:Y:S02]  /*44e0*/  UMOV UR4, 0x400 ;  /* 0x0000040000047882 */ /* 0x000fe40000000000 */
[----:B-1----:R-:W-:-:S06]  /*44f0*/  ULEA UR4, UR5, UR4, 0x18 ;  /* 0x0000000405047291 */ /* 0x002fcc000f8ec0ff */
[----:B------:R-:W-:Y:S02]  /*4500*/  IMAD.U32 R14, RZ, RZ, UR4 ;  /* 0x00000004ff0e7e24 */ /* 0x000fe4000f8e00ff */
[----:B--2---:R-:W-:-:S05]  /*4510*/  VIADD R7, R7, UR6 ;  /* 0x0000000607077c36 */ /* 0x004fca0008000000 */
[----:B------:R1:W-:Y:S02]  /*4520*/  STS [R14+0x98], R7 ;  /* 0x000098070e007388 */ /* 0x0003e40000000800 */
.L_x_541:
[----:B0-----:R-:W-:Y:S05]  /*4530*/  BSYNC.RECONVERGENT B2 ;  /* 0x0000000000027941 */ /* 0x001fea0003800200 */
.L_x_540:
[----:B------:R-:W-:Y:S01]  /*4540*/  BAR.SYNC.DEFER_BLOCKING 0x0 ;  /* 0x0000000000007b1d */ /* 0x000fe20000010000 */
[----:B------:R-:W-:Y:S01]  /*4550*/  @P1 IMAD.MOV.U32 R10, RZ, RZ, R16 ;  /* 0x000000ffff0a1224 */ /* 0x000fe200078e0010 */
[----:B------:R-:W-:Y:S01]  /*4560*/  @P1 SEL R15, R24, R15, P0 ;  /* 0x0000000f180f1207 */ /* 0x000fe20000000000 */
[----:B------:R-:W-:Y:S01]  /*4570*/  @P1 IMAD.MOV.U32 R11, RZ, RZ, R13 ;  /* 0x000000ffff0b1224 */ /* 0x000fe200078e000d */
[----:B------:R-:W-:Y:S01]  /*4580*/  @P1 SEL R20, R21, R20, P0 ;  /* 0x0000001415141207 */ /* 0x000fe20000000000 */
[----:B-1----:R-:W-:-:S04]  /*4590*/  IMAD.U32 R7, RZ, RZ, UR7 ;  /* 0x00000007ff077e24 */ /* 0x002fc8000f8e00ff */
[----:B-----5:R-:W-:-:S14]  /*45a0*/  DSETP.GEU.AND P2, PT, |R10|, |R2|, PT ;  /* 0x400000020a00722a */ /* 0x020fdc0003f4e200 */
[----:B------:R-:W-:Y:S01]  /*45b0*/  @P2 ISETP.GE.U32.AND P0, PT, R15, R6, PT ;  /* 0x000000060f00220c */ /* 0x000fe20003f06070 */
[----:B------:R-:W0:Y:S03]  /*45c0*/  LDS R12, [R14+0x98] ;  /* 0x000098000e0c7984 */ /* 0x000e260000000800 */
        /* <DEDUP_REMOVED lines=9> */
[----:B------:R-:W-:-:S02]  /*4660*/  IMAD.MOV.U32 R22, RZ, RZ, R5 ;  /* 0x000000ffff167224 */ /* 0x000fc400078e0005 */
[----:B------:R-:W-:Y:S02]  /*4670*/  IMAD.MOV.U32 R20, RZ, RZ, R2 ;  /* 0x000000ffff147224 */ /* 0x000fe400078e0002 */
[----:B------:R-:W-:Y:S02]  /*4680*/  IMAD.MOV.U32 R21, RZ, RZ, R3 ;  /* 0x000000ffff157224 */ /* 0x000fe400078e0003 */
[----:B0-----:R-:W-:-:S05]  /*4690*/  VIADD R10, R12, 0x500 ;  /* 0x000005000c0a7836 */ /* 0x001fca0000000000 */
[----:B------:R-:W-:-:S13]  /*46a0*/  ISETP.GT.AND P0, PT, R10, R7, PT ;  /* 0x000000070a00720c */ /* 0x000fda0003f04270 */
[----:B------:R-:W-:Y:S05]  /*46b0*/  @!P0 BRA `(.L_x_542) ;  /* 0xfffffff800908947 */ /* 0x000fea000383ffff */
[----:B------:R-:W-:Y:S05]  /*46c0*/  BSYNC.RECONVERGENT B1 ;  /* 0x0000000000017941 */ /* 0x000fea0003800200 */
.L_x_539:
[----:B------:R-:W-:Y:S01]  /*46d0*/  ISETP.GE.AND P0, PT, R12, R7, PT ;  /* 0x000000070c00720c */ /* 0x000fe20003f06270 */
[----:B------:R-:W0:Y:S01]  /*46e0*/  LDCU.64 UR6, c[0x0][0x388] ;  /* 0x00007100ff0677ac */ /* 0x000e220008000a00 */
[----:B------:R-:W-:Y:S01]  /*46f0*/  BSSY.RECONVERGENT B1, `(.L_x_536) ;  /* 0x00000ac000017945 */ /* 0x000fe20003800200 */
[----:B------:R-:W1:Y:S10]  /*4700*/  LDCU.64 UR4, c[0x0][0x388] ;  /* 0x00007100ff0477ac */ /* 0x000e740008000a00 */
[----:B------:R-:W-:Y:S05]  /*4710*/  @P0 BRA `(.L_x_543) ;  /* 0x0000000800a40947 */ /* 0x000fea0003800000 */
[----:B------:R-:W-:-:S05]  /*4720*/  IMAD.IADD R9, R7, 0x1, -R12 ;  /* 0x0000000107097824 */ /* 0x000fca00078e0a0c */
[----:B------:R-:W-:-:S13]  /*4730*/  ISETP.GE.AND P0, PT, R4, R9, PT ;  /* 0x000000090400720c */ /* 0x000fda0003f06270 */
[----:B------:R-:W-:Y:S05]  /*4740*/  @P0 BRA `(.L_x_543) ;  /* 0x0000000800980947 */ /* 0x000fea0003800000 */
[----:B------:R-:W-:Y:S01]  /*4750*/  LOP3.LUT R8, RZ, R4, RZ, 0x33, !PT ;  /* 0x00000004ff087212 */ /* 0x000fe200078e33ff */
[----:B------:R-:W-:Y:S03]  /*4760*/  BSSY.RECONVERGENT B2, `(.L_x_544) ;  /* 0x000002f000027945 */ /* 0x000fe60003800200 */
[----:B------:R-:W-:Y:S01]  /*4770*/  IADD3 R18, PT, PT, -R12, R7, R8 ;  /* 0x000000070c127210 */ /* 0x000fe20007ffe108 */
[----:B------:R-:W-:-:S03]  /*4780*/  IMAD.MOV.U32 R8, RZ, RZ, R4 ;  /* 0x000000ffff087224 */ /* 0x000fc600078e0004 */
[----:B------:R-:W-:-:S04]  /*4790*/  LOP3.LUT R7, R18, 0x300, RZ, 0xc0, !PT ;  /* 0x0000030012077812 */ /* 0x000fc800078ec0ff */
[----:B------:R-:W-:-:S13]  /*47a0*/  ISETP.NE.AND P0, PT, R7, 0x300, PT ;  /* 0x000003000700780c */ /* 0x000fda0003f05270 */
[----:B------:R-:W-:Y:S05]  /*47b0*/  @!P0 BRA `(.L_x_545) ;  /* 0x0000000000a48947 */ /* 0x000fea0003800000 */
[----:B------:R-:W2:Y:S01]  /*47c0*/  LDC.64 R10, c[0x0][0x380] ;  /* 0x0000e000ff0a7b82 */ /* 0x000ea20000000a00 */
[----:B------:R-:W-:Y:S01]  /*47d0*/  LEA.HI R7, R18, 0x1, RZ, 0x18 ;  /* 0x0000000112077811 */ /* 0x000fe200078fc0ff */
[----:B------:R-:W-:Y:S02]  /*47e0*/  IMAD.IADD R13, R4, 0x1, R12 ;  /* 0x00000001040d7824 */ /* 0x000fe400078e020c */
[----:B------:R-:W-:Y:S01]  /*47f0*/  IMAD.MOV.U32 R8, RZ, RZ, R4 ;  /* 0x000000ffff087224 */ /* 0x000fe200078e0004 */
[----:B------:R-:W-:-:S05]  /*4800*/  LOP3.LUT R7, R7, 0x3, RZ, 0xc0, !PT ;  /* 0x0000000307077812 */ /* 0x000fca00078ec0ff */
[----:B------:R-:W-:-:S07]  /*4810*/  IMAD.MOV R7, RZ, RZ, -R7 ;  /* 0x000000ffff077224 */ /* 0x000fce00078e0a07 */
.L_x_548:
[----:B--2---:R-:W-:-:S06]  /*4820*/  IMAD.WIDE R14, R13, 0x8, R10 ;  /* 0x000000080d0e7825 */ /* 0x004fcc00078e020a */
[----:B------:R-:W2:Y:S01]  /*4830*/  LDG.E.64 R14, desc[UR10][R14.64] ;  /* 0x0000000a0e0e7981 */ /* 0x000ea2000c1e1b00 */
[----:B-1----:R-:W-:Y:S01]  /*4840*/  IADD3 R22, P1, PT, R13, UR4, RZ ;  /* 0x000000040d167c10 */ /* 0x002fe2000ff3e0ff */
[----:B------:R-:W-:Y:S01]  /*4850*/  VIADD R7, R7, 0x1 ;  /* 0x0000000107077836 */ /* 0x000fe20000000000 */
[----:B------:R-:W-:Y:S01]  /*4860*/  BSSY.RECONVERGENT B3, `(.L_x_546) ;  /* 0x000001b000037945 */ /* 0x000fe20003800200 */
[----:B------:R-:W-:Y:S01]  /*4870*/  IMAD.MOV.U32 R19, RZ, RZ, R6 ;  /* 0x000000ffff137224 */ /* 0x000fe200078e0006 */
[----:B------:R-:W-:Y:S01]  /*4880*/  LEA.HI.X.SX32 R21, R13, UR5, 0x1, P1 ;  /* 0x000000050d157c11 */ /* 0x000fe200088f0eff */
[----:B------:R-:W-:Y:S01]  /*4890*/  IMAD.MOV.U32 R20, RZ, RZ, R5 ;  /* 0x000000ffff147224 */ /* 0x000fe200078e0005 */
[----:B------:R-:W-:Y:S01]  /*48a0*/  MOV R16, R2 ;  /* 0x0000000200107202 */ /* 0x000fe20000000f00 */
[----:B------:R-:W-:Y:S01]  /*48b0*/  IMAD.MOV.U32 R17, RZ, RZ, R3 ;  /* 0x000000ffff117224 */ /* 0x000fe200078e0003 */
[----:B------:R-:W-:Y:S01]  /*48c0*/  ISETP.NE.AND P2, PT, R7, RZ, PT ;  /* 0x000000ff0700720c */ /* 0x000fe20003f45270 */
        /* <DEDUP_REMOVED lines=20> */
.L_x_547:
[----:B0-----:R-:W-:Y:S05]  /*4a10*/  BSYNC.RECONVERGENT B3 ;  /* 0x0000000000037941 */ /* 0x001fea0003800200 */
.L_x_546:
[----:B------:R-:W-:Y:S02]  /*4a20*/  VIADD R8, R8, 0x100 ;  /* 0x0000010008087836 */ /* 0x000fe40000000000 */
[----:B------:R-:W-:Y:S01]  /*4a30*/  VIADD R13, R13, 0x100 ;  /* 0x000001000d0d7836 */ /* 0x000fe20000000000 */
[----:B------:R-:W-:Y:S06]  /*4a40*/  @P2 BRA `(.L_x_548) ;  /* 0xfffffffc00742947 */ /* 0x000fec000383ffff */
.L_x_545:
[----:B01----:R-:W-:Y:S05]  /*4a50*/  BSYNC.RECONVERGENT B2 ;  /* 0x0000000000027941 */ /* 0x003fea0003800200 */
.L_x_544:
        /* <DEDUP_REMOVED lines=9> */
.L_x_557:
[----:B------:R-:W-:-:S05]  /*4af0*/  IMAD.WIDE R22, R7, 0x8, R10 ;  /* 0x0000000807167825 */ /* 0x000fca00078e020a */
[----:B------:R-:W2:Y:S04]  /*4b00*/  LDG.E.64 R20, desc[UR10][R22.64+-0x1000] ;  /* 0xfff0000a16147981 */ /* 0x000ea8000c1e1b00 */
[----:B------:R0:W5:Y:S04]  /*4b10*/  LDG.E.64 R16, desc[UR10][R22.64+-0x800] ;  /* 0xfff8000a16107981 */ /* 0x000168000c1e1b00 */
[----:B------:R0:W5:Y:S04]  /*4b20*/  LDG.E.64 R14, desc[UR10][R22.64] ;  /* 0x0000000a160e7981 */ /* 0x000168000c1e1b00 */
[----:B------:R0:W5:Y:S01]  /*4b30*/  LDG.E.64 R12, desc[UR10][R22.64+0x800] ;  /* 0x0008000a160c7981 */ /* 0x000162000c1e1b00 */
[C---:B------:R-:W-:Y:S01]  /*4b40*/  IADD3 R29, P1, PT, R7.reuse, UR6, RZ ;  /* 0x00000006071d7c10 */ /* 0x040fe2000ff3e0ff */
[----:B------:R-:W-:Y:S03]  /*4b50*/  BSSY.RECONVERGENT B2, `(.L_x_549) ;  /* 0x0000016000027945 */ /* 0x000fe60003800200 */
[----:B------:R-:W-:Y:S01]  /*4b60*/  LEA.HI.X.SX32 R30, R7, UR7, 0x1, P1 ;  /* 0x00000007071e7c11 */ /* 0x000fe200088f0eff */
        /* <DEDUP_REMOVED lines=20> */
.L_x_550:
[----:B------:R-:W-:Y:S05]  /*4cb0*/  BSYNC.RECONVERGENT B2 ;  /* 0x0000000000027941 */ /* 0x000fea0003800200 */
.L_x_549:
        /* <DEDUP_REMOVED lines=23> */
.L_x_552:
[----:B------:R-:W-:Y:S05]  /*4e30*/  BSYNC.RECONVERGENT B2 ;  /* 0x0000000000027941 */ /* 0x000fea0003800200 */
.L_x_551:
        /* <DEDUP_REMOVED lines=24> */
.L_x_554:
[----:B------:R-:W-:Y:S05]  /*4fc0*/  BSYNC.RECONVERGENT B2 ;  /* 0x0000000000027941 */ /* 0x000fea0003800200 */
.L_x_553:
        /* <DEDUP_REMOVED lines=22> */
.L_x_556:
[----:B------:R-:W-:Y:S05]  /*5130*/  BSYNC.RECONVERGENT B2 ;  /* 0x0000000000027941 */ /* 0x000fea0003800200 */
.L_x_555:
[----:B------:R-:W-:Y:S02]  /*5140*/  VIADD R8, R8, 0x400 ;  /* 0x0000040008087836 */ /* 0x000fe40000000000 */
[----:B------:R-:W-:Y:S02]  /*5150*/  VIADD R27, R27, 0x400 ;  /* 0x000004001b1b7836 */ /* 0x000fe40000000000 */
[----:B------:R-:W-:Y:S01]  /*5160*/  VIADD R26, R26, 0x400 ;  /* 0x000004001a1a7836 */ /* 0x000fe20000000000 */
[----:B------:R-:W-:Y:S01]  /*5170*/  ISETP.GE.AND P0, PT, R8, R9, PT ;  /* 0x000000090800720c */ /* 0x000fe20003f06270 */
[----:B------:R-:W-:Y:S02]  /*5180*/  VIADD R25, R25, 0x400 ;  /* 0x0000040019197836 */ /* 0x000fe40000000000 */
[----:B------:R-:W-:-:S10]  /*5190*/  VIADD R7, R7, 0x400 ;  /* 0x0000040007077836 */ /* 0x000fd40000000000 */
[----:B------:R-:W-:Y:S05]  /*51a0*/  @!P0 BRA `(.L_x_557) ;  /* 0xfffffff800508947 */ /* 0x000fea000383ffff */
.L_x_543:
[----:B01----:R-:W-:Y:S05]  /*51b0*/  BSYNC.RECONVERGENT B1 ;  /* 0x0000000000017941 */ /* 0x003fea0003800200 */
.L_x_536:
        /* <DEDUP_REMOVED lines=13> */
[----:B------:R-:W-:Y:S01]  /*5290*/  MOV R12, R7 ;  /* 0x00000007000c7202 */ /* 0x000fe20000000f00 */
[----:B------:R-:W-:Y:S02]  /*52a0*/  IMAD.MOV.U32 R13, RZ, RZ, R16 ;  /* 0x000000ffff0d7224 */ /* 0x000fe400078e0010 */
        /* <DEDUP_REMOVED lines=17> */
.L_x_559:
[----:B------:R-:W-:Y:S05]  /*53c0*/  BSYNC.RECONVERGENT B1 ;  /* 0x0000000000017941 */ /* 0x000fea0003800200 */
.L_x_558:
        /* <DEDUP_REMOVED lines=31> */
.L_x_561:
[----:B------:R-:W-:Y:S05]  /*55c0*/  BSYNC.RECONVERGENT B1 ;  /* 0x0000000000017941 */ /* 0x000fea0003800200 */
.L_x_560:
[----:B------:R-:W-:Y:S01]  /*55d0*/  ISETP.GT.AND P0, PT, R14, 0x1b, PT ;  /* 0x0000001b0e00780c */ /* 0x000fe20003f04270 */
[----:B0-----:R0:W0:Y:S01]  /*55e0*/  SHFL.DOWN PT, R8, R2, 0x4, 0x1f ;  /* 0x08801f0002087f89 */ /* 0x00102200000e0000 */
[----:B------:R-:W-:Y:S01]  /*55f0*/  BSSY.RECONVERGENT B1, `(.L_x_562) ;  /* 0x000001d000017945 */ /* 0x000fe20003800200 */
[----:B---3--:R-:W-:Y:S02]  /*5600*/  IMAD.MOV.U32 R11, RZ, RZ, R5 ;  /* 0x000000ffff0b7224 */ /* 0x008fe400078e0005 */
[----:B------:R3:W0:Y:S01]  /*5610*/  SHFL.DOWN PT, R9, R3, 0x4, 0x1f ;  /* 0x08801f0003097f89 */ /* 0x00062200000e0000 */
[----:B------:R-:W-:Y:S02]  /*5620*/  IMAD.MOV.U32 R12, RZ, RZ, R10 ;  /* 0x000000ffff0c7224 */ /* 0x000fe400078e000a */
[----:B-1----:R-:W-:Y:S01]  /*5630*/  IMAD.MOV.U32 R6, RZ, RZ, R2 ;  /* 0x000000ffff067224 */ /* 0x002fe200078e0002 */
[----:B----4-:R3:W1:Y:S01]  /*5640*/  SHFL.DOWN PT, R16, R5, 0x4, 0x1f ;  /* 0x08801f0005107f89 */ /* 0x01066200000e0000 */
[----:B--2---:R-:W-:-:S03]  /*5650*/  IMAD.MOV.U32 R7, RZ, RZ, R3 ;  /* 0x000000ffff077224 */ /* 0x004fc600078e0003 */
[----:B------:R3:W2:Y:S01]  /*5660*/  SHFL.DOWN PT, R13, R10, 0x4, 0x1f ;  /* 0x08801f000a0d7f89 */ /* 0x0006a200000e0000 */
[----:B------:R-:W-:Y:S05]  /*5670*/  @P0 BRA `(.L_x_563) ;  /* 0x0000000000500947 */ /* 0x000fea0003800000 */
[----:B0-----:R-:W-:Y:S01]  /*5680*/  DSETP.GEU.AND P0, PT, |R2|, |R8|, PT ;  /* 0x400000080200722a */ /* 0x001fe20003f0e200 */
[----:B-1----:R-:W-:Y:S02]  /*5690*/  IMAD.MOV.U32 R11, RZ, RZ, R16 ;  /* 0x000000ffff0b7224 */ /* 0x002fe400078e0010 */
[----:B--2---:R-:W-:Y:S02]  /*56a0*/  IMAD.MOV.U32 R12, RZ, RZ, R13 ;  /* 0x000000ffff0c7224 */ /* 0x004fe400078e000d */
        /* <DEDUP_REMOVED lines=17> */
.L_x_563:
[----:B------:R-:W-:Y:S05]  /*57c0*/  BSYNC.RECONVERGENT B1 ;  /* 0x0000000000017941 */ /* 0x000fea0003800200 */
.L_x_562:
[----:B------:R-:W-:Y:S01]  /*57d0*/  ISETP.GT.AND P0, PT, R14, 0x17, PT ;  /* 0x000000170e00780c */ /* 0x000fe20003f04270 */
[----:B0-----:R0:W4:Y:S01]  /*57e0*/  SHFL.DOWN PT, R8, R6, 0x8, 0x1f ;  /* 0x09001f0006087f89 */ /* 0x00112200000e0000 */
[----:B------:R-:W-:Y:S01]  /*57f0*/  BSSY.RECONVERGENT B1, `(.L_x_564) ;  /* 0x000001d000017945 */ /* 0x000fe20003800200 */
[----:B---3--:R-:W-:Y:S02]  /*5800*/  IMAD.MOV.U32 R5, RZ, RZ, R11 ;  /* 0x000000ffff057224 */ /* 0x008fe400078e000b */
[----:B------:R0:W3:Y:S01]  /*5810*/  SHFL.DOWN PT, R9, R7, 0x8, 0x1f ;  /* 0x09001f0007097f89 */ /* 0x0000e200000e0000 */
[----:B------:R-:W-:Y:S02]  /*5820*/  IMAD.MOV.U32 R10, RZ, RZ, R12 ;  /* 0x000000ffff0a7224 */ /* 0x000fe400078e000c */
[----:B------:R-:W-:Y:S01]  /*5830*/  IMAD.MOV.U32 R2, RZ, RZ, R6 ;  /* 0x000000ffff027224 */ /* 0x000fe200078e0006 */
[----:B-1----:R0:W1:Y:S01]  /*5840*/  SHFL.DOWN PT, R16, R11, 0x8, 0x1f ;  /* 0x09001f000b107f89 */ /* 0x00206200000e0000 */
[----:B------:R-:W-:-:S03]  /*5850*/  IMAD.MOV.U32 R3, RZ, RZ, R7 ;  /* 0x000000ffff037224 */ /* 0x000fc600078e0007 */
[----:B--2---:R0:W2:Y:S01]  /*5860*/  SHFL.DOWN PT, R13, R12, 0x8, 0x1f ;  /* 0x09001f000c0d7f89 */ /* 0x0040a200000e0000 */
[----:B------:R-:W-:Y:S05]  /*5870*/  @P0 BRA `(.L_x_565) ;  /* 0x0000000000500947 */ /* 0x000fea0003800000 */
[----:B---34-:R-:W-:Y:S01]  /*5880*/  DSETP.GEU.AND P0, PT, |R6|, |R8|, PT ;  /* 0x400000080600722a */ /* 0x018fe20003f0e200 */
[----:B-1----:R-:W-:Y:S02]  /*5890*/  IMAD.MOV.U32 R5, RZ, RZ, R16 ;  /* 0x000000ffff057224 */ /* 0x002fe400078e0010 */
        /* <DEDUP_REMOVED lines=18> */
.L_x_565:
[----:B------:R-:W-:Y:S05]  /*59c0*/  BSYNC.RECONVERGENT B1 ;  /* 0x0000000000017941 */ /* 0x000fea0003800200 */
.L_x_564:
[----:B------:R-:W-:Y:S01]  /*59d0*/  ISETP.GT.AND P0, PT, R14, 0xf, PT ;  /* 0x0000000f0e00780c */ /* 0x000fe20003f04270 */
[----:B0-----:R0:W0:Y:S01]  /*59e0*/  SHFL.DOWN PT, R6, R2, 0x10, 0x1f ;  /* 0x0a001f0002067f89 */ /* 0x00102200000e0000 */
[----:B------:R-:W-:Y:S01]  /*59f0*/  BSSY.RECONVERGENT B1, `(.L_x_566) ;  /* 0x000001d000017945 */ /* 0x000fe20003800200 */
[----:B------:R-:W-:Y:S02]  /*5a00*/  IMAD.MOV.U32 R17, RZ, RZ, R5 ;  /* 0x000000ffff117224 */ /* 0x000fe400078e0005 */
[----:B------:R0:W0:Y:S01]  /*5a10*/  SHFL.DOWN PT, R7, R3, 0x10, 0x1f ;  /* 0x0a001f0003077f89 */ /* 0x00002200000e0000 */
[----:B------:R-:W-:Y:S02]  /*5a20*/  IMAD.MOV.U32 R19, RZ, RZ, R10 ;  /* 0x000000ffff137224 */ /* 0x000fe400078e000a */
[----:B------:R-:W-:Y:S01]  /*5a30*/  IMAD.MOV.U32 R12, RZ, RZ, R2 ;  /* 0x000000ffff0c7224 */ /* 0x000fe200078e0002 */
[----:B----4-:R4:W0:Y:S01]  /*5a40*/  SHFL.DOWN PT, R8, R5, 0x10, 0x1f ;  /* 0x0a001f0005087f89 */ /* 0x01082200000e0000 */
[----:B--2---:R-:W-:-:S03]  /*5a50*/  IMAD.MOV.U32 R13, RZ, RZ, R3 ;  /* 0x000000ffff0d7224 */ /* 0x004fc600078e0003 */
[----:B---3--:R4:W2:Y:S01]  /*5a60*/  SHFL.DOWN PT, R9, R10, 0x10, 0x1f ;  /* 0x0a001f000a097f89 */ /* 0x0088a200000e0000 */
[----:B------:R-:W-:Y:S05]  /*5a70*/  @P0 BRA `(.L_x_567) ;  /* 0x0000000000500947 */ /* 0x000fea0003800000 */
[----:B0-----:R-:W-:Y:S01]  /*5a80*/  DSETP.GEU.AND P0, PT, |R2|, |R6|, PT ;  /* 0x400000060200722a */ /* 0x001fe20003f0e200 */
[----:B------:R-:W-:Y:S02]  /*5a90*/  IMAD.MOV.U32 R17, RZ, RZ, R8 ;  /* 0x000000ffff117224 */ /* 0x000fe400078e0008 */
        /* <DEDUP_REMOVED lines=18> */
.L_x_567:
[----:B------:R-:W-:Y:S05]  /*5bc0*/  BSYNC.RECONVERGENT B1 ;  /* 0x0000000000017941 */ /* 0x000fea0003800200 */
.L_x_566:
[----:B------:R-:W-:Y:S01]  /*5bd0*/  ISETP.NE.AND P0, PT, R14, RZ, PT ;  /* 0x000000ff0e00720c */ /* 0x000fe20003f05270 */
[----:B------:R-:W-:-:S12]  /*5be0*/  BSSY.RECONVERGENT B1, `(.L_x_568) ;  /* 0x000000b000017945 */ /* 0x000fd80003800200 */
[----:B------:R-:W-:Y:S05]  /*5bf0*/  @P0 BRA `(.L_x_569) ;  /* 0x0000000000240947 */ /* 0x000fea0003800000 */
[----:B0-----:R-:W0:Y:S01]  /*5c00*/  S2R R6, SR_CgaCtaId ;  /* 0x0000000000067919 */ /* 0x001e220000008800 */
[----:B------:R-:W-:Y:S01]  /*5c10*/  MOV R3, 0x400 ;  /* 0x0000040000037802 */ /* 0x000fe20000000f00 */
[----:B------:R-:W-:Y:S01]  /*5c20*/  IMAD.MOV.U32 R18, RZ, RZ, R17 ;  /* 0x000000ffff127224 */ /* 0x000fe200078e0011 */
[----:B------:R-:W-:-:S04]  /*5c30*/  SHF.R.U32.HI R2, RZ, 0x1, R4 ;  /* 0x00000001ff027819 */ /* 0x000fc80000011604 */
[----:B------:R-:W-:Y:S02]  /*5c40*/  LOP3.LUT R2, R2, 0x1f0, RZ, 0xc0, !PT ;  /* 0x000001f002027812 */ /* 0x000fe400078ec0ff */
[----:B0-----:R-:W-:-:S05]  /*5c50*/  LEA R3, R6, R3, 0x18 ;  /* 0x0000000306037211 */ /* 0x001fca00078ec0ff */
[----:B------:R-:W-:-:S05]  /*5c60*/  IMAD.IADD R3, R2, 0x1, R3 ;  /* 0x0000000102037824 */ /* 0x000fca00078e0203 */
[----:B------:R3:W-:Y:S04]  /*5c70*/  STS.64 [R3+0x10], R18 ;  /* 0x0000101203007388 */ /* 0x0007e80000000a00 */
[----:B------:R3:W-:Y:S02]  /*5c80*/  STS.64 [R3+0x8], R12 ;  /* 0x0000080c03007388 */ /* 0x0007e40000000a00 */
.L_x_569:
[----:B------:R-:W-:Y:S05]  /*5c90*/  BSYNC.RECONVERGENT B1 ;  /* 0x0000000000017941 */ /* 0x000fea0003800200 */
.L_x_568:
[----:B------:R-:W-:Y:S01]  /*5ca0*/  BAR.SYNC.DEFER_BLOCKING 0x0 ;  /* 0x0000000000007b1d */ /* 0x000fe20000010000 */
[----:B------:R-:W-:-:S13]  /*5cb0*/  ISETP.NE.AND P1, PT, R4, RZ, PT ;  /* 0x000000ff0400720c */ /* 0x000fda0003f25270 */
[----:B------:R-:W-:Y:S05]  /*5cc0*/  @P1 BRA `(.L_x_497) ;  /* 0x00000008008c1947 */ /* 0x000fea0003800000 */
[----:B0--3--:R-:W0:Y:S01]  /*5cd0*/  S2R R3, SR_CgaCtaId ;  /* 0x0000000000037919 */ /* 0x009e220000008800 */
[----:B------:R-:W-:Y:S01]  /*5ce0*/  MOV R2, 0x400 ;  /* 0x0000040000027802 */ /* 0x000fe20000000f00 */
[----:B------:R-:W-:Y:S03]  /*5cf0*/  BSSY.RECONVERGENT B1, `(.L_x_570) ;  /* 0x000001a000017945 */ /* 0x000fe60003800200 */
[----:B0-----:R-:W-:-:S05]  /*5d00*/  LEA R30, R3, R2, 0x18 ;  /* 0x00000002031e7211 */ /* 0x001fca00078ec0ff */
[----:B------:R-:W0:Y:S04]  /*5d10*/  LDS.64 R14, [R30+0x18] ;  /* 0x000018001e0e7984 */ /* 0x000e280000000a00 */
[----:B----4-:R-:W3:Y:S04]  /*5d20*/  LDS.128 R4, [R30+0x20] ;  /* 0x000020001e047984 */ /* 0x010ee80000000c00 */
[----:B------:R4:W1:Y:S04]  /*5d30*/  LDS.64 R28, [R30+0x80] ;  /* 0x000080001e1c7984 */ /* 0x0008680000000a00 */
[----:B--2---:R4:W2:Y:S01]  /*5d40*/  LDS.128 R8, [R30+0x30] ;  /* 0x000030001e087984 */ /* 0x0048a20000000c00 */
[----:B0-----:R-:W-:Y:S01]  /*5d50*/  DSETP.GEU.AND P0, PT, |R12|, |R14|, PT ;  /* 0x4000000e0c00722a */ /* 0x001fe20003f0e200 */
[----:B------:R-:W-:Y:S01]  /*5d60*/  MOV R2, R14 ;  /* 0x0000000e00027202 */ /* 0x000fe20000000f00 */
[----:B------:R-:W-:-:S02]  /*5d70*/  IMAD.MOV.U32 R3, RZ, RZ, R15 ;  /* 0x000000ffff037224 */ /* 0x000fc400078e000f */
[----:B---3--:R-:W-:Y:S02]  /*5d80*/  IMAD.MOV.U32 R31, RZ, RZ, R4 ;  /* 0x000000ffff1f7224 */ /* 0x008fe400078e0004 */
[----:B------:R-:W-:-:S08]  /*5d90*/  IMAD.MOV.U32 R33, RZ, RZ, R5 ;  /* 0x000000ffff217224 */ /* 0x000fd000078e0005 */
[----:B-12-4-:R-:W-:Y:S05]  /*5da0*/  @!P0 BRA `(.L_x_571) ;  /* 0x0000000000388947 */ /* 0x016fea0003800000 */
        /* <DEDUP_REMOVED lines=14> */
.L_x_571:
[----:B------:R-:W-:Y:S05]  /*5e90*/  BSYNC.RECONVERGENT B1 ;  /* 0x0000000000017941 */ /* 0x000fea0003800200 */
.L_x_570:
        /* <DEDUP_REMOVED lines=25> */
.L_x_573:
[----:B------:R-:W-:Y:S05]  /*6030*/  BSYNC.RECONVERGENT B1 ;  /* 0x0000000000017941 */ /* 0x000fea0003800200 */
.L_x_572:
        /* <DEDUP_REMOVED lines=21> */
.L_x_575:
[----:B------:R-:W-:Y:S05]  /*6190*/  BSYNC.RECONVERGENT B1 ;  /* 0x0000000000017941 */ /* 0x000fea0003800200 */
.L_x_574:
        /* <DEDUP_REMOVED lines=21> */
.L_x_577:
[----:B------:R-:W-:Y:S05]  /*62f0*/  BSYNC.RECONVERGENT B1 ;  /* 0x0000000000017941 */ /* 0x000fea0003800200 */
.L_x_576:
        /* <DEDUP_REMOVED lines=21> */
.L_x_579:
[----:B------:R-:W-:Y:S05]  /*6450*/  BSYNC.RECONVERGENT B1 ;  /* 0x0000000000017941 */ /* 0x000fea0003800200 */
.L_x_578:
        /* <DEDUP_REMOVED lines=21> */
.L_x_581:
[----:B------:R-:W-:Y:S05]  /*65b0*/  BSYNC.RECONVERGENT B1 ;  /* 0x0000000000017941 */ /* 0x000fea0003800200 */
.L_x_580:
        /* <DEDUP_REMOVED lines=20> */
.L_x_497:
[----:B------:R-:W-:Y:S05]  /*6700*/  BSYNC.RECONVERGENT B0 ;  /* 0x0000000000007941 */ /* 0x000fea0003800200 */
.L_x_464:
[----:B------:R-:W-:Y:S05]  /*6710*/  @P1 EXIT ;  /* 0x000000000000194d */ /* 0x000fea0003800000 */
[----:B01-3--:R-:W0:Y:S01]  /*6720*/  LDC.64 R2, c[0x0][0x390] ;  /* 0x0000e400ff027b82 */ /* 0x00be220000000a00 */
[----:B------:R-:W-:Y:S02]  /*6730*/  IMAD.MOV.U32 R18, RZ, RZ, R17 ;  /* 0x000000ffff127224 */ /* 0x000fe400078e0011 */
[----:B0-----:R-:W-:-:S05]  /*6740*/  IMAD.WIDE.U32 R2, R0, 0x10, R2 ;  /* 0x0000001000027825 */ /* 0x001fca00078e0002 */
[----:B------:R-:W-:Y:S04]  /*6750*/  STG.E.64 desc[UR10][R2.64], R12 ;  /* 0x0000000c02007986 */ /* 0x000fe8000c101b0a */
[----:B------:R-:W-:Y:S01]  /*6760*/  STG.E.64 desc[UR10][R2.64+0x8], R18 ;  /* 0x0000081202007986 */ /* 0x000fe2000c101b0a */
[----:B------:R-:W-:Y:S05]  /*6770*/  EXIT ;  /* 0x000000000000794d */ /* 0x000fea0003800000 */
.L_x_582:
        /* <DEDUP_REMOVED lines=16> */
.L_x_727:


//--------------------- .text._ZN6thrust24THRUST_300001_SM_1000_NS8cuda_cub4core6detail13_kernel_agentINS1_8__reduce11ReduceAgentINS0_12zip_iteratorIN4cuda3std3__45tupleIJNS0_10device_ptrIdEENS0_17counting_iteratorIlNS0_11use_defaultESF_SF_EEEEEEEPNSB_IJdlEEESJ_iNS1_9__extrema9arg_max_fIdl10comparatorEEEEJSI_SK_iSO_EEEvDpT0_ --------------------------
	.section	.text._ZN6thrust24THRUST_300001_SM_1000_NS8cuda_cub4core6detail13_kernel_agentINS1_8__reduce11ReduceAgentINS0_12zip_iteratorIN4cuda3std3__45tupleIJNS0_10device_ptrIdEENS0_17counting_iteratorIlNS0_11use_defaultESF_SF_EEEEEEEPNSB_IJdlEEESJ_iNS1_9__extrema9arg_max_fIdl10comparatorEEEEJSI_SK_iSO_EEEvDpT0_,"ax",@progbits
	.align	128
        .global         _ZN6thrust24THRUST_300001_SM_1000_NS8cuda_cub4core6detail13_kernel_agentINS1_8__reduce11ReduceAgentINS0_12zip_iteratorIN4cuda3std3__45tupleIJNS0_10device_ptrIdEENS0_17counting_iteratorIlNS0_11use_defaultESF_SF_EEEEEEEPNSB_IJdlEEESJ_iNS1_9__extrema9arg_max_fIdl10comparatorEEEEJSI_SK_iSO_EEEvDpT0_
        .type           _ZN6thrust24THRUST_300001_SM_1000_NS8cuda_cub4core6detail13_kernel_agentINS1_8__reduce11ReduceAgentINS0_12zip_iteratorIN4cuda3std3__45tupleIJNS0_10device_ptrIdEENS0_17counting_iteratorIlNS0_11use_defaultESF_SF_EEEEEEEPNSB_IJdlEEESJ_iNS1_9__extrema9arg_max_fIdl10comparatorEEEEJSI_SK_iSO_EEEvDpT0_,@function
        .size           _ZN6thrust24THRUST_300001_SM_1000_NS8cuda_cub4core6detail13_kernel_agentINS1_8__reduce11ReduceAgentINS0_12zip_iteratorIN4cuda3std3__45tupleIJNS0_10device_ptrIdEENS0_17counting_iteratorIlNS0_11use_defaultESF_SF_EEEEEEEPNSB_IJdlEEESJ_iNS1_9__extrema9arg_max_fIdl10comparatorEEEEJSI_SK_iSO_EEEvDpT0_,(.L_x_728 - _ZN6thrust24THRUST_300001_SM_1000_NS8cuda_cub4core6detail13_kernel_agentINS1_8__reduce11ReduceAgentINS0_12zip_iteratorIN4cuda3std3__45tupleIJNS0_10device_ptrIdEENS0_17counting_iteratorIlNS0_11use_defaultESF_SF_EEEEEEEPNSB_IJdlEEESJ_iNS1_9__extrema9arg_max_fIdl10comparatorEEEEJSI_SK_iSO_EEEvDpT0_)
        .other          _ZN6thrust24THRUST_300001_SM_1000_NS8cuda_cub4core6detail13_kernel_agentINS1_8__reduce11ReduceAgentINS0_12zip_iteratorIN4cuda3std3__45tupleIJNS0_10device_ptrIdEENS0_17counting_iteratorIlNS0_11use_defaultESF_SF_EEEEEEEPNSB_IJdlEEESJ_iNS1_9__extrema9arg_max_fIdl10comparatorEEEEJSI_SK_iSO_EEEvDpT0_,@"STO_CUDA_ENTRY STV_DEFAULT"
_ZN6thrust24THRUST_300001_SM_1000_NS8cuda_cub4core6detail13_kernel_agentINS1_8__reduce11ReduceAgentINS0_12zip_iteratorIN4cuda3std3__45tupleIJNS0_10device_ptrIdEENS0_17counting_iteratorIlNS0_11use_defaultESF_SF_EEEEEEEPNSB_IJdlEEESJ_iNS1_9__extrema9arg_max_fIdl10comparatorEEEEJSI_SK_iSO_EEEvDpT0_:
.text._ZN6thrust24THRUST_300001_SM_1000_NS8cuda_cub4core6detail13_kernel_agentINS1_8__reduce11ReduceAgentINS0_12zip_iteratorIN4cuda3std3__45tupleIJNS0_10device_ptrIdEENS0_17counting_iteratorIlNS0_11use_defaultESF_SF_EEEEEEEPNSB_IJdlEEESJ_iNS1_9__extrema9arg_max_fIdl10comparatorEEEEJSI_SK_iSO_EEEvDpT0_:
        /* <DEDUP_REMOVED lines=23> */
.L_x_586:
[----:B0-----:R-:W-:Y:S05]  /*0170*/  BSYNC.RECONVERGENT B1 ;  /* 0x0000000000017941 */ /* 0x001fea0003800200 */
.L_x_585:
        /* <DEDUP_REMOVED lines=19> */
.L_x_593:
        /* <DEDUP_REMOVED lines=31> */
.L_x_592:
[----:B------:R-:W-:Y:S05]  /*04a0*/  BSYNC.RECONVERGENT B3 ;  /* 0x0000000000037941 */ /* 0x000fea0003800200 */
.L_x_591:
[----:B------:R-:W-:Y:S01]  /*04b0*/  IADD3 R14, P0, PT, R14, 0x100, RZ ;  /* 0x000001000e0e7810 */ /* 0x000fe20007f1e0ff */
[----:B------:R-:W-:Y:S02]  /*04c0*/  VIADD R10, R10, 0x100 ;  /* 0x000001000a0a7836 */ /* 0x000fe40000000000 */
[----:B------:R-:W-:Y:S02]  /*04d0*/  IMAD.X R13, RZ, RZ, R13, P3 ;  /* 0x000000ffff0d7224 */ /* 0x000fe400018e060d */
[----:B------:R-:W-:Y:S01]  /*04e0*/  IMAD.X R15, RZ, RZ, R15, P0 ;  /* 0x000000ffff0f7224 */ /* 0x000fe200000e060f */
[----:B------:R-:W-:Y:S07]  /*04f0*/  @P2 BRA `(.L_x_593) ;  /* 0xfffffffc006c2947 */ /* 0x000fee000383ffff */
.L_x_590:
[----:B------:R-:W-:Y:S05]  /*0500*/  BSYNC.RECONVERGENT B2 ;  /* 0x0000000000027941 */ /* 0x000fea0003800200 */
.L_x_589:
[----:B------:R-:W-:-:S13]  /*0510*/  ISETP.GE.U32.AND P0, PT, R16, 0x300, PT ;  /* 0x000003001000780c */ /* 0x000fda0003f06070 */
[----:B------:R-:W-:Y:S05]  /*0520*/  @!P0 BRA `(.L_x_588) ;  /* 0x0000000400bc8947 */ /* 0x000fea0003800000 */
[----:B------:R-:W0:Y:S01]  /*0530*/  LDC.64 R4, c[0x0][0x380] ;  /* 0x0000e000ff047b82 */ /* 0x000e220000000a00 */
[----:B------:R-:W-:-:S07]  /*0540*/  VIADD R20, R10, 0x200 ;  /* 0x000002000a147836 */ /* 0x000fce0000000000 */
[----:B------:R-:W1:Y:S02]  /*0550*/  LDC.64 R6, c[0x0][0x388] ;  /* 0x0000e200ff067b82 */ /* 0x000e640000000a00 */
.L_x_602:
        /* <DEDUP_REMOVED lines=30> */
.L_x_595:
[----:B------:R-:W-:Y:S05]  /*0740*/  BSYNC.RECONVERGENT B2 ;  /* 0x0000000000027941 */ /* 0x000fea0003800200 */
.L_x_594:
[----:B-----5:R-:W-:Y:S01]  /*0750*/  DSETP.GEU.AND P0, PT, |R16|, |R14|, PT ;  /* 0x4000000e1000722a */ /* 0x020fe20003f0e200 */
[C---:B------:R-:W-:Y:S01]  /*0760*/  IADD3 R19, P1, PT, R23.reuse, R6, RZ ;  /* 0x0000000617137210 */ /* 0x040fe20007f3e0ff */
[----:B------:R-:W-:Y:S01]  /*0770*/  BSSY.RECONVERGENT B2, `(.L_x_596) ;  /* 0x0000015000027945 */ /* 0x000fe20003800200 */
[----:B------:R-:W-:Y:S02]  /*0780*/  IMAD.MOV.U32 R2, RZ, RZ, R14 ;  /* 0x000000ffff027224 */ /* 0x000fe400078e000e */
[----:B------:R-:W-:Y:S01]  /*0790*/  LEA.HI.X.SX32 R18, R23, R7, 0x1, P1 ;  /* 0x0000000717127211 */ /* 0x000fe200008f0eff */
[----:B------:R-:W-:Y:S02]  /*07a0*/  IMAD.MOV.U32 R9, RZ, RZ, R19 ;  /* 0x000000ffff097224 */ /* 0x000fe400078e0013 */
[----:B------:R-:W-:Y:S02]  /*07b0*/  IMAD.MOV.U32 R3, RZ, RZ, R15 ;  /* 0x000000ffff037224 */ /* 0x000fe400078e000f */
[----:B------:R-:W-:-:S04]  /*07c0*/  IMAD.MOV.U32 R8, RZ, RZ, R18 ;  /* 0x000000ffff087224 */ /* 0x000fc800078e0012 */
        /* <DEDUP_REMOVED lines=15> */
.L_x_597:
[----:B------:R-:W-:Y:S05]  /*08c0*/  BSYNC.RECONVERGENT B2 ;  /* 0x0000000000027941 */ /* 0x000fea0003800200 */
.L_x_596:
        /* <DEDUP_REMOVED lines=25> */
.L_x_599:
[----:B------:R-:W-:Y:S05]  /*0a60*/  BSYNC.RECONVERGENT B2 ;  /* 0x0000000000027941 */ /* 0x000fea0003800200 */
.L_x_598:
        /* <DEDUP_REMOVED lines=22> */
.L_x_601:
[----:B------:R-:W-:Y:S05]  /*0bd0*/  BSYNC.RECONVERGENT B2 ;  /* 0x0000000000027941 */ /* 0x000fea0003800200 */
.L_x_600:
[C---:B------:R-:W-:Y:S01]  /*0be0*/  VIADD R10, R20.reuse, 0x200 ;  /* 0x00000200140a7836 */ /* 0x040fe20000000000 */
[----:B------:R-:W-:-:S04]  /*0bf0*/  IADD3 R20, PT, PT, R20, 0x400, RZ ;  /* 0x0000040014147810 */ /* 0x000fc80007ffe0ff */
[----:B------:R-:W-:-:S13]  /*0c00*/  ISETP.GE.AND P0, PT, R10, UR5, PT ;  /* 0x000000050a007c0c */ /* 0x000fda000bf06270 */
[----:B------:R-:W-:Y:S05]  /*0c10*/  @!P0 BRA `(.L_x_602) ;  /* 0xfffffff800508947 */ /* 0x000fea000383ffff */
.L_x_588:
[----:B------:R-:W-:Y:S05]  /*0c20*/  BSYNC.RECONVERGENT B1 ;  /* 0x0000000000017941 */ /* 0x000fea0003800200 */
.L_x_587:
        /* <DEDUP_REMOVED lines=35> */
.L_x_605:
[----:B------:R-:W-:Y:S05]  /*0e60*/  BSYNC.RECONVERGENT B1 ;  /* 0x0000000000017941 */ /* 0x000fea0003800200 */
.L_x_604:
        /* <DEDUP_REMOVED lines=31> */
.L_x_607:
[----:B------:R-:W-:Y:S05]  /*1060*/  BSYNC.RECONVERGENT B1 ;  /* 0x0000000000017941 */ /* 0x000fea0003800200 */
.L_x_606:
        /* <DEDUP_REMOVED lines=31> */
.L_x_609:
[----:B------:R-:W-:Y:S05]  /*1260*/  BSYNC.RECONVERGENT B1 ;  /* 0x0000000000017941 */ /* 0x000fea0003800200 */
.L_x_608:
[----:B------:R-:W-:Y:S01]  /*1270*/  ISETP.GT.AND P0, PT, R10, 0x17, PT ;  /* 0x000000170a00780c */ /* 0x000fe20003f04270 */
[----:B-1----:R1:W1:Y:S01]  /*1280*/  SHFL.DOWN PT, R2, R4, 0x8, 0x1f ;  /* 0x09001f0004027f89 */ /* 0x00226200000e0000 */
[----:B------:R-:W-:Y:S01]  /*1290*/  BSSY.RECONVERGENT B1, `(.L_x_610) ;  /* 0x000001d000017945 */ /* 0x000fe20003800200 */
[----:B0-----:R-:W-:Y:S02]  /*12a0*/  IMAD.MOV.U32 R8, RZ, RZ, R11 ;  /* 0x000000ffff087224 */ /* 0x001fe400078e000b */
[----:B------:R0:W0:Y:S01]  /*12b0*/  SHFL.DOWN PT, R3, R5, 0x8, 0x1f ;  /* 0x09001f0005037f89 */ /* 0x00002200000e0000 */
[----:B------:R-:W-:Y:S02]  /*12c0*/  IMAD.MOV.U32 R9, RZ, RZ, R12 ;  /* 0x000000ffff097224 */ /* 0x000fe400078e000c */
[----:B------:R-:W-:Y:S01]  /*12d0*/  IMAD.MOV.U32 R6, RZ, RZ, R4 ;  /* 0x000000ffff067224 */ /* 0x000fe200078e0004 */
[----:B---3--:R3:W0:Y:S01]  /*12e0*/  SHFL.DOWN PT, R14, R11, 0x8, 0x1f ;  /* 0x09001f000b0e7f89 */ /* 0x00862200000e0000 */
[----:B--2---:R-:W-:-:S03]  /*12f0*/  IMAD.MOV.U32 R7, RZ, RZ, R5 ;  /* 0x000000ffff077224 */ /* 0x004fc600078e0005 */
[----:B----4-:R3:W2:Y:S01]  /*1300*/  SHFL.DOWN PT, R13, R12, 0x8, 0x1f ;  /* 0x09001f000c0d7f89 */ /* 0x0106a200000e0000 */
[----:B------:R-:W-:Y:S05]  /*1310*/  @P0 BRA `(.L_x_611) ;  /* 0x0000000000500947 */ /* 0x000fea0003800000 */
[----:B01----:R-:W-:Y:S01]  /*1320*/  DSETP.GEU.AND P0, PT, |R4|, |R2|, PT ;  /* 0x400000020400722a */ /* 0x003fe20003f0e200 */
[----:B------:R-:W-:Y:S01]  /*1330*/  IMAD.MOV.U32 R8, RZ, RZ, R14 ;  /* 0x000000ffff087224 */ /* 0x000fe200078e000e */
[----:B--2---:R-:W-:Y:S01]  /*1340*/  MOV R9, R13 ;  /* 0x0000000d00097202 */ /* 0x004fe20000000f00 */
        /* <DEDUP_REMOVED lines=17> */
.L_x_611:
[----:B------:R-:W-:Y:S05]  /*1460*/  BSYNC.RECONVERGENT B1 ;  /* 0x0000000000017941 */ /* 0x000fea0003800200 */
.L_x_610:
[----:B------:R-:W-:Y:S01]  /*1470*/  ISETP.GT.AND P0, PT, R10, 0xf, PT ;  /* 0x0000000f0a00780c */ /* 0x000fe20003f04270 */
[----:B-1----:R1:W4:Y:S01]  /*1480*/  SHFL.DOWN PT, R4, R6, 0x10, 0x1f ;  /* 0x0a001f0006047f89 */ /* 0x00232200000e0000 */
[----:B------:R-:W-:Y:S01]  /*1490*/  BSSY.RECONVERGENT B1, `(.L_x_612) ;  /* 0x000001d000017945 */ /* 0x000fe20003800200 */
[----:B0-----:R-:W-:Y:S02]  /*14a0*/  IMAD.MOV.U32 R14, RZ, RZ, R8 ;  /* 0x000000ffff0e7224 */ /* 0x001fe400078e0008 */
[----:B------:R1:W0:Y:S01]  /*14b0*/  SHFL.DOWN PT, R5, R7, 0x10, 0x1f ;  /* 0x0a001f0007057f89 */ /* 0x00022200000e0000 */
[----:B------:R-:W-:Y:S02]  /*14c0*/  IMAD.MOV.U32 R15, RZ, RZ, R9 ;  /* 0x000000ffff0f7224 */ /* 0x000fe400078e0009 */
[----:B------:R-:W-:Y:S01]  /*14d0*/  IMAD.MOV.U32 R2, RZ, RZ, R6 ;  /* 0x000000ffff027224 */ /* 0x000fe200078e0006 */
[----:B---3--:R1:W3:Y:S01]  /*14e0*/  SHFL.DOWN PT, R11, R8, 0x10, 0x1f ;  /* 0x0a001f00080b7f89 */ /* 0x0082e200000e0000 */
[----:B------:R-:W-:-:S03]  /*14f0*/  IMAD.MOV.U32 R3, RZ, RZ, R7 ;  /* 0x000000ffff037224 */ /* 0x000fc600078e0007 */
[----:B------:R1:W0:Y:S01]  /*1500*/  SHFL.DOWN PT, R12, R9, 0x10, 0x1f ;  /* 0x0a001f00090c7f89 */ /* 0x00022200000e0000 */
[----:B------:R-:W-:Y:S05]  /*1510*/  @P0 BRA `(.L_x_613) ;  /* 0x0000000000500947 */ /* 0x000fea0003800000 */
[----:B0---4-:R-:W-:Y:S01]  /*1520*/  DSETP.GEU.AND P0, PT, |R6|, |R4|, PT ;  /* 0x400000040600722a */ /* 0x011fe20003f0e200 */
[----:B---3--:R-:W-:Y:S02]  /*1530*/  IMAD.MOV.U32 R14, RZ, RZ, R11 ;  /* 0x000000ffff0e7224 */ /* 0x008fe400078e000b */
        /* <DEDUP_REMOVED lines=18> */
.L_x_613:
[----:B------:R-:W-:Y:S05]  /*1660*/  BSYNC.RECONVERGENT B1 ;  /* 0x0000000000017941 */ /* 0x000fea0003800200 */
.L_x_612:
[----:B------:R-:W-:Y:S01]  /*1670*/  ISETP.NE.AND P0, PT, R10, RZ, PT ;  /* 0x000000ff0a00720c */ /* 0x000fe20003f05270 */
[----:B------:R-:W-:-:S12]  /*1680*/  BSSY.RECONVERGENT B1, `(.L_x_614) ;  /* 0x000000a000017945 */ /* 0x000fd80003800200 */
[----:B------:R-:W-:Y:S05]  /*1690*/  @P0 BRA `(.L_x_615) ;  /* 0x0000000000200947 */ /* 0x000fea0003800000 */
[----:B-1----:R-:W1:Y:S01]  /*16a0*/  S2R R6, SR_CgaCtaId ;  /* 0x0000000000067919 */ /* 0x002e620000008800 */
[----:B0-----:R-:W-:Y:S02]  /*16b0*/  MOV R5, 0x400 ;  /* 0x0000040000057802 */ /* 0x001fe40000000f00 */
[----:B----4-:R-:W-:-:S04]  /*16c0*/  SHF.R.U32.HI R4, RZ, 0x1, R0 ;  /* 0x00000001ff047819 */ /* 0x010fc80000011600 */
[----:B------:R-:W-:Y:S02]  /*16d0*/  LOP3.LUT R4, R4, 0x1f0, RZ, 0xc0, !PT ;  /* 0x000001f004047812 */ /* 0x000fe400078ec0ff */
[----:B-1----:R-:W-:-:S05]  /*16e0*/  LEA R5, R6, R5, 0x18 ;  /* 0x0000000506057211 */ /* 0x002fca00078ec0ff */
[----:B------:R-:W-:-:S05]  /*16f0*/  IMAD.IADD R5, R4, 0x1, R5 ;  /* 0x0000000104057824 */ /* 0x000fca00078e0205 */
[----:B------:R0:W-:Y:S04]  /*1700*/  STS.64 [R5+0x10], R14 ;  /* 0x0000100e05007388 */ /* 0x0001e80000000a00 */
[----:B------:R0:W-:Y:S02]  /*1710*/  STS.64 [R5+0x8], R2 ;  /* 0x0000080205007388 */ /* 0x0001e40000000a00 */
.L_x_615:
[----:B------:R-:W-:Y:S05]  /*1720*/  BSYNC.RECONVERGENT B1 ;  /* 0x0000000000017941 */ /* 0x000fea0003800200 */
.L_x_614:
        /* <DEDUP_REMOVED lines=8> */
[----:B-1--4-:R-:W1:Y:S04]  /*17b0*/  LDS.128 R4, [R0+0x20] ;  /* 0x0000200000047984 */ /* 0x012e680000000c00 */
[----:B--2---:R2:W4:Y:S04]  /*17c0*/  LDS.64 R12, [R0+0x80] ;  /* 0x00008000000c7984 */ /* 0x0045280000000a00 */
[----:B---3--:R2:W3:Y:S01]  /*17d0*/  LDS.128 R8, [R0+0x30] ;  /* 0x0000300000087984 */ /* 0x0084e20000000c00 */
[----:B0-----:R-:W-:Y:S01]  /*17e0*/  DSETP.GEU.AND P0, PT, |R2|, |R16|, PT ;  /* 0x400000100200722a */ /* 0x001fe20003f0e200 */
[----:B------:R-:W-:Y:S01]  /*17f0*/  IMAD.MOV.U32 R24, RZ, RZ, R16 ;  /* 0x000000ffff187224 */ /* 0x000fe200078e0010 */
[----:B------:R-:W-:Y:S01]  /*1800*/  MOV R25, R17 ;  /* 0x0000001100197202 */ /* 0x000fe20000000f00 */
[----:B-1----:R-:W-:-:S02]  /*1810*/  IMAD.MOV.U32 R26, RZ, RZ, R4 ;  /* 0x000000ffff1a7224 */ /* 0x002fc400078e0004 */
[----:B------:R-:W-:-:S09]  /*1820*/  IMAD.MOV.U32 R27, RZ, RZ, R5 ;  /* 0x000000ffff1b7224 */ /* 0x000fd200078e0005 */
        /* <DEDUP_REMOVED lines=15> */
.L_x_618:
[----:B------:R-:W-:Y:S05]  /*1920*/  BSYNC.RECONVERGENT B1 ;  /* 0x0000000000017941 */ /* 0x000fea0003800200 */
.L_x_617:
        /* <DEDUP_REMOVED lines=23> */
.L_x_620:
[----:B------:R-:W-:Y:S05]  /*1aa0*/  BSYNC.RECONVERGENT B1 ;  /* 0x0000000000017941 */ /* 0x000fea0003800200 */
.L_x_619:
        /* <DEDUP_REMOVED lines=21> */
.L_x_622:
[----:B------:R-:W-:Y:S05]  /*1c00*/  BSYNC.RECONVERGENT B1 ;  /* 0x0000000000017941 */ /* 0x000fea0003800200 */
.L_x_621:
        /* <DEDUP_REMOVED lines=23> */
.L_x_624:
[----:B------:R-:W-:Y:S05]  /*1d80*/  BSYNC.RECONVERGENT B1 ;  /* 0x0000000000017941 */ /* 0x000fea0003800200 */
.L_x_623:
        /* <DEDUP_REMOVED lines=21> */
.L_x_626:
[----:B------:R-:W-:Y:S05]  /*1ee0*/  BSYNC.RECONVERGENT B1 ;  /* 0x0000000000017941 */ /* 0x000fea0003800200 */
.L_x_625:
[----:B------:R-:W-:Y:S01]  /*1ef0*/  DSETP.GEU.AND P0, PT, |R2|, |R10|, PT ;  /* 0x4000000a0200722a */ /* 0x000fe20003f0e200 */
[----:B------:R-:W-:Y:S01]  /*1f00*/  BSSY.RECONVERGENT B1, `(.L_x_627) ;  /* 0x0000014000017945 */ /* 0x000fe20003800200 */
[----:B------:R-:W-:Y:S01]  /*1f10*/  IMAD.MOV.U32 R8, RZ, RZ, R10 ;  /* 0x000000ffff087224 */ /* 0x000fe200078e000a */
[----:B---3--:R-:W-:Y:S01]  /*1f20*/  MOV R0, R5 ;  /* 0x0000000500007202 */ /* 0x008fe20000000f00 */
        /* <DEDUP_REMOVED lines=17> */
.L_x_628:
[----:B------:R-:W-:Y:S05]  /*2040*/  BSYNC.RECONVERGENT B1 ;  /* 0x0000000000017941 */ /* 0x000fea0003800200 */
.L_x_627:
        /* <DEDUP_REMOVED lines=21> */
.L_x_603:
        /* <DEDUP_REMOVED lines=9> */
[----:B------:R-:W-:Y:S02]  /*2230*/  VIADD R5, R5, UR6 ;  /* 0x0000000605057c36 */ /* 0x000fe40008000000 */
        /* <DEDUP_REMOVED lines=9> */
[----:B----4-:R-:W-:Y:S01]  /*22d0*/  IMAD.MOV.U32 R14, RZ, RZ, R12 ;  /* 0x000000ffff0e7224 */ /* 0x010fe200078e000c */
[----:B------:R-:W-:Y:S01]  /*22e0*/  MOV R6, R10 ;  /* 0x0000000a00067202 */ /* 0x000fe20000000f00 */
[----:B0-----:R-:W-:Y:S02]  /*22f0*/  IMAD.MOV.U32 R16, RZ, RZ, R13 ;  /* 0x000000ffff107224 */ /* 0x001fe400078e000d */
        /* <DEDUP_REMOVED lines=16> */
.L_x_630:
[----:B------:R-:W-:Y:S05]  /*2400*/  BSYNC.RECONVERGENT B1 ;  /* 0x0000000000017941 */ /* 0x000fea0003800200 */
.L_x_629:
        /* <DEDUP_REMOVED lines=32> */
.L_x_632:
[----:B------:R-:W-:Y:S05]  /*2610*/  BSYNC.RECONVERGENT B1 ;  /* 0x0000000000017941 */ /* 0x000fea0003800200 */
.L_x_631:
[----:B-1----:R-:W-:Y:S01]  /*2620*/  VIADD R2, R4, 0x4 ;  /* 0x0000000404027836 */ /* 0x002fe20000000000 */
[----:B------:R1:W4:Y:S01]  /*2630*/  SHFL.DOWN PT, R6, R8, 0x4, R5 ;  /* 0x0880000008067989 */ /* 0x00032200000e0005 */
[----:B------:R-:W-:Y:S01]  /*2640*/  BSSY.RECONVERGENT B1, `(.L_x_633) ;  /* 0x000001e000017945 */ /* 0x000fe20003800200 */
[----:B--2---:R-:W-:Y:S01]  /*2650*/  IMAD.MOV.U32 R14, RZ, RZ, R10 ;  /* 0x000000ffff0e7224 */ /* 0x004fe200078e000a */
[----:B------:R-:W-:Y:S01]  /*2660*/  MOV R16, R12 ;  /* 0x0000000c00107202 */ /* 0x000fe20000000f00 */
[----:B------:R1:W2:Y:S01]  /*2670*/  SHFL.DOWN PT, R7, R9, 0x4, R5 ;  /* 0x0880000009077989 */ /* 0x0002a200000e0005 */
[----:B------:R-:W-:Y:S01]  /*2680*/  ISETP.GT.AND P0, PT, R2, R5, PT ;  /* 0x000000050200720c */ /* 0x000fe20003f04270 */
[----:B------:R-:W-:Y:S02]  /*2690*/  IMAD.MOV.U32 R2, RZ, RZ, R8 ;  /* 0x000000ffff027224 */ /* 0x000fe400078e0008 */
[----:B---3--:R1:W3:Y:S01]  /*26a0*/  SHFL.DOWN PT, R11, R10, 0x4, R5 ;  /* 0x088000000a0b7989 */ /* 0x0082e200000e0005 */
[----:B------:R-:W-:-:S03]  /*26b0*/  IMAD.MOV.U32 R3, RZ, RZ, R9 ;  /* 0x000000ffff037224 */ /* 0x000fc600078e0009 */
[----:B0-----:R1:W0:Y:S06]  /*26c0*/  SHFL.DOWN PT, R13, R12, 0x4, R5 ;  /* 0x088000000c0d7989 */ /* 0x00122c00000e0005 */
        /* <DEDUP_REMOVED lines=21> */
.L_x_634:
[----:B------:R-:W-:Y:S05]  /*2820*/  BSYNC.RECONVERGENT B1 ;  /* 0x0000000000017941 */ /* 0x000fea0003800200 */
.L_x_633:
        /* <DEDUP_REMOVED lines=8> */
[----:B---3--:R3:W1:Y:S01]  /*28b0*/  SHFL.DOWN PT, R11, R14, 0x8, R5 ;  /* 0x090000000e0b7989 */ /* 0x00866200000e0005 */
[----:B--2---:R-:W-:-:S03]  /*28c0*/  IMAD.MOV.U32 R7, RZ, RZ, R3 ;  /* 0x000000ffff077224 */ /* 0x004fc600078e0003 */
[----:B0-----:R3:W0:Y:S04]  /*28d0*/  SHFL.DOWN PT, R13, R16, 0x8, R5 ;  /* 0x09000000100d7989 */ /* 0x00162800000e0005 */
        /* <DEDUP_REMOVED lines=21> */
.L_x_636:
[----:B------:R-:W-:Y:S05]  /*2a30*/  BSYNC.RECONVERGENT B1 ;  /* 0x0000000000017941 */ /* 0x000fea0003800200 */
.L_x_635:
[----:B-1----:R-:W-:Y:S01]  /*2a40*/  VIADD R2, R4, 0x10 ;  /* 0x0000001004027836 */ /* 0x002fe20000000000 */
[----:B----4-:R1:W2:Y:S01]  /*2a50*/  SHFL.DOWN PT, R8, R6, 0x10, R5 ;  /* 0x0a00000006087989 */ /* 0x0102a200000e0005 */
[----:B------:R-:W-:Y:S01]  /*2a60*/  BSSY.RECONVERGENT B1, `(.L_x_637) ;  /* 0x000001e000017945 */ /* 0x000fe20003800200 */
[----:B---3--:R-:W-:Y:S02]  /*2a70*/  IMAD.MOV.U32 R14, RZ, RZ, R10 ;  /* 0x000000ffff0e7224 */ /* 0x008fe400078e000a */
[----:B------:R-:W-:Y:S01]  /*2a80*/  ISETP.GT.AND P0, PT, R2, R5, PT ;  /* 0x000000050200720c */ /* 0x000fe20003f04270 */
[----:B------:R1:W3:Y:S01]  /*2a90*/  SHFL.DOWN PT, R9, R7, 0x10, R5 ;  /* 0x0a00000007097989 */ /* 0x0002e200000e0005 */
[----:B------:R-:W-:Y:S02]  /*2aa0*/  IMAD.MOV.U32 R15, RZ, RZ, R12 ;  /* 0x000000ffff0f7224 */ /* 0x000fe400078e000c */
[----:B------:R-:W-:Y:S01]  /*2ab0*/  IMAD.MOV.U32 R2, RZ, RZ, R6 ;  /* 0x000000ffff027224 */ /* 0x000fe200078e0006 */
[----:B------:R1:W4:Y:S01]  /*2ac0*/  SHFL.DOWN PT, R11, R10, 0x10, R5 ;  /* 0x0a0000000a0b7989 */ /* 0x00032200000e0005 */
        /* <DEDUP_REMOVED lines=23> */
.L_x_638:
[----:B------:R-:W-:Y:S05]  /*2c40*/  BSYNC.RECONVERGENT B1 ;  /* 0x0000000000017941 */ /* 0x000fea0003800200 */
.L_x_637:
        /* <DEDUP_REMOVED lines=11> */
.L_x_640:
[----:B------:R-:W-:Y:S05]  /*2d00*/  BSYNC.RECONVERGENT B1 ;  /* 0x0000000000017941 */ /* 0x000fea0003800200 */
.L_x_639:
[----:B------:R-:W-:Y:S01]  /*2d10*/  BAR.SYNC.DEFER_BLOCKING 0x0 ;  /* 0x0000000000007b1d */ /* 0x000fe20000010000 */
[----:B------:R-:W-:-:S13]  /*2d20*/  ISETP.NE.AND P1, PT, R0, RZ, PT ;  /* 0x000000ff0000720c */ /* 0x000fda0003f25270 */
[----:B------:R-:W-:Y:S05]  /*2d30*/  @P1 BRA `(.L_x_616) ;  /* 0x0000003400d41947 */ /* 0x000fea0003800000 */
[----:B------:R-:W-:Y:S01]  /*2d40*/  UISETP.GE.AND UP0, UPT, UR6, 0x21, UPT ;  /* 0x000000210600788c */ /* 0x000fe2000bf06270 */
[----:B----4-:R-:W-:Y:S02]  /*2d50*/  IMAD.MOV.U32 R11, RZ, RZ, R14 ;  /* 0x000000ffff0b7224 */ /* 0x010fe400078e000e */
[----:B--2---:R-:W-:Y:S02]  /*2d60*/  IMAD.MOV.U32 R8, RZ, RZ, R15 ;  /* 0x000000ffff087224 */ /* 0x004fe400078e000f */
        /* <DEDUP_REMOVED lines=8> */
[----:B0-----:R-:W0:Y:S01]  /*2df0*/  LDS.64 R12, [UR4+0x20] ;  /* 0x00002004ff0c7984 */ /* 0x001e220008000a00 */
[----:B-1----:R-:W-:Y:S01]  /*2e00*/  DSETP.GEU.AND P0, PT, |R2|, |R6|, PT ;  /* 0x400000060200722a */ /* 0x002fe20003f0e200 */
[----:B------:R-:W-:Y:S01]  /*2e10*/  MOV R4, R6 ;  /* 0x0000000600047202 */ /* 0x000fe20000000f00 */
[----:B------:R-:W-:Y:S02]  /*2e20*/  IMAD.MOV.U32 R5, RZ, RZ, R7 ;  /* 0x000000ffff057224 */ /* 0x000fe400078e0007 */
[----:B0-----:R-:W-:Y:S02]  /*2e30*/  IMAD.MOV.U32 R11, RZ, RZ, R12 ;  /* 0x000000ffff0b7224 */ /* 0x001fe400078e000c */
        /* <DEDUP_REMOVED lines=16> */
.L_x_642:
[----:B------:R-:W-:Y:S05]  /*2f40*/  BSYNC.RECONVERGENT B1 ;  /* 0x0000000000017941 */ /* 0x000fea0003800200 */
.L_x_641:
[----:B------:R-:W-:Y:S01]  /*2f50*/  UISETP.GE.AND UP0, UPT, UR6, 0x41, UPT ;  /* 0x000000410600788c */ /* 0x000fe2000bf06270 */
[----:B---3--:R-:W-:Y:S02]  /*2f60*/  IMAD.MOV.U32 R9, RZ, RZ, R11 ;  /* 0x000000ffff097224 */ /* 0x008fe400078e000b */
[----:B------:R-:W-:Y:S02]  /*2f70*/  IMAD.MOV.U32 R0, RZ, RZ, R8 ;  /* 0x000000ffff007224 */ /* 0x000fe400078e0008 */
[----:B------:R-:W-:Y:S02]  /*2f80*/  IMAD.MOV.U32 R2, RZ, RZ, R4 ;  /* 0x000000ffff027224 */ /* 0x000fe400078e0004 */
[----:B------:R-:W-:Y:S02]  /*2f90*/  IMAD.MOV.U32 R3, RZ, RZ, R5 ;  /* 0x000000ffff037224 */ /* 0x000fe400078e0005 */
        /* <DEDUP_REMOVED lines=8> */
[----:B------:R-:W-:Y:S02]  /*3020*/  IMAD.MOV.U32 R2, RZ, RZ, R6 ;  /* 0x000000ffff027224 */ /* 0x000fe400078e0006 */
[----:B------:R-:W-:Y:S02]  /*3030*/  IMAD.MOV.U32 R3, RZ, RZ, R7 ;  /* 0x000000ffff037224 */ /* 0x000fe400078e0007 */
[----:B0-----:R-:W-:-:S02]  /*3040*/  IMAD.MOV.U32 R9, RZ, RZ, R12 ;  /* 0x000000ffff097224 */ /* 0x001fc400078e000c */
        /* <DEDUP_REMOVED lines=16> */
.L_x_644:
[----:B------:R-:W-:Y:S05]  /*3150*/  BSYNC.RECONVERGENT B1 ;  /* 0x0000000000017941 */ /* 0x000fea0003800200 */
.L_x_643:
[----:B------:R-:W-:Y:S01]  /*3160*/  UISETP.GE.AND UP0, UPT, UR6, 0x61, UPT ;  /* 0x000000610600788c */ /* 0x000fe2000bf06270 */
[----:B------:R-:W-:Y:S01]  /*3170*/  IMAD.MOV.U32 R11, RZ, RZ, R9 ;  /* 0x000000ffff0b7224 */ /* 0x000fe200078e0009 */
[----:B------:R-:W-:Y:S01]  /*3180*/  MOV R8, R0 ;  /* 0x0000000000087202 */ /* 0x000fe20000000f00 */
[----:B------:R-:W-:Y:S02]  /*3190*/  IMAD.MOV.U32 R4, RZ, RZ, R2 ;  /* 0x000000ffff047224 */ /* 0x000fe400078e0002 */
[----:B------:R-:W-:-:S04]  /*31a0*/  IMAD.MOV.U32 R5, RZ, RZ, R3 ;  /* 0x000000ffff057224 */ /* 0x000fc800078e0003 */
        /* <DEDUP_REMOVED lines=27> */
.L_x_646:
[----:B------:R-:W-:Y:S05]  /*3360*/  BSYNC.RECONVERGENT B1 ;  /* 0x0000000000017941 */ /* 0x000fea0003800200 */
.L_x_645:
[----:B------:R-:W-:Y:S01]  /*3370*/  UISETP.GE.AND UP0, UPT, UR6, 0x81, UPT ;  /* 0x000000810600788c */ /* 0x000fe2000bf06270 */
[----:B------:R-:W-:Y:S02]  /*3380*/  IMAD.MOV.U32 R9, RZ, RZ, R11 ;  /* 0x000000ffff097224 */ /* 0x000fe400078e000b */
        /* <DEDUP_REMOVED lines=30> */
.L_x_648:
[----:B------:R-:W-:Y:S05]  /*3570*/  BSYNC.RECONVERGENT B1 ;  /* 0x0000000000017941 */ /* 0x000fea0003800200 */
.L_x_647:
        /* <DEDUP_REMOVED lines=32> */
.L_x_650:
[----:B------:R-:W-:Y:S05]  /*3780*/  BSYNC.RECONVERGENT B1 ;  /* 0x0000000000017941 */ /* 0x000fea0003800200 */
.L_x_649:
        /* <DEDUP_REMOVED lines=14> */
[----:B------:R-:W-:Y:S01]  /*3870*/  IMAD.MOV.U32 R7, RZ, RZ, R3 ;  /* 0x000000ffff077224 */ /* 0x000fe200078e0003 */
[----:B0-----:R-:W-:Y:S01]  /*3880*/  MOV R0, R13 ;  /* 0x0000000d00007202 */ /* 0x001fe20000000f00 */
        /* <DEDUP_REMOVED lines=16> */
.L_x_652:
[----:B------:R-:W-:Y:S05]  /*3990*/  BSYNC.RECONVERGENT B1 ;  /* 0x0000000000017941 */ /* 0x000fea0003800200 */
.L_x_651:
[----:B------:R-:W-:Y:S01]  /*39a0*/  UISETP.GE.AND UP0, UPT, UR6, 0xe1, UPT ;  /* 0x000000e10600788c */ /* 0x000fe2000bf06270 */
[----:B------:R-:W-:Y:S02]  /*39b0*/  IMAD.MOV.U32 R14, RZ, RZ, R9 ;  /* 0x000000ffff0e7224 */ /* 0x000fe400078e0009 */
[----:B------:R-:W-:Y:S02]  /*39c0*/  IMAD.MOV.U32 R15, RZ, RZ, R0 ;  /* 0x000000ffff0f7224 */ /* 0x000fe400078e0000 */
[----:B------:R-:W-:Y:S02]  /*39d0*/  IMAD.MOV.U32 R2, RZ, RZ, R6 ;  /* 0x000000ffff027224 */ /* 0x000fe400078e0006 */
[----:B------:R-:W-:Y:S02]  /*39e0*/  IMAD.MOV.U32 R3, RZ, RZ, R7 ;  /* 0x000000ffff037224 */ /* 0x000fe400078e0007 */
[----:B------:R-:W-:Y:S05]  /*39f0*/  BRA.U !UP0, `(.L_x_616) ;  /* 0x0000002908a47547 */ /* 0x000fea000b800000 */
[----:B------:R-:W1:Y:S01]  /*3a00*/  S2UR UR5, SR_CgaCtaId ;  /* 0x00000000000579c3 */ /* 0x000e620000008800 */
[----:B------:R-:W-:Y:S02]  /*3a10*/  UMOV UR4, 0x400 ;  /* 0x0000040000047882 */ /* 0x000fe40000000000 */
[----:B-1----:R-:W-:-:S09]  /*3a20*/  ULEA UR4, UR5, UR4, 0x18 ;  /* 0x0000000405047291 */ /* 0x002fd2000f8ec0ff */
[----:B------:R-:W1:Y:S04]  /*3a30*/  LDS.64 R4, [UR4+0x78] ;  /* 0x00007804ff047984 */ /* 0x000e680008000a00 */
[----:B------:R-:W2:Y:S01]  /*3a40*/  LDS.64 R10, [UR4+0x80] ;  /* 0x00008004ff0a7984 */ /* 0x000ea20008000a00 */
        /* <DEDUP_REMOVED lines=21> */
.L_x_584:
        /* <DEDUP_REMOVED lines=30> */
[----:B------:R-:W-:Y:S02]  /*3d80*/  ISETP.GE.U32.AND.EX P0, PT, RZ, RZ, PT, P0 ;  /* 0x000000ffff00720c */ /* 0x000fe40003f06100 */
[----:B------:R-:W-:-:S11]  /*3d90*/  IADD3.X R7, PT, PT, RZ, UR7, RZ, P1, !PT ;  /* 0x00000007ff077c10 */ /* 0x000fd60008ffe4ff */
[----:B------:R-:W-:-:S06]  /*3da0*/  DSETP.LT.OR P0, PT, |R8|, |R4|, !P0 ;  /* 0x400000040800722a */ /* 0x000fcc0004701600 */
[----:B------:R-:W-:Y:S02]  /*3db0*/  FSEL R8, R4, R8, P0 ;  /* 0x0000000804087208 */ /* 0x000fe40000000000 */
[----:B------:R-:W-:Y:S02]  /*3dc0*/  FSEL R9, R5, R9, P0 ;  /* 0x0000000905097208 */ /* 0x000fe40000000000 */
[----:B------:R-:W-:Y:S02]  /*3dd0*/  SEL R23, R6, R23, P0 ;  /* 0x0000001706177207 */ /* 0x000fe40000000000 */
[----:B------:R-:W-:-:S07]  /*3de0*/  SEL R24, R7, R24, P0 ;  /* 0x0000001807187207 */ /* 0x000fce0000000000 */
.L_x_654:
[----:B------:R-:W-:Y:S05]  /*3df0*/  BSYNC.RECONVERGENT B1 ;  /* 0x0000000000017941 */ /* 0x000fea0003800200 */
.L_x_653:
[----:B------:R-:W-:Y:S01]  /*3e00*/  UISETP.GE.U32.AND UP0, UPT, UR4, 0xa00, UPT ;  /* 0x00000a000400788c */ /* 0x000fe2000bf06070 */
[----:B------:R-:W-:-:S08]  /*3e10*/  IMAD.MOV.U32 R5, RZ, RZ, 0x500 ;  /* 0x00000500ff057424 */ /* 0x000fd000078e00ff */
[----:B------:R-:W-:Y:S05]  /*3e20*/  BRA.U !UP0, `(.L_x_655) ;  /* 0x00000005084c7547 */ /* 0x000fea000b800000 */
[----:B------:R-:W-:Y:S01]  /*3e30*/  IMAD.MOV.U32 R12, RZ, RZ, R8 ;  /* 0x000000ffff0c7224 */ /* 0x000fe200078e0008 */
[----:B------:R-:W0:Y:S01]  /*3e40*/  LDCU UR4, c[0x0][0x398] ;  /* 0x00007300ff0477ac */ /* 0x000e220008000800 */
[----:B------:R-:W-:Y:S02]  /*3e50*/  IMAD.MOV.U32 R13, RZ, RZ, R9 ;  /* 0x000000ffff0d7224 */ /* 0x000fe400078e0009 */
[----:B------:R-:W-:Y:S01]  /*3e60*/  IMAD.MOV.U32 R17, RZ, RZ, 0x500 ;  /* 0x00000500ff117424 */ /* 0x000fe200078e00ff */
[----:B------:R-:W1:Y:S01]  /*3e70*/  LDCU.64 UR6, c[0x0][0x388] ;  /* 0x00007100ff0677ac */ /* 0x000e620008000a00 */
[----:B------:R-:W-:-:S05]  /*3e80*/  NOP ;  /* 0x0000000000007918 */ /* 0x000fca0000000000 */
.L_x_656:
[----:B------:R-:W-:-:S05]  /*3e90*/  IMAD.WIDE.U32 R26, R17, 0x8, R2 ;  /* 0x00000008111a7825 */ /* 0x000fca00078e0002 */
[----:B------:R-:W2:Y:S04]  /*3ea0*/  LDG.E.64 R14, desc[UR8][R26.64] ;  /* 0x000000081a0e7981 */ /* 0x000ea8000c1e1b00 */
[----:B------:R-:W3:Y:S04]  /*3eb0*/  LDG.E.64 R4, desc[UR8][R26.64+0x800] ;  /* 0x000800081a047981 */ /* 0x000ee8000c1e1b00 */
[----:B------:R-:W4:Y:S04]  /*3ec0*/  LDG.E.64 R6, desc[UR8][R26.64+0x1000] ;  /* 0x001000081a067981 */ /* 0x000f28000c1e1b00 */
[----:B------:R-:W5:Y:S04]  /*3ed0*/  LDG.E.64 R10, desc[UR8][R26.64+0x1800] ;  /* 0x001800081a0a7981 */ /* 0x000f68000c1e1b00 */
[----:B------:R-:W5:Y:S01]  /*3ee0*/  LDG.E.64 R8, desc[UR8][R26.64+0x2000] ;  /* 0x002000081a087981 */ /* 0x000f62000c1e1b00 */
[----:B-1----:R-:W-:-:S04]  /*3ef0*/  IADD3 R18, P0, P1, R0, UR6, R17 ;  /* 0x0000000600127c10 */ /* 0x002fc8000f91e011 */
[----:B------:R-:W-:Y:S01]  /*3f00*/  IADD3.X R16, PT, PT, RZ, UR7, RZ, P0, P1 ;  /* 0x00000007ff107c10 */ /* 0x000fe200087e24ff */
[----:B------:R-:W-:Y:S01]  /*3f10*/  IMAD.MOV.U32 R20, RZ, RZ, R18 ;  /* 0x000000ffff147224 */ /* 0x000fe200078e0012 */
[----:B------:R-:W-:-:S03]  /*3f20*/  IADD3 R22, P3, PT, R18, 0x100, RZ ;  /* 0x0000010012167810 */ /* 0x000fc60007f7e0ff */
        /* <DEDUP_REMOVED lines=11> */
[----:B------:R-:W-:Y:S01]  /*3fe0*/  IMAD.X R24, RZ, RZ, R16, P3 ;  /* 0x000000ffff187224 */ /* 0x000fe200018e0610 */
[----:B------:R-:W-:-:S03]  /*3ff0*/  IADD3 R13, P3, PT, R18, 0x200, RZ ;  /* 0x00000200120d7810 */ /* 0x000fc60007f7e0ff */
[----:B---3--:R-:W-:-:S14]  /*4000*/  DSETP.GEU.AND P1, PT, |R14|, |R4|, PT ;  /* 0x400000040e00722a */ /* 0x008fdc0003f2e200 */
[----:B------:R-:W-:-:S04]  /*4010*/  @P1 ISETP.GE.U32.AND P0, PT, R20, R22, PT ;  /* 0x000000161400120c */ /* 0x000fc80003f06070 */
[----:B------:R-:W-:-:S13]  /*4020*/  @P1 ISETP.GE.AND.EX P0, PT, R19, R24, PT, P0 ;  /* 0x000000181300120c */ /* 0x000fda0003f06300 */
[----:B------:R-:W-:-:S06]  /*4030*/  @P1 DSETP.LT.OR P0, PT, |R4|, |R14|, !P0 ;  /* 0x4000000e0400122a */ /* 0x000fcc0004701600 */
[----:B------:R-:W-:Y:S01]  /*4040*/  @P1 FSEL R12, R14, R4, P0 ;  /* 0x000000040e0c1208 */ /* 0x000fe20000000000 */
[----:B------:R-:W-:Y:S01]  /*4050*/  IMAD.X R14, RZ, RZ, R16, P3 ;  /* 0x000000ffff0e7224 */ /* 0x000fe200018e0610 */
[----:B------:R-:W-:Y:S02]  /*4060*/  @P1 FSEL R15, R15, R5, P0 ;  /* 0x000000050f0f1208 */ /* 0x000fe40000000000 */
[----:B------:R-:W-:Y:S01]  /*4070*/  @P1 SEL R22, R20, R22, P0 ;  /* 0x0000001614161207 */ /* 0x000fe20000000000 */
[----:B------:R-:W-:Y:S01]  /*4080*/  @P1 IMAD.MOV.U32 R4, RZ, RZ, R12 ;  /* 0x000000ffff041224 */ /* 0x000fe200078e000c */
[----:B------:R-:W-:Y:S01]  /*4090*/  IADD3 R12, P3, PT, R18, 0x300, RZ ;  /* 0x00000300120c7810 */ /* 0x000fe20007f7e0ff */
[----:B------:R-:W-:Y:S02]  /*40a0*/  @P1 IMAD.MOV.U32 R5, RZ, RZ, R15 ;  /* 0x000000ffff051224 */ /* 0x000fe400078e000f */
[----:B------:R-:W-:Y:S01]  /*40b0*/  IMAD.MOV.U32 R15, RZ, RZ, R24 ;  /* 0x000000ffff0f7224 */ /* 0x000fe200078e0018 */
[----:B------:R-:W-:-:S03]  /*40c0*/  @P1 SEL R15, R19, R24, P0 ;  /* 0x00000018130f1207 */ /* 0x000fc60000000000 */
[----:B----4-:R-:W-:-:S14]  /*40d0*/  DSETP.GEU.AND P2, PT, |R4|, |R6|, PT ;  /* 0x400000060400722a */ /* 0x010fdc0003f4e200 */
[----:B------:R-:W-:-:S04]  /*40e0*/  @P2 ISETP.GE.U32.AND P0, PT, R22, R13, PT ;  /* 0x0000000d1600220c */ /* 0x000fc80003f06070 */
[----:B------:R-:W-:-:S13]  /*40f0*/  @P2 ISETP.GE.AND.EX P0, PT, R15, R14, PT, P0 ;  /* 0x0000000e0f00220c */ /* 0x000fda0003f06300 */
[----:B------:R-:W-:-:S06]  /*4100*/  @P2 DSETP.LT.OR P0, PT, |R6|, |R4|, !P0 ;  /* 0x400000040600222a */ /* 0x000fcc0004701600 */
[----:B------:R-:W-:Y:S02]  /*4110*/  @P2 FSEL R4, R4, R6, P0 ;  /* 0x0000000604042208 */ /* 0x000fe40000000000 */
[----:B------:R-:W-:Y:S02]  /*4120*/  @P2 FSEL R5, R5, R7, P0 ;  /* 0x0000000705052208 */ /* 0x000fe40000000000 */
[----:B------:R-:W-:Y:S01]  /*4130*/  @P2 SEL R14, R15, R14, P0 ;  /* 0x0000000e0f0e2207 */ /* 0x000fe20000000000 */
[----:B------:R-:W-:Y:S02]  /*4140*/  @P2 IMAD.MOV.U32 R6, RZ, RZ, R4 ;  /* 0x000000ffff062224 */ /* 0x000fe400078e0004 */
[----:B------:R-:W-:Y:S02]  /*4150*/  @P2 IMAD.MOV.U32 R7, RZ, RZ, R5 ;  /* 0x000000ffff072224 */ /* 0x000fe400078e0005 */
[----:B------:R-:W-:Y:S01]  /*4160*/  IMAD.MOV.U32 R5, RZ, RZ, R13 ;  /* 0x000000ffff057224 */ /* 0x000fe200078e000d */
[----:B------:R-:W-:Y:S01]  /*4170*/  @P2 SEL R5, R22, R13, P0 ;  /* 0x0000000d16052207 */ /* 0x000fe20000000000 */
        /* <DEDUP_REMOVED lines=13> */
[----:B------:R-:W-:-:S04]  /*4250*/  IADD3 R5, PT, PT, R17, 0xa00, RZ ;  /* 0x00000a0011057810 */ /* 0x000fc80007ffe0ff */
[----:B0-----:R-:W-:Y:S01]  /*4260*/  ISETP.GT.AND P1, PT, R5, UR4, PT ;  /* 0x0000000405007c0c */ /* 0x001fe2000bf24270 */
[----:B------:R-:W-:Y:S01]  /*4270*/  DSETP.GEU.AND P2, PT, |R10|, |R8|, PT ;  /* 0x400000080a00722a */ /* 0x000fe20003f4e200 */
[----:B------:R-:W-:-:S04]  /*4280*/  VIADD R5, R17, 0x500 ;  /* 0x0000050011057836 */ /* 0x000fc80000000000 */
[----:B------:R-:W-:-:S09]  /*4290*/  IMAD.MOV.U32 R17, RZ, RZ, R5 ;  /* 0x000000ffff117224 */ /* 0x000fd200078e0005 */
        /* <DEDUP_REMOVED lines=12> */
.L_x_655:
        /* <DEDUP_REMOVED lines=14> */
[----:B------:R-:W-:Y:S01]  /*4440*/  IMAD.IADD R7, R0, 0x1, R5 ;  /* 0x0000000100077824 */ /* 0x000fe200078e0205 */
[----:B------:R-:W-:-:S04]  /*4450*/  LEA.HI R4, R10, 0x1, RZ, 0x18 ;  /* 0x000000010a047811 */ /* 0x000fc800078fc0ff */
[C---:B------:R-:W-:Y:S02]  /*4460*/  IADD3 R14, P0, PT, R7.reuse, UR6, RZ ;  /* 0x00000006070e7c10 */ /* 0x040fe4000ff1e0ff */
[----:B------:R-:W-:Y:S01]  /*4470*/  LOP3.LUT R6, R4, 0x3, RZ, 0xc0, !PT ;  /* 0x0000000304067812 */ /* 0x000fe200078ec0ff */
[----:B------:R-:W-:Y:S02]  /*4480*/  IMAD.MOV.U32 R4, RZ, RZ, R0 ;  /* 0x000000ffff047224 */ /* 0x000fe400078e0000 */
[----:B------:R-:W-:Y:S02]  /*4490*/  IMAD.X R15, RZ, RZ, UR7, P0 ;  /* 0x00000007ff0f7e24 */ /* 0x000fe400080e06ff */
[----:B------:R-:W-:Y:S02]  /*44a0*/  IMAD.MOV R11, RZ, RZ, -R6 ;  /* 0x000000ffff0b7224 */ /* 0x000fe400078e0a06 */
[----:B0-----:R-:W-:-:S04]  /*44b0*/  IMAD.WIDE.U32 R2, R7, 0x8, R2 ;  /* 0x0000000807027825 */ /* 0x001fc800078e0002 */
[----:B------:R-:W-:Y:S02]  /*44c0*/  IMAD.MOV.U32 R12, RZ, RZ, R2 ;  /* 0x000000ffff0c7224 */ /* 0x000fe400078e0002 */
[----:B------:R-:W-:-:S07]  /*44d0*/  IMAD.MOV.U32 R13, RZ, RZ, R3 ;  /* 0x000000ffff0d7224 */ /* 0x000fce00078e0003 */
.L_x_663:
[----:B------:R-:W-:Y:S02]  /*44e0*/  IMAD.MOV.U32 R2, RZ, RZ, R12 ;  /* 0x000000ffff027224 */ /* 0x000fe400078e000c */
[----:B------:R-:W-:-:S06]  /*44f0*/  IMAD.MOV.U32 R3, RZ, RZ, R13 ;  /* 0x000000ffff037224 */ /* 0x000fcc00078e000d */
[----:B------:R-:W2:Y:S01]  /*4500*/  LDG.E.64 R2, desc[UR8][R2.64] ;  /* 0x0000000802027981 */ /* 0x000ea2000c1e1b00 */
[----:B------:R-:W-:Y:S01]  /*4510*/  VIADD R11, R11, 0x1 ;  /* 0x000000010b0b7836 */ /* 0x000fe20000000000 */
[----:B------:R-:W-:Y:S01]  /*4520*/  BSSY.RECONVERGENT B3, `(.L_x_661) ;  /* 0x000001b000037945 */ /* 0x000fe20003800200 */
[----:B------:R-:W-:Y:S01]  /*4530*/  IMAD.MOV.U32 R19, RZ, RZ, R23 ;  /* 0x000000ffff137224 */ /* 0x000fe200078e0017 */
[----:B------:R-:W-:Y:S01]  /*4540*/  MOV R7, R9 ;  /* 0x0000000900077202 */ /* 0x000fe20000000f00 */
[----:B------:R-:W-:Y:S01]  /*4550*/  IMAD.MOV.U32 R16, RZ, RZ, R24 ;  /* 0x000000ffff107224 */ /* 0x000fe200078e0018 */
[----:B------:R-:W-:Y:S01]  /*4560*/  ISETP.NE.AND P2, PT, R11, RZ, PT ;  /* 0x000000ff0b00720c */ /* 0x000fe20003f45270 */
[----:B------:R-:W-:Y:S01]  /*4570*/  IMAD.MOV.U32 R6, RZ, RZ, R8 ;  /* 0x000000ffff067224 */ /* 0x000fe200078e0008 */
[----:B------:R-:W-:Y:S01]  /*4580*/  IADD3 R12, P3, PT, R12, 0x800, RZ ;  /* 0x000008000c0c7810 */ /* 0x000fe20007f7e0ff */
[----:B------:R-:W-:Y:S02]  /*4590*/  IMAD.MOV.U32 R23, RZ, RZ, R14 ;  /* 0x000000ffff177224 */ /* 0x000fe400078e000e */
[----:B------:R-:W-:Y:S01]  /*45a0*/  IMAD.MOV.U32 R24, RZ, RZ, R15 ;  /* 0x000000ffff187224 */ /* 0x000fe200078e000f */
[----:B--2---:R-:W-:Y:S01]  /*45b0*/  DSETP.GEU.AND P0, PT, |R8|, |R2|, PT ;  /* 0x400000020800722a */ /* 0x004fe20003f0e200 */
[----:B------:R-:W-:-:S02]  /*45c0*/  IMAD.MOV.U32 R8, RZ, RZ, R2 ;  /* 0x000000ffff087224 */ /* 0x000fc400078e0002 */
        /* <DEDUP_REMOVED lines=16> */
.L_x_662:
[----:B------:R-:W-:Y:S05]  /*46d0*/  BSYNC.RECONVERGENT B3 ;  /* 0x0000000000037941 */ /* 0x000fea0003800200 */
.L_x_661:
[----:B------:R-:W-:Y:S01]  /*46e0*/  IADD3 R14, P0, PT, R14, 0x100, RZ ;  /* 0x000001000e0e7810 */ /* 0x000fe20007f1e0ff */
[----:B------:R-:W-:Y:S02]  /*46f0*/  VIADD R4, R4, 0x100 ;  /* 0x0000010004047836 */ /* 0x000fe40000000000 */
[----:B------:R-:W-:Y:S02]  /*4700*/  IMAD.X R13, RZ, RZ, R13, P3 ;  /* 0x000000ffff0d7224 */ /* 0x000fe400018e060d */
[----:B------:R-:W-:Y:S01]  /*4710*/  IMAD.X R15, RZ, RZ, R15, P0 ;  /* 0x000000ffff0f7224 */ /* 0x000fe200000e060f */
[----:B------:R-:W-:Y:S07]  /*4720*/  @P2 BRA `(.L_x_663) ;  /* 0xfffffffc006c2947 */ /* 0x000fee000383ffff */
.L_x_660:
[----:B------:R-:W-:Y:S05]  /*4730*/  BSYNC.RECONVERGENT B2 ;  /* 0x0000000000027941 */ /* 0x000fea0003800200 */
.L_x_659:
[----:B------:R-:W-:-:S13]  /*4740*/  ISETP.GE.U32.AND P0, PT, R10, 0x300, PT ;  /* 0x000003000a00780c */ /* 0x000fda0003f06070 */
[----:B------:R-:W-:Y:S05]  /*4750*/  @!P0 BRA `(.L_x_658) ;  /* 0x0000000400fc8947 */ /* 0x000fea0003800000 */
[----:B------:R-:W0:Y:S01]  /*4760*/  LDCU.128 UR12, c[0x0][0x380] ;  /* 0x00007000ff0c77ac */ /* 0x000e220008000c00 */
[----:B------:R-:W1:Y:S01]  /*4770*/  LDC.64 R20, c[0x0][0x380] ;  /* 0x0000e000ff147b82 */ /* 0x000e620000000a00 */
[C---:B------:R-:W-:Y:S01]  /*4780*/  IADD3 R7, P1, PT, R4.reuse, R5, RZ ;  /* 0x0000000504077210 */ /* 0x040fe20007f3e0ff */
[C---:B------:R-:W-:Y:S02]  /*4790*/  IMAD.IADD R16, R4.reuse, 0x1, R5 ;  /* 0x0000000104107824 */ /* 0x040fe400078e0205 */
[----:B------:R-:W-:Y:S02]  /*47a0*/  VIADD R22, R4, 0x200 ;  /* 0x0000020004167836 */ /* 0x000fe40000000000 */
[----:B------:R-:W-:Y:S02]  /*47b0*/  IMAD.X R10, RZ, RZ, RZ, P1 ;  /* 0x000000ffff0a7224 */ /* 0x000fe400008e06ff */
[----:B------:R-:W2:Y:S01]  /*47c0*/  LDC.64 R2, c[0x0][0x388] ;  /* 0x0000e200ff027b82 */ /* 0x000ea20000000a00 */
[----:B0-----:R-:W-:-:S02]  /*47d0*/  LEA R6, P2, R7, UR12, 0x3 ;  /* 0x0000000c07067c11 */ /* 0x001fc4000f8418ff */
[----:B------:R-:W-:Y:S02]  /*47e0*/  IADD3 R18, P0, PT, R16, UR14, RZ ;  /* 0x0000000e10127c10 */ /* 0x000fe4000ff1e0ff */
[----:B------:R-:W-:Y:S02]  /*47f0*/  IADD3 R6, P1, PT, R6, 0x1800, RZ ;  /* 0x0000180006067810 */ /* 0x000fe40007f3e0ff */
[----:B------:R-:W-:Y:S01]  /*4800*/  LEA.HI.X R5, R7, UR13, R10, 0x3, P2 ;  /* 0x0000000d07057c11 */ /* 0x000fe200090f1c0a */
[----:B-1----:R-:W-:-:S04]  /*4810*/  IMAD.WIDE.U32 R20, R16, 0x8, R20 ;  /* 0x0000000810147825 */ /* 0x002fc800078e0014 */
[----:B------:R-:W-:Y:S02]  /*4820*/  IMAD.X R19, RZ, RZ, UR15, P0 ;  /* 0x0000000fff137e24 */ /* 0x000fe400080e06ff */
[----:B------:R-:W-:-:S07]  /*4830*/  IMAD.X R5, RZ, RZ, R5, P1 ;  /* 0x000000ffff057224 */ /* 0x000fce00008e0605 */
.L_x_672:
[----:B------:R-:W3:Y:S01]  /*4840*/  LDG.E.64 R14, desc[UR8][R20.64] ;  /* 0x00000008140e7981 */ /* 0x000ee2000c1e1b00 */
[----:B------:R-:W-:-:S05]  /*4850*/  IMAD.MOV.U32 R4, RZ, RZ, R6 ;  /* 0x000000ffff047224 */ /* 0x000fca00078e0006 */
[----:B------:R0:W5:Y:S04]  /*4860*/  LDG.E.64 R10, desc[UR8][R4.64+-0x1000] ;  /* 0xfff00008040a7981 */ /* 0x000168000c1e1b00 */
[----:B------:R0:W5:Y:S01]  /*4870*/  LDG.E.64 R6, desc[UR8][R4.64+-0x800] ;  /* 0xfff8000804067981 */ /* 0x000162000c1e1b00 */
[----:B------:R-:W-:Y:S01]  /*4880*/  BSSY.RECONVERGENT B2, `(.L_x_664) ;  /* 0x0000015000027945 */ /* 0x000fe20003800200 */
[----:B------:R-:W-:Y:S02]  /*4890*/  IMAD.MOV.U32 R26, RZ, RZ, R18 ;  /* 0x000000ffff1a7224 */ /* 0x000fe400078e0012 */
[----:B------:R-:W-:Y:S01]  /*48a0*/  IMAD.MOV.U32 R25, RZ, RZ, R19 ;  /* 0x000000ffff197224 */ /* 0x000fe200078e0013 */
[----:B---3--:R-:W-:Y:S01]  /*48b0*/  DSETP.GEU.AND P0, PT, |R8|, |R14|, PT ;  /* 0x4000000e0800722a */ /* 0x008fe20003f0e200 */
[----:B------:R-:W-:Y:S01]  /*48c0*/  MOV R12, R14 ;  /* 0x0000000e000c7202 */ /* 0x000fe20000000f00 */
[----:B------:R-:W-:-:S12]  /*48d0*/  IMAD.MOV.U32 R13, RZ, RZ, R15 ;  /* 0x000000ffff0d7224 */ /* 0x000fd800078e000f */
        /* <DEDUP_REMOVED lines=15> */
.L_x_665:
[----:B------:R-:W-:Y:S05]  /*49d0*/  BSYNC.RECONVERGENT B2 ;  /* 0x0000000000027941 */ /* 0x000fea0003800200 */
.L_x_664:
[----:B-----5:R-:W-:Y:S01]  /*49e0*/  DSETP.GEU.AND P0, PT, |R12|, |R10|, PT ;  /* 0x4000000a0c00722a */ /* 0x020fe20003f0e200 */
[----:B------:R-:W-:Y:S01]  /*49f0*/  VIADD R9, R16, 0x100 ;  /* 0x0000010010097836 */ /* 0x000fe20000000000 */
[----:B------:R-:W-:Y:S01]  /*4a00*/  BSSY.RECONVERGENT B2, `(.L_x_666) ;  /* 0x0000016000027945 */ /* 0x000fe20003800200 */
[----:B------:R-:W-:-:S03]  /*4a10*/  IMAD.MOV.U32 R8, RZ, RZ, R10 ;  /* 0x000000ffff087224 */ /* 0x000fc600078e000a */
[----:B--2---:R-:W-:Y:S01]  /*4a20*/  IADD3 R23, P1, PT, R9, R2, RZ ;  /* 0x0000000209177210 */ /* 0x004fe20007f3e0ff */
[----:B------:R-:W-:-:S04]  /*4a30*/  IMAD.MOV.U32 R9, RZ, RZ, R11 ;  /* 0x000000ffff097224 */ /* 0x000fc800078e000b */
[----:B------:R-:W-:Y:S02]  /*4a40*/  IMAD.X R24, RZ, RZ, R3, P1 ;  /* 0x000000ffff187224 */ /* 0x000fe400008e0603 */
[----:B------:R-:W-:Y:S02]  /*4a50*/  IMAD.MOV.U32 R15, RZ, RZ, R23 ;  /* 0x000000ffff0f7224 */ /* 0x000fe400078e0017 */
[----:B------:R-:W-:Y:S01]  /*4a60*/  IMAD.MOV.U32 R14, RZ, RZ, R24 ;  /* 0x000000ffff0e7224 */ /* 0x000fe200078e0018 */
        /* <DEDUP_REMOVED lines=15> */
.L_x_667:
[----:B------:R-:W-:Y:S05]  /*4b60*/  BSYNC.RECONVERGENT B2 ;  /* 0x0000000000027941 */ /* 0x000fea0003800200 */
.L_x_666:
[----:B------:R0:W5:Y:S01]  /*4b70*/  LDG.E.64 R10, desc[UR8][R4.64] ;  /* 0x00000008040a7981 */ /* 0x000162000c1e1b00 */
[----:B------:R-:W-:Y:S01]  /*4b80*/  DSETP.GEU.AND P0, PT, |R8|, |R6|, PT ;  /* 0x400000060800722a */ /* 0x000fe20003f0e200 */
[----:B------:R-:W-:Y:S01]  /*4b90*/  VIADD R13, R16, 0x200 ;  /* 0x00000200100d7836 */ /* 0x000fe20000000000 */
[----:B------:R-:W-:Y:S01]  /*4ba0*/  BSSY.RECONVERGENT B2, `(.L_x_668) ;  /* 0x0000016000027945 */ /* 0x000fe20003800200 */
[----:B------:R-:W-:-:S03]  /*4bb0*/  MOV R12, R6 ;  /* 0x00000006000c7202 */ /* 0x000fc60000000f00 */
[----:B------:R-:W-:Y:S01]  /*4bc0*/  IADD3 R24, P1, PT, R13, R2, RZ ;  /* 0x000000020d187210 */ /* 0x000fe20007f3e0ff */
[----:B------:R-:W-:-:S04]  /*4bd0*/  IMAD.MOV.U32 R13, RZ, RZ, R7 ;  /* 0x000000ffff0d7224 */ /* 0x000fc800078e0007 */
[----:B------:R-:W-:Y:S02]  /*4be0*/  IMAD.X R23, RZ, RZ, R3, P1 ;  /* 0x000000ffff177224 */ /* 0x000fe400008e0603 */
        /* <DEDUP_REMOVED lines=17> */
.L_x_669:
[----:B------:R-:W-:Y:S05]  /*4d00*/  BSYNC.RECONVERGENT B2 ;  /* 0x0000000000027941 */ /* 0x000fea0003800200 */
.L_x_668:
[----:B-----5:R-:W-:Y:S01]  /*4d10*/  DSETP.GEU.AND P0, PT, |R12|, |R10|, PT ;  /* 0x4000000a0c00722a */ /* 0x020fe20003f0e200 */
[----:B------:R-:W-:Y:S01]  /*4d20*/  VIADD R7, R16, 0x300 ;  /* 0x0000030010077836 */ /* 0x000fe20000000000 */
[----:B------:R-:W-:Y:S01]  /*4d30*/  BSSY.RECONVERGENT B2, `(.L_x_670) ;  /* 0x0000016000027945 */ /* 0x000fe20003800200 */
[----:B------:R-:W-:Y:S02]  /*4d40*/  IMAD.MOV.U32 R8, RZ, RZ, R10 ;  /* 0x000000ffff087224 */ /* 0x000fe400078e000a */
[----:B------:R-:W-:Y:S01]  /*4d50*/  IMAD.MOV.U32 R9, RZ, RZ, R11 ;  /* 0x000000ffff097224 */ /* 0x000fe200078e000b */
[----:B------:R-:W-:-:S05]  /*4d60*/  IADD3 R7, P1, PT, R7, R2, RZ ;  /* 0x0000000207077210 */ /* 0x000fca0007f3e0ff */
        /* <DEDUP_REMOVED lines=18> */
.L_x_671:
[----:B------:R-:W-:Y:S05]  /*4e90*/  BSYNC.RECONVERGENT B2 ;  /* 0x0000000000027941 */ /* 0x000fea0003800200 */
.L_x_670:
[----:B------:R-:W-:Y:S01]  /*4ea0*/  VIADD R10, R22, 0x200 ;  /* 0x00000200160a7836 */ /* 0x000fe20000000000 */
[----:B------:R-:W-:Y:S01]  /*4eb0*/  IADD3 R6, P2, PT, R4, 0x2000, RZ ;  /* 0x0000200004067810 */ /* 0x000fe20007f5e0ff */
[----:B------:R-:W-:Y:S01]  /*4ec0*/  VIADD R22, R22, 0x400 ;  /* 0x0000040016167836 */ /* 0x000fe20000000000 */
[----:B------:R-:W-:Y:S01]  /*4ed0*/  IADD3 R18, P1, PT, R18, 0x400, RZ ;  /* 0x0000040012127810 */ /* 0x000fe20007f3e0ff */
[----:B------:R-:W-:Y:S01]  /*4ee0*/  VIADD R16, R16, 0x400 ;  /* 0x0000040010107836 */ /* 0x000fe20000000000 */
[----:B------:R-:W-:Y:S01]  /*4ef0*/  ISETP.GE.AND P0, PT, R10, R17, PT ;  /* 0x000000110a00720c */ /* 0x000fe20003f06270 */
[----:B------:R-:W-:Y:S01]  /*4f00*/  IMAD.X R5, RZ, RZ, R5, P2 ;  /* 0x000000ffff057224 */ /* 0x000fe200010e0605 */
[----:B------:R-:W-:Y:S02]  /*4f10*/  IADD3 R20, P2, PT, R20, 0x2000, RZ ;  /* 0x0000200014147810 */ /* 0x000fe40007f5e0ff */
[----:B------:R-:W-:-:S03]  /*4f20*/  IADD3.X R19, PT, PT, RZ, R19, RZ, P1, !PT ;  /* 0x00000013ff137210 */ /* 0x000fc60000ffe4ff */
[----:B------:R-:W-:-:S06]  /*4f30*/  IMAD.X R21, RZ, RZ, R21, P2 ;  /* 0x000000ffff157224 */ /* 0x000fcc00010e0615 */
[----:B------:R-:W-:Y:S05]  /*4f40*/  @!P0 BRA `(.L_x_672) ;  /* 0xfffffff8003c8947 */ /* 0x000fea000383ffff */
.L_x_658:
[----:B------:R-:W-:Y:S05]  /*4f50*/  BSYNC.RECONVERGENT B1 ;  /* 0x0000000000017941 */ /* 0x000fea0003800200 */
.L_x_657:
        /* <DEDUP_REMOVED lines=32> */
.L_x_674:
[----:B------:R-:W-:Y:S05]  /*5160*/  BSYNC.RECONVERGENT B1 ;  /* 0x0000000000017941 */ /* 0x000fea0003800200 */
.L_x_673:
        /* <DEDUP_REMOVED lines=31> */
.L_x_676:
[----:B------:R-:W-:Y:S05]  /*5360*/  BSYNC.RECONVERGENT B1 ;  /* 0x0000000000017941 */ /* 0x000fea0003800200 */
.L_x_675:
        /* <DEDUP_REMOVED lines=31> */
.L_x_678:
[----:B------:R-:W-:Y:S05]  /*5560*/  BSYNC.RECONVERGENT B1 ;  /* 0x0000000000017941 */ /* 0x000fea0003800200 */
.L_x_677:
[----:B------:R-:W-:Y:S01]  /*5570*/  ISETP.GT.AND P0, PT, R10, 0x17, PT ;  /* 0x000000170a00780c */ /* 0x000fe20003f04270 */
[----:B-1----:R1:W1:Y:S01]  /*5580*/  SHFL.DOWN PT, R6, R2, 0x8, 0x1f ;  /* 0x09001f0002067f89 */ /* 0x00226200000e0000 */
[----:B------:R-:W-:Y:S01]  /*5590*/  BSSY.RECONVERGENT B1, `(.L_x_679) ;  /* 0x000001d000017945 */ /* 0x000fe20003800200 */
[----:B0-----:R-:W-:Y:S01]  /*55a0*/  IMAD.MOV.U32 R8, RZ, RZ, R11 ;  /* 0x000000ffff087224 */ /* 0x001fe200078e000b */
[----:B------:R-:W-:Y:S01]  /*55b0*/  MOV R4, R2 ;  /* 0x0000000200047202 */ /* 0x000fe20000000f00 */
[----:B--2---:R0:W2:Y:S01]  /*55c0*/  SHFL.DOWN PT, R7, R3, 0x8, 0x1f ;  /* 0x09001f0003077f89 */ /* 0x0040a200000e0000 */
[----:B------:R-:W-:Y:S02]  /*55d0*/  IMAD.MOV.U32 R9, RZ, RZ, R12 ;  /* 0x000000ffff097224 */ /* 0x000fe400078e000c */
[----:B------:R-:W-:Y:S01]  /*55e0*/  IMAD.MOV.U32 R5, RZ, RZ, R3 ;  /* 0x000000ffff057224 */ /* 0x000fe200078e0003 */
[----:B---3--:R0:W3:Y:S04]  /*55f0*/  SHFL.DOWN PT, R14, R11, 0x8, 0x1f ;  /* 0x09001f000b0e7f89 */ /* 0x0080e800000e0000 */
        /* <DEDUP_REMOVED lines=22> */
.L_x_680:
[----:B------:R-:W-:Y:S05]  /*5760*/  BSYNC.RECONVERGENT B1 ;  /* 0x0000000000017941 */ /* 0x000fea0003800200 */
.L_x_679:
        /* <DEDUP_REMOVED lines=31> */
.L_x_682:
[----:B------:R-:W-:Y:S05]  /*5960*/  BSYNC.RECONVERGENT B1 ;  /* 0x0000000000017941 */ /* 0x000fea0003800200 */
.L_x_681:
        /* <DEDUP_REMOVED lines=11> */
.L_x_684:
[----:B------:R-:W-:Y:S05]  /*5a20*/  BSYNC.RECONVERGENT B1 ;  /* 0x0000000000017941 */ /* 0x000fea0003800200 */
.L_x_683:
        /* <DEDUP_REMOVED lines=31> */
.L_x_686:
[----:B------:R-:W-:Y:S05]  /*5c20*/  BSYNC.RECONVERGENT B1 ;  /* 0x0000000000017941 */ /* 0x000fea0003800200 */
.L_x_685:
        /* <DEDUP_REMOVED lines=23> */
.L_x_688:
[----:B------:R-:W-:Y:S05]  /*5da0*/  BSYNC.RECONVERGENT B1 ;  /* 0x0000000000017941 */ /* 0x000fea0003800200 */
.L_x_687:
[----:B------:R-:W-:Y:S01]  /*5db0*/  DSETP.GEU.AND P0, PT, |R4|, |R10|, PT ;  /* 0x4000000a0400722a */ /* 0x000fe20003f0e200 */
[----:B------:R-:W-:Y:S01]  /*5dc0*/  BSSY.RECONVERGENT B1, `(.L_x_689) ;  /* 0x0000014000017945 */ /* 0x000fe20003800200 */
[----:B------:R-:W-:Y:S01]  /*5dd0*/  IMAD.MOV.U32 R2, RZ, RZ, R10 ;  /* 0x000000ffff027224 */ /* 0x000fe200078e000a */
[----:B------:R-:W-:Y:S01]  /*5de0*/  MOV R3, R11 ;  /* 0x0000000b00037202 */ /* 0x000fe20000000f00 */
        /* <DEDUP_REMOVED lines=17> */
.L_x_690:
[----:B------:R-:W-:Y:S05]  /*5f00*/  BSYNC.RECONVERGENT B1 ;  /* 0x0000000000017941 */ /* 0x000fea0003800200 */
.L_x_689:
        /* <DEDUP_REMOVED lines=23> */
.L_x_692:
[----:B------:R-:W-:Y:S05]  /*6080*/  BSYNC.RECONVERGENT B1 ;  /* 0x0000000000017941 */ /* 0x000fea0003800200 */
.L_x_691:
        /* <DEDUP_REMOVED lines=21> */
.L_x_694:
[----:B------:R-:W-:Y:S05]  /*61e0*/  BSYNC.RECONVERGENT B1 ;  /* 0x0000000000017941 */ /* 0x000fea0003800200 */
.L_x_693:
        /* <DEDUP_REMOVED lines=21> */
.L_x_696:
[----:B------:R-:W-:Y:S05]  /*6340*/  BSYNC.RECONVERGENT B1 ;  /* 0x0000000000017941 */ /* 0x000fea0003800200 */
.L_x_695:
        /* <DEDUP_REMOVED lines=20> */
.L_x_616:
[----:B------:R-:W-:Y:S05]  /*6490*/  BSYNC.RECONVERGENT B0 ;  /* 0x0000000000007941 */ /* 0x000fea0003800200 */
.L_x_583:
[----:B------:R-:W-:Y:S05]  /*64a0*/  @P1 EXIT ;  /* 0x000000000000194d */ /* 0x000fea0003800000 */
[----:B012-4-:R-:W0:Y:S02]  /*64b0*/  LDC.64 R4, c[0x0][0x390] ;  /* 0x0000e400ff047b82 */ /* 0x017e240000000a00 */
[----:B0-----:R-:W-:Y:S04]  /*64c0*/  STG.E.64 desc[UR8][R4.64], R2 ;  /* 0x0000000204007986 */ /* 0x001fe8000c101b08 */
[----:B------:R-:W-:Y:S01]  /*64d0*/  STG.E.64 desc[UR8][R4.64+0x8], R14 ;  /* 0x0000080e04007986 */ /* 0x000fe2000c101b08 */
[----:B------:R-:W-:Y:S05]  /*64e0*/  EXIT ;  /* 0x000000000000794d */ /* 0x000fea0003800000 */
.L_x_697:
        /* <DEDUP_REMOVED lines=9> */
.L_x_728:


//--------------------- .text._Z13kernel_calc_lPdii --------------------------
	.section	.text._Z13kernel_calc_lPdii,"ax",@progbits
	.align	128
        .global         _Z13kernel_calc_lPdii
        .type           _Z13kernel_calc_lPdii,@function
        .size           _Z13kernel_calc_lPdii,(.L_x_719 - _Z13kernel_calc_lPdii)
        .other          _Z13kernel_calc_lPdii,@"STO_CUDA_ENTRY STV_DEFAULT"
_Z13kernel_calc_lPdii:
.text._Z13kernel_calc_lPdii:
[----:B------:R-:W-:Y:S01]  /*0000*/  LDC R1, c[0x0][0x37c] ;  /* 0x0000df00ff017b82 */ /* 0x000fe20000000800 */
[----:B------:R-:W0:Y:S07]  /*0010*/  S2R R3, SR_CTAID.X ;  /* 0x0000000000037919 */ /* 0x000e2e0000002500 */
[----:B------:R-:W1:Y:S01]  /*0020*/  LDC.64 R6, c[0x0][0x388] ;  /* 0x0000e200ff067b82 */ /* 0x000e620000000a00 */
[----:B------:R-:W0:Y:S01]  /*0030*/  LDCU UR4, c[0x0][0x360] ;  /* 0x00006c00ff0477ac */ /* 0x000e220008000800 */
[----:B------:R-:W0:Y:S01]  /*0040*/  S2R R0, SR_TID.X ;  /* 0x0000000000007919 */ /* 0x000e220000002100 */
[----:B-1----:R-:W-:-:S02]  /*0050*/  VIADD R2, R7, 0x1 ;  /* 0x0000000107027836 */ /* 0x002fc40000000000 */
[----:B0-----:R-:W-:-:S04]  /*0060*/  IMAD R3, R3, UR4, R0 ;  /* 0x0000000403037c24 */ /* 0x001fc8000f8e0200 */
[----:B------:R-:W-:-:S05]  /*0070*/  IMAD.IADD R5, R3, 0x1, R2 ;  /* 0x0000000103057824 */ /* 0x000fca00078e0202 */
[----:B------:R-:W-:-:S13]  /*0080*/  ISETP.GE.AND P0, PT, R5, R6, PT ;  /* 0x000000060500720c */ /* 0x000fda0003f06270 */
[----:B------:R-:W-:Y:S05]  /*0090*/  @P0 EXIT ;  /* 0x000000000000094d */ /* 0x000fea0003800000 */
[----:B------:R-:W0:Y:S01]  /*00a0*/  LDC.64 R12, c[0x0][0x380] ;  /* 0x0000e000ff0c7b82 */ /* 0x000e220000000a00 */
[----:B------:R-:W1:Y:S01]  /*00b0*/  LDCU UR5, c[0x0][0x370] ;  /* 0x00006e00ff0577ac */ /* 0x000e620008000800 */
[----:B------:R-:W-:Y:S02]  /*00c0*/  IMAD R7, R7, R6, R7 ;  /* 0x0000000607077224 */ /* 0x000fe400078e0207 */
[----:B------:R-:W-:Y:S01]  /*00d0*/  IMAD.MOV.U32 R0, RZ, RZ, R5 ;  /* 0x000000ffff007224 */ /* 0x000fe200078e0005 */
[----:B------:R-:W2:Y:S03]  /*00e0*/  LDCU.64 UR6, c[0x0][0x358] ;  /* 0x00006b00ff0677ac */ /* 0x000ea60008000a00 */
[----:B------:R-:W3:Y:S01]  /*00f0*/  LDC.64 R16, c[0x0][0x380] ;  /* 0x0000e000ff107b82 */ /* 0x000ee20000000a00 */
[----:B------:R-:W4:Y:S07]  /*0100*/  LDCU UR8, c[0x0][0x388] ;  /* 0x00007100ff0877ac */ /* 0x000f2e0008000800 */
[----:B------:R-:W2:Y:S01]  /*0110*/  LDC.64 R14, c[0x0][0x388] ;  /* 0x0000e200ff0e7b82 */ /* 0x000ea20000000a00 */
[----:B-1----:R-:W-:Y:S01]  /*0120*/  UIMAD UR4, UR4, UR5, URZ ;  /* 0x00000005040472a4 */ /* 0x002fe2000f8e02ff */
[----:B0---4-:R-:W-:-:S11]  /*0130*/  IMAD.WIDE R12, R7, 0x8, R12 ;  /* 0x00000008070c7825 */ /* 0x011fd600078e020c */
.L_x_700:
[----:B--2---:R-:W2:Y:S01]  /*0140*/  LDG.E.64 R18, desc[UR6][R12.64] ;  /* 0x000000060c127981 */ /* 0x004ea2000c1e1b00 */
[----:B------:R-:W-:-:S04]  /*0150*/  IMAD R11, R15, R14, R0 ;  /* 0x0000000e0f0b7224 */ /* 0x000fc800078e0200 */
[----:B---3--:R-:W-:-:S05]  /*0160*/  IMAD.WIDE R10, R11, 0x8, R16 ;  /* 0x000000080b0a7825 */ /* 0x008fca00078e0210 */
[----:B------:R-:W3:Y:S01]  /*0170*/  LDG.E.64 R8, desc[UR6][R10.64] ;  /* 0x000000060a087981 */ /* 0x000ee2000c1e1b00 */
[----:B------:R-:W-:Y:S01]  /*0180*/  IMAD.MOV.U32 R4, RZ, RZ, 0x1 ;  /* 0x00000001ff047424 */ /* 0x000fe200078e00ff */
[----:B------:R-:W-:Y:S01]  /*0190*/  BSSY.RECONVERGENT B0, `(.L_x_698) ;  /* 0x0000012000007945 */ /* 0x000fe20003800200 */
[----:B--2---:R-:W0:Y:S01]  /*01a0*/  MUFU.RCP64H R5, R19 ;  /* 0x0000001300057308 */ /* 0x004e220000001800 */
[----:B---3--:R-:W-:-:S03]  /*01b0*/  FSETP.GEU.AND P1, PT, |R9|, 6.5827683646048100446e-37, PT ;  /* 0x036000000900780b */ /* 0x008fc60003f2e200 */
[----:B0-----:R-:W-:-:S08]  /*01c0*/  DFMA R6, -R18, R4, 1 ;  /* 0x3ff000001206742b */ /* 0x001fd00000000104 */
[----:B------:R-:W-:-:S08]  /*01d0*/  DFMA R6, R6, R6, R6 ;  /* 0x000000060606722b */ /* 0x000fd00000000006 */
[----:B------:R-:W-:-:S08]  /*01e0*/  DFMA R6, R4, R6, R4 ;  /* 0x000000060406722b */ /* 0x000fd00000000004 */
[----:B------:R-:W-:-:S08]  /*01f0*/  DFMA R4, -R18, R6, 1 ;  /* 0x3ff000001204742b */ /* 0x000fd00000000106 */
[----:B------:R-:W-:-:S08]  /*0200*/  DFMA R4, R6, R4, R6 ;  /* 0x000000040604722b */ /* 0x000fd00000000006 */
[----:B------:R-:W-:-:S08]  /*0210*/  DMUL R6, R8, R4 ;  /* 0x0000000408067228 */ /* 0x000fd00000000000 */
[----:B------:R-:W-:-:S08]  /*0220*/  DFMA R20, -R18, R6, R8 ;  /* 0x000000061214722b */ /* 0x000fd00000000108 */
[----:B------:R-:W-:-:S10]  /*0230*/  DFMA R4, R4, R20, R6 ;  /* 0x000000140404722b */ /* 0x000fd40000000006 */
[----:B------:R-:W-:-:S05]  /*0240*/  FFMA R0, RZ, R19, R5 ;  /* 0x00000013ff007223 */ /* 0x000fca0000000005 */
[----:B------:R-:W-:-:S13]  /*0250*/  FSETP.GT.AND P0, PT, |R0|, 1.469367938527859385e-39, PT ;  /* 0x001000000000780b */ /* 0x000fda0003f04200 */
[----:B------:R-:W-:Y:S05]  /*0260*/  @P0 BRA P1, `(.L_x_699) ;  /* 0x0000000000100947 */ /* 0x000fea0000800000 */
[----:B------:R-:W-:-:S07]  /*0270*/  MOV R0, 0x290 ;  /* 0x0000029000007802 */ /* 0x000fce0000000f00 */
[----:B------:R-:W-:Y:S05]  /*0280*/  CALL.REL.NOINC `($__internal_0_$__cuda_sm20_div_rn_f64_full) ;  /* 0x0000000000247944 */ /* 0x000fea0003c00000 */
[----:B------:R-:W-:Y:S02]  /*0290*/  IMAD.MOV.U32 R4, RZ, RZ, R20 ;  /* 0x000000ffff047224 */ /* 0x000fe400078e0014 */
[----:B------:R-:W-:-:S07]  /*02a0*/  IMAD.MOV.U32 R5, RZ, RZ, R21 ;  /* 0x000000ffff057224 */ /* 0x000fce00078e0015 */
.L_x_699:
[----:B------:R-:W-:Y:S05]  /*02b0*/  BSYNC.RECONVERGENT B0 ;  /* 0x0000000000007941 */ /* 0x000fea0003800200 */
.L_x_698:
[----:B------:R-:W-:Y:S01]  /*02c0*/  VIADD R3, R3, UR4 ;  /* 0x0000000403037c36 */ /* 0x000fe20008000000 */
[----:B------:R0:W-:Y:S03]  /*02d0*/  STG.E.64 desc[UR6][R10.64], R4 ;  /* 0x000000040a007986 */ /* 0x0001e6000c101b06 */
[----:B------:R-:W-:-:S05]  /*02e0*/  IMAD.IADD R0, R2, 0x1, R3 ;  /* 0x0000000102007824 */ /* 0x000fca00078e0203 */
[----:B------:R-:W-:-:S13]  /*02f0*/  ISETP.GE.AND P0, PT, R0, UR8, PT ;  /* 0x0000000800007c0c */ /* 0x000fda000bf06270 */
[----:B0-----:R-:W-:Y:S05]  /*0300*/  @!P0 BRA `(.L_x_700) ;  /* 0xfffffffc008c8947 */ /* 0x001fea000383ffff */
[----:B------:R-:W-:Y:S05]  /*0310*/  EXIT ;  /* 0x000000000000794d */ /* 0x000fea0003800000 */
        .weak           $__internal_0_$__cuda_sm20_div_rn_f64_full
        .type           $__internal_0_$__cuda_sm20_div_rn_f64_full,@function
        .size           $__internal_0_$__cuda_sm20_div_rn_f64_full,(.L_x_719 - $__internal_0_$__cuda_sm20_div_rn_f64_full)
$__internal_0_$__cuda_sm20_div_rn_f64_full:
[----:B------:R-:W-:Y:S01]  /*0320*/  FSETP.GEU.AND P2, PT, |R9|, 1.469367938527859385e-39, PT ;  /* 0x001000000900780b */ /* 0x000fe20003f4e200 */
[--C-:B------:R-:W-:Y:S01]  /*0330*/  IMAD.MOV.U32 R4, RZ, RZ, R18.reuse ;  /* 0x000000ffff047224 */ /* 0x100fe200078e0012 */
[C---:B------:R-:W-:Y:S01]  /*0340*/  FSETP.GEU.AND P0, PT, |R19|.reuse, 1.469367938527859385e-39, PT ;  /* 0x001000001300780b */ /* 0x040fe20003f0e200 */
[----:B------:R-:W-:Y:S01]  /*0350*/  IMAD.MOV.U32 R5, RZ, RZ, R19 ;  /* 0x000000ffff057224 */ /* 0x000fe200078e0013 */
[----:B------:R-:W-:Y:S01]  /*0360*/  LOP3.LUT R6, R19, 0x800fffff, RZ, 0xc0, !PT ;  /* 0x800fffff13067812 */ /* 0x000fe200078ec0ff */
[----:B------:R-:W-:Y:S01]  /*0370*/  IMAD.MOV.U32 R27, RZ, RZ, 0x1ca00000 ;  /* 0x1ca00000ff1b7424 */ /* 0x000fe200078e00ff */
[----:B------:R-:W-:Y:S01]  /*0380*/  LOP3.LUT R26, R9, 0x7ff00000, RZ, 0xc0, !PT ;  /* 0x7ff00000091a7812 */ /* 0x000fe200078ec0ff */
[----:B------:R-:W-:Y:S01]  /*0390*/  IMAD.MOV.U32 R20, RZ, RZ, 0x1 ;  /* 0x00000001ff147424 */ /* 0x000fe200078e00ff */
[----:B------:R-:W-:Y:S01]  /*03a0*/  LOP3.LUT R7, R6, 0x3ff00000, RZ, 0xfc, !PT ;  /* 0x3ff0000006077812 */ /* 0x000fe200078efcff */
[----:B------:R-:W-:Y:S01]  /*03b0*/  IMAD.MOV.U32 R6, RZ, RZ, R18 ;  /* 0x000000ffff067224 */ /* 0x000fe200078e0012 */
[----:B------:R-:W-:Y:S01]  /*03c0*/  LOP3.LUT R29, R19, 0x7ff00000, RZ, 0xc0, !PT ;  /* 0x7ff00000131d7812 */ /* 0x000fe200078ec0ff */
[----:B------:R-:W-:Y:S01]  /*03d0*/  IMAD.MOV.U32 R18, RZ, RZ, R8 ;  /* 0x000000ffff127224 */ /* 0x000fe200078e0008 */
[----:B------:R-:W-:Y:S01]  /*03e0*/  BSSY.RECONVERGENT B1, `(.L_x_701) ;  /* 0x000004d000017945 */ /* 0x000fe20003800200 */
[----:B------:R-:W-:Y:S01]  /*03f0*/  @!P2 LOP3.LUT R21, R5, 0x7ff00000, RZ, 0xc0, !PT ;  /* 0x7ff000000515a812 */ /* 0x000fe200078ec0ff */
[----:B------:R-:W-:Y:S01]  /*0400*/  @!P2 IMAD.MOV.U32 R22, RZ, RZ, RZ ;  /* 0x000000ffff16a224 */ /* 0x000fe200078e00ff */
[----:B------:R-:W-:Y:S01]  /*0410*/  @!P0 DMUL R6, R4, 8.98846567431157953865e+307 ;  /* 0x7fe0000004068828 */ /* 0x000fe20000000000 */
[----:B------:R-:W-:-:S02]  /*0420*/  ISETP.GE.U32.AND P1, PT, R26, R29, PT ;  /* 0x0000001d1a00720c */ /* 0x000fc40003f26070 */
[----:B------:R-:W-:Y:S02]  /*0430*/  @!P2 ISETP.GE.U32.AND P3, PT, R26, R21, PT ;  /* 0x000000151a00a20c */ /* 0x000fe40003f66070 */
[C---:B------:R-:W-:Y:S01]  /*0440*/  SEL R19, R27.reuse, 0x63400000, !P1 ;  /* 0x634000001b137807 */ /* 0x040fe20004800000 */
[----:B------:R-:W0:Y:S01]  /*0450*/  MUFU.RCP64H R21, R7 ;  /* 0x0000000700157308 */ /* 0x000e220000001800 */
[----:B------:R-:W-:Y:S02]  /*0460*/  @!P2 SEL R23, R27, 0x63400000, !P3 ;  /* 0x634000001b17a807 */ /* 0x000fe40005800000 */
[--C-:B------:R-:W-:Y:S02]  /*0470*/  LOP3.LUT R19, R19, 0x800fffff, R9.reuse, 0xf8, !PT ;  /* 0x800fffff13137812 */ /* 0x100fe400078ef809 */
[----:B------:R-:W-:Y:S02]  /*0480*/  @!P2 LOP3.LUT R23, R23, 0x80000000, R9, 0xf8, !PT ;  /* 0x800000001717a812 */ /* 0x000fe400078ef809 */
[----:B------:R-:W-:-:S02]  /*0490*/  @!P0 LOP3.LUT R29, R7, 0x7ff00000, RZ, 0xc0, !PT ;  /* 0x7ff00000071d8812 */ /* 0x000fc400078ec0ff */
[----:B------:R-:W-:-:S06]  /*04a0*/  @!P2 LOP3.LUT R23, R23, 0x100000, RZ, 0xfc, !PT ;  /* 0x001000001717a812 */ /* 0x000fcc00078efcff */
[----:B------:R-:W-:Y:S02]  /*04b0*/  @!P2 DFMA R18, R18, 2, -R22 ;  /* 0x400000001212a82b */ /* 0x000fe40000000816 */
[----:B0-----:R-:W-:-:S08]  /*04c0*/  DFMA R22, R20, -R6, 1 ;  /* 0x3ff000001416742b */ /* 0x001fd00000000806 */
[----:B------:R-:W-:-:S08]  /*04d0*/  DFMA R22, R22, R22, R22 ;  /* 0x000000161616722b */ /* 0x000fd00000000016 */
[----:B------:R-:W-:-:S08]  /*04e0*/  DFMA R22, R20, R22, R20 ;  /* 0x000000161416722b */ /* 0x000fd00000000014 */
[----:B------:R-:W-:-:S08]  /*04f0*/  DFMA R20, R22, -R6, 1 ;  /* 0x3ff000001614742b */ /* 0x000fd00000000806 */
[----:B------:R-:W-:-:S08]  /*0500*/  DFMA R20, R22, R20, R22 ;  /* 0x000000141614722b */ /* 0x000fd00000000016 */
[----:B------:R-:W-:-:S08]  /*0510*/  DMUL R22, R20, R18 ;  /* 0x0000001214167228 */ /* 0x000fd00000000000 */
[----:B------:R-:W-:-:S08]  /*0520*/  DFMA R24, R22, -R6, R18 ;  /* 0x800000061618722b */ /* 0x000fd00000000012 */
[----:B------:R-:W-:Y:S01]  /*0530*/  DFMA R24, R20, R24, R22 ;  /* 0x000000181418722b */ /* 0x000fe20000000016 */
[----:B------:R-:W-:Y:S01]  /*0540*/  IMAD.MOV.U32 R22, RZ, RZ, R26 ;  /* 0x000000ffff167224 */ /* 0x000fe200078e001a */
[----:B------:R-:W-:-:S05]  /*0550*/  @!P2 LOP3.LUT R22, R19, 0x7ff00000, RZ, 0xc0, !PT ;  /* 0x7ff000001316a812 */ /* 0x000fca00078ec0ff */
[----:B------:R-:W-:-:S05]  /*0560*/  VIADD R20, R22, 0xffffffff ;  /* 0xffffffff16147836 */ /* 0x000fca0000000000 */
[----:B------:R-:W-:Y:S01]  /*0570*/  ISETP.GT.U32.AND P0, PT, R20, 0x7feffffe, PT ;  /* 0x7feffffe1400780c */ /* 0x000fe20003f04070 */
[----:B------:R-:W-:-:S05]  /*0580*/  VIADD R20, R29, 0xffffffff ;  /* 0xffffffff1d147836 */ /* 0x000fca0000000000 */
[----:B------:R-:W-:-:S13]  /*0590*/  ISETP.GT.U32.OR P0, PT, R20, 0x7feffffe, P0 ;  /* 0x7feffffe1400780c */ /* 0x000fda0000704470 */
[----:B------:R-:W-:Y:S05]  /*05a0*/  @P0 BRA `(.L_x_702) ;  /* 0x00000000006c0947 */ /* 0x000fea0003800000 */
[----:B------:R-:W-:-:S04]  /*05b0*/  LOP3.LUT R9, R5, 0x7ff00000, RZ, 0xc0, !PT ;  /* 0x7ff0000005097812 */ /* 0x000fc800078ec0ff */
[CC--:B------:R-:W-:Y:S02]  /*05c0*/  VIADDMNMX R8, R26.reuse, -R9.reuse, 0xb9600000, !PT ;  /* 0xb96000001a087446 */ /* 0x0c0fe40007800909 */
[----:B------:R-:W-:Y:S02]  /*05d0*/  ISETP.GE.U32.AND P0, PT, R26, R9, PT ;  /* 0x000000091a00720c */ /* 0x000fe40003f06070 */
[----:B------:R-:W-:Y:S02]  /*05e0*/  VIMNMX R8, PT, PT, R8, 0x46a00000, PT ;  /* 0x46a0000008087848 */ /* 0x000fe40003fe0100 */
[----:B------:R-:W-:-:S05]  /*05f0*/  SEL R27, R27, 0x63400000, !P0 ;  /* 0x634000001b1b7807 */ /* 0x000fca0004000000 */
[----:B------:R-:W-:Y:S02]  /*0600*/  IMAD.IADD R22, R8, 0x1, -R27 ;  /* 0x0000000108167824 */ /* 0x000fe400078e0a1b */
[----:B------:R-:W-:Y:S02]  /*0610*/  IMAD.MOV.U32 R8, RZ, RZ, RZ ;  /* 0x000000ffff087224 */ /* 0x000fe400078e00ff */
[----:B------:R-:W-:-:S06]  /*0620*/  VIADD R9, R22, 0x7fe00000 ;  /* 0x7fe0000016097836 */ /* 0x000fcc0000000000 */
[----:B------:R-:W-:-:S10]  /*0630*/  DMUL R20, R24, R8 ;  /* 0x0000000818147228 */ /* 0x000fd40000000000 */
[----:B------:R-:W-:-:S13]  /*0640*/  FSETP.GTU.AND P0, PT, |R21|, 1.469367938527859385e-39, PT ;  /* 0x001000001500780b */ /* 0x000fda0003f0c200 */
[----:B------:R-:W-:Y:S05]  /*0650*/  @P0 BRA `(.L_x_703) ;  /* 0x0000000000940947 */ /* 0x000fea0003800000 */
[----:B------:R-:W-:Y:S01]  /*0660*/  DFMA R6, R24, -R6, R18 ;  /* 0x800000061806722b */ /* 0x000fe20000000012 */
[----:B------:R-:W-:-:S09]  /*0670*/  IMAD.MOV.U32 R8, RZ, RZ, RZ ;  /* 0x000000ffff087224 */ /* 0x000fd200078e00ff */
[C---:B------:R-:W-:Y:S02]  /*0680*/  FSETP.NEU.AND P0, PT, R7.reuse, RZ, PT ;  /* 0x000000ff0700720b */ /* 0x040fe40003f0d000 */
[----:B------:R-:W-:-:S04]  /*0690*/  LOP3.LUT R5, R7, 0x80000000, R5, 0x48, !PT ;  /* 0x8000000007057812 */ /* 0x000fc800078e4805 */
[----:B------:R-:W-:-:S07]  /*06a0*/  LOP3.LUT R9, R5, R9, RZ, 0xfc, !PT ;  /* 0x0000000905097212 */ /* 0x000fce00078efcff */
[----:B------:R-:W-:Y:S05]  /*06b0*/  @!P0 BRA `(.L_x_703) ;  /* 0x00000000007c8947 */ /* 0x000fea0003800000 */
[----:B------:R-:W-:Y:S01]  /*06c0*/  IMAD.MOV R7, RZ, RZ, -R22 ;  /* 0x000000ffff077224 */ /* 0x000fe200078e0a16 */
[----:B------:R-:W-:Y:S01]  /*06d0*/  DMUL.RP R8, R24, R8 ;  /* 0x0000000818087228 */ /* 0x000fe20000008000 */
[----:B------:R-:W-:-:S06]  /*06e0*/  IMAD.MOV.U32 R6, RZ, RZ, RZ ;  /* 0x000000ffff067224 */ /* 0x000fcc00078e00ff */
[----:B------:R-:W-:-:S03]  /*06f0*/  DFMA R6, R20, -R6, R24 ;  /* 0x800000061406722b */ /* 0x000fc60000000018 */
[----:B------:R-:W-:-:S03]  /*0700*/  LOP3.LUT R5, R9, R5, RZ, 0x3c, !PT ;  /* 0x0000000509057212 */ /* 0x000fc600078e3cff */
[----:B------:R-:W-:-:S04]  /*0710*/  IADD3 R6, PT, PT, -R22, -0x43300000, RZ ;  /* 0xbcd0000016067810 */ /* 0x000fc80007ffe1ff */
[----:B------:R-:W-:-:S04]  /*0720*/  FSETP.NEU.AND P0, PT, |R7|, R6, PT ;  /* 0x000000060700720b */ /* 0x000fc80003f0d200 */
[----:B------:R-:W-:Y:S02]  /*0730*/  FSEL R20, R8, R20, !P0 ;  /* 0x0000001408147208 */ /* 0x000fe40004000000 */
[----:B------:R-:W-:Y:S01]  /*0740*/  FSEL R21, R5, R21, !P0 ;  /* 0x0000001505157208 */ /* 0x000fe20004000000 */
[----:B------:R-:W-:Y:S06]  /*0750*/  BRA `(.L_x_703) ;  /* 0x0000000000547947 */ /* 0x000fec0003800000 */
.L_x_702:
[----:B------:R-:W-:-:S14]  /*0760*/  DSETP.NAN.AND P0, PT, R8, R8, PT ;  /* 0x000000080800722a */ /* 0x000fdc0003f08000 */
[----:B------:R-:W-:Y:S05]  /*0770*/  @P0 BRA `(.L_x_704) ;  /* 0x0000000000440947 */ /* 0x000fea0003800000 */
[----:B------:R-:W-:-:S14]  /*0780*/  DSETP.NAN.AND P0, PT, R4, R4, PT ;  /* 0x000000040400722a */ /* 0x000fdc0003f08000 */
[----:B------:R-:W-:Y:S05]  /*0790*/  @P0 BRA `(.L_x_705) ;  /* 0x0000000000300947 */ /* 0x000fea0003800000 */
[----:B------:R-:W-:Y:S01]  /*07a0*/  ISETP.NE.AND P0, PT, R22, R29, PT ;  /* 0x0000001d1600720c */ /* 0x000fe20003f05270 */
[----:B------:R-:W-:Y:S02]  /*07b0*/  IMAD.MOV.U32 R20, RZ, RZ, 0x0 ;  /* 0x00000000ff147424 */ /* 0x000fe400078e00ff */
[----:B------:R-:W-:-:S10]  /*07c0*/  IMAD.MOV.U32 R21, RZ, RZ, -0x80000 ;  /* 0xfff80000ff157424 */ /* 0x000fd400078e00ff */
[----:B------:R-:W-:Y:S05]  /*07d0*/  @!P0 BRA `(.L_x_703) ;  /* 0x0000000000348947 */ /* 0x000fea0003800000 */
[----:B------:R-:W-:Y:S02]  /*07e0*/  ISETP.NE.AND P0, PT, R22, 0x7ff00000, PT ;  /* 0x7ff000001600780c */ /* 0x000fe40003f05270 */
[----:B------:R-:W-:Y:S02]  /*07f0*/  LOP3.LUT R21, R9, 0x80000000, R5, 0x48, !PT ;  /* 0x8000000009157812 */ /* 0x000fe400078e4805 */
[----:B------:R-:W-:-:S13]  /*0800*/  ISETP.EQ.OR P0, PT, R29, RZ, !P0 ;  /* 0x000000ff1d00720c */ /* 0x000fda0004702670 */
[----:B------:R-:W-:Y:S01]  /*0810*/  @P0 LOP3.LUT R4, R21, 0x7ff00000, RZ, 0xfc, !PT ;  /* 0x7ff0000015040812 */ /* 0x000fe200078efcff */
[----:B------:R-:W-:Y:S02]  /*0820*/  @!P0 IMAD.MOV.U32 R20, RZ, RZ, RZ ;  /* 0x000000ffff148224 */ /* 0x000fe400078e00ff */
[----:B------:R-:W-:Y:S02]  /*0830*/  @P0 IMAD.MOV.U32 R20, RZ, RZ, RZ ;  /* 0x000000ffff140224 */ /* 0x000fe400078e00ff */
[----:B------:R-:W-:Y:S01]  /*0840*/  @P0 IMAD.MOV.U32 R21, RZ, RZ, R4 ;  /* 0x000000ffff150224 */ /* 0x000fe200078e0004 */
[----:B------:R-:W-:Y:S06]  /*0850*/  BRA `(.L_x_703) ;  /* 0x0000000000147947 */ /* 0x000fec0003800000 */
.L_x_705:
[----:B------:R-:W-:Y:S01]  /*0860*/  LOP3.LUT R21, R5, 0x80000, RZ, 0xfc, !PT ;  /* 0x0008000005157812 */ /* 0x000fe200078efcff */
[----:B------:R-:W-:Y:S01]  /*0870*/  IMAD.MOV.U32 R20, RZ, RZ, R4 ;  /* 0x000000ffff147224 */ /* 0x000fe200078e0004 */
[----:B------:R-:W-:Y:S06]  /*0880*/  BRA `(.L_x_703) ;  /* 0x0000000000087947 */ /* 0x000fec0003800000 */
.L_x_704:
[----:B------:R-:W-:Y:S01]  /*0890*/  LOP3.LUT R21, R9, 0x80000, RZ, 0xfc, !PT ;  /* 0x0008000009157812 */ /* 0x000fe200078efcff */
[----:B------:R-:W-:-:S07]  /*08a0*/  IMAD.MOV.U32 R20, RZ, RZ, R8 ;  /* 0x000000ffff147224 */ /* 0x000fce00078e0008 */
.L_x_703:
[----:B------:R-:W-:Y:S05]  /*08b0*/  BSYNC.RECONVERGENT B1 ;  /* 0x0000000000017941 */ /* 0x000fea0003800200 */
.L_x_701:
[----:B------:R-:W-:Y:S02]  /*08c0*/  IMAD.MOV.U32 R4, RZ, RZ, R0 ;  /* 0x000000ffff047224 */ /* 0x000fe400078e0000 */
[----:B------:R-:W-:-:S04]  /*08d0*/  IMAD.MOV.U32 R5, RZ, RZ, 0x0 ;  /* 0x00000000ff057424 */ /* 0x000fc800078e00ff */
[----:B------:R-:W-:Y:S05]  /*08e0*/  RET.REL.NODEC R4 `(_Z13kernel_calc_lPdii) ;  /* 0xfffffff404c47950 */ /* 0x000fea0003c3ffff */
.L_x_706:
        /* <DEDUP_REMOVED lines=9> */
.L_x_719:


//--------------------- .text._Z12kernel_gaussPdii --------------------------
	.section	.text._Z12kernel_gaussPdii,"ax",@progbits
	.align	128
        .global         _Z12kernel_gaussPdii
        .type           _Z12kernel_gaussPdii,@function
        .size           _Z12kernel_gaussPdii,(.L_x_730 - _Z12kernel_gaussPdii)
        .other          _Z12kernel_gaussPdii,@"STO_CUDA_ENTRY STV_DEFAULT"
_Z12kernel_gaussPdii:
.text._Z12kernel_gaussPdii:
[----:B------:R-:W-:Y:S01]  /*0000*/  LDC R1, c[0x0][0x37c] ;  /* 0x0000df00ff017b82 */ /* 0x000fe20000000800 */
[----:B------:R-:W0:Y:S07]  /*0010*/  S2R R0, SR_CTAID.X ;  /* 0x0000000000007919 */ /* 0x000e2e0000002500 */
[----:B------:R-:W1:Y:S01]  /*0020*/  LDC.64 R6, c[0x0][0x388] ;  /* 0x0000e200ff067b82 */ /* 0x000e620000000a00 */
[----:B------:R-:W0:Y:S01]  /*0030*/  LDCU UR4, c[0x0][0x360] ;  /* 0x00006c00ff0477ac */ /* 0x000e220008000800 */
[----:B------:R-:W0:Y:S01]  /*0040*/  S2R R3, SR_TID.X ;  /* 0x0000000000037919 */ /* 0x000e220000002100 */
[----:B------:R-:W2:Y:S01]  /*0050*/  LDCU UR5, c[0x0][0x364] ;  /* 0x00006c80ff0577ac */ /* 0x000ea20008000800 */
[----:B------:R-:W3:Y:S01]  /*0060*/  LDCU UR7, c[0x0][0x374] ;  /* 0x00006e80ff0777ac */ /* 0x000ee20008000800 */
[----:B0-----:R-:W-:-:S05]  /*0070*/  IMAD R0, R0, UR4, R3 ;  /* 0x0000000400007c24 */ /* 0x001fca000f8e0203 */
[----:B-1----:R-:W-:-:S04]  /*0080*/  IADD3.X R25, PT, PT, R0, R7, RZ, PT, !PT ;  /* 0x0000000700197210 */ /* 0x002fc80003ffe4ff */
[----:B------:R-:W-:-:S13]  /*0090*/  ISETP.GE.AND P0, PT, R25, R6, PT ;  /* 0x000000061900720c */ /* 0x000fda0003f06270 */
[----:B--23--:R-:W-:Y:S05]  /*00a0*/  @P0 EXIT ;  /* 0x000000000000094d */ /* 0x00cfea0003800000 */
[----:B------:R-:W0:Y:S01]  /*00b0*/  S2R R9, SR_CTAID.Y ;  /* 0x0000000000097919 */ /* 0x000e220000002600 */
[----:B------:R-:W-:Y:S01]  /*00c0*/  UIMAD UR6, UR5, UR7, URZ ;  /* 0x00000007050672a4 */ /* 0x000fe2000f8e02ff */
[----:B------:R-:W1:Y:S01]  /*00d0*/  LDC.64 R12, c[0x0][0x380] ;  /* 0x0000e000ff0c7b82 */ /* 0x000e620000000a00 */
[----:B------:R-:W2:Y:S01]  /*00e0*/  LDCU.64 UR8, c[0x0][0x358] ;  /* 0x00006b00ff0877ac */ /* 0x000ea20008000a00 */
[----:B------:R-:W3:Y:S03]  /*00f0*/  S2R R0, SR_TID.Y ;  /* 0x0000000000007919 */ /* 0x000ee60000002200 */
[----:B------:R-:W-:Y:S01]  /*0100*/  IMAD R11, RZ, RZ, -UR6 ;  /* 0x80000006ff0b7e24 */ /* 0x000fe2000f8e02ff */
[----:B------:R-:W-:Y:S02]  /*0110*/  ISETP.NE.U32.AND P3, PT, RZ, UR6, PT ;  /* 0x00000006ff007c0c */ /* 0x000fe4000bf65070 */
[----:B------:R-:W4:Y:S08]  /*0120*/  I2F.U32.RP R4, UR6 ;  /* 0x0000000600047d06 */ /* 0x000f300008209000 */
[----:B----4-:R-:W4:Y:S01]  /*0130*/  MUFU.RCP R4, R4 ;  /* 0x0000000400047308 */ /* 0x010f220000001000 */
[----:B0-----:R-:W-:-:S02]  /*0140*/  IADD3 R3, PT, PT, R9, UR7, RZ ;  /* 0x0000000709037c10 */ /* 0x001fc4000fffe0ff */
[----:B---3--:R-:W-:-:S03]  /*0150*/  IADD3 R0, PT, PT, R0, R7, RZ ;  /* 0x0000000700007210 */ /* 0x008fc60007ffe0ff */
[----:B------:R-:W-:-:S05]  /*0160*/  IMAD R3, R3, UR5, RZ ;  /* 0x0000000503037c24 */ /* 0x000fca000f8e02ff */
[----:B------:R-:W-:Y:S02]  /*0170*/  IADD3 R5, PT, PT, R0, 0x1, R3 ;  /* 0x0000000100057810 */ /* 0x000fe40007ffe003 */
[----:B----4-:R-:W-:Y:S02]  /*0180*/  IADD3 R8, PT, PT, R4, 0xffffffe, RZ ;  /* 0x0ffffffe04087810 */ /* 0x010fe40007ffe0ff */
[----:B------:R-:W-:Y:S02]  /*0190*/  LOP3.LUT R2, RZ, R3, RZ, 0x33, !PT ;  /* 0x00000003ff027212 */ /* 0x000fe400078e33ff */
[----:B------:R-:W-:Y:S01]  /*01a0*/  VIMNMX R5, PT, PT, R5, R6, !PT ;  /* 0x0000000605057248 */ /* 0x000fe20007fe0100 */
[----:B------:R-:W0:Y:S03]  /*01b0*/  F2I.FTZ.U32.TRUNC.NTZ R3, R8 ;  /* 0x0000000800037305 */ /* 0x000e26000021f000 */
[----:B------:R-:W-:Y:S01]  /*01c0*/  IADD3 R5, PT, PT, -R0, R5, R2 ;  /* 0x0000000500057210 */ /* 0x000fe20007ffe102 */
[----:B------:R-:W-:-:S03]  /*01d0*/  HFMA2 R2, -RZ, RZ, 0, 0 ;  /* 0x00000000ff027431 */ /* 0x000fc600000001ff */
[C---:B------:R-:W-:Y:S02]  /*01e0*/  ISETP.NE.AND P0, PT, R5.reuse, RZ, PT ;  /* 0x000000ff0500720c */ /* 0x040fe40003f05270 */
[----:B------:R-:W-:Y:S01]  /*01f0*/  IADD3 R4, PT, PT, R5, -0x1, RZ ;  /* 0xffffffff05047810 */ /* 0x000fe20007ffe0ff */
[----:B0-----:R-:W-:-:S04]  /*0200*/  IMAD R11, R11, R3, RZ ;  /* 0x000000030b0b7224 */ /* 0x001fc800078e02ff */
[----:B------:R-:W-:-:S06]  /*0210*/  IMAD.HI.U32 R3, R3, R11, R2 ;  /* 0x0000000b03037227 */ /* 0x000fcc00078e0002 */
[----:B------:R-:W-:Y:S02]  /*0220*/  @!P0 IADD3 R4, PT, PT, R5, RZ, RZ ;  /* 0x000000ff05048210 */ /* 0x000fe40007ffe0ff */
[----:B------:R-:W-:-:S03]  /*0230*/  SEL R5, RZ, 0x1, !P0 ;  /* 0x00000001ff057807 */ /* 0x000fc60004000000 */
[----:B------:R-:W-:-:S04]  /*0240*/  IMAD.HI.U32 R10, R3, R4, RZ ;  /* 0x00000004030a7227 */ /* 0x000fc800078e00ff */
[----:B------:R-:W-:-:S04]  /*0250*/  IMAD.MOV R3, RZ, RZ, -R10 ;  /* 0x000000ffff037224 */ /* 0x000fc800078e0a0a */
[----:B------:R-:W-:Y:S02]  /*0260*/  IMAD R4, R3, UR6, R4 ;  /* 0x0000000603047c24 */ /* 0x000fe4000f8e0204 */
[----:B------:R-:W-:Y:S01]  /*0270*/  IMAD R3, R9, UR5, R0 ;  /* 0x0000000509037c24 */ /* 0x000fe2000f8e0200 */
[----:B------:R-:W0:Y:S02]  /*0280*/  LDCU UR5, c[0x0][0x370] ;  /* 0x00006e00ff0577ac */ /* 0x000e240008000800 */
[----:B------:R-:W-:Y:S01]  /*0290*/  ISETP.GE.U32.AND P1, PT, R4, UR6, PT ;  /* 0x0000000604007c0c */ /* 0x000fe2000bf26070 */
[C---:B------:R-:W-:Y:S01]  /*02a0*/  IMAD R2, R3.reuse, R6, R6 ;  /* 0x0000000603027224 */ /* 0x040fe200078e0206 */
[----:B------:R-:W-:-:S04]  /*02b0*/  IADD3 R0, PT, PT, R3, 0x1, RZ ;  /* 0x0000000103007810 */ /* 0x000fc80007ffe0ff */
[----:B------:R-:W-:Y:S01]  /*02c0*/  IADD3 R11, PT, PT, R2, R7, RZ ;  /* 0x00000007020b7210 */ /* 0x000fe20007ffe0ff */
[----:B------:R-:W-:-:S04]  /*02d0*/  VIADD R3, R0, UR6 ;  /* 0x0000000600037c36 */ /* 0x000fc80008000000 */
[----:B------:R-:W-:Y:S02]  /*02e0*/  IMAD R9, R3, R6, R7 ;  /* 0x0000000603097224 */ /* 0x000fe400078e0207 */
[----:B------:R-:W-:Y:S02]  /*02f0*/  @P1 IADD3 R4, PT, PT, R4, -UR6, RZ ;  /* 0x8000000604041c10 */ /* 0x000fe4000fffe0ff */
[----:B------:R-:W-:Y:S01]  /*0300*/  @P1 IADD3 R10, PT, PT, R10, 0x1, RZ ;  /* 0x000000010a0a1810 */ /* 0x000fe20007ffe0ff */
[----:B-1----:R-:W-:Y:S01]  /*0310*/  IMAD.WIDE R8, R9, 0x8, R12 ;  /* 0x0000000809087825 */ /* 0x002fe200078e020c */
[----:B------:R-:W-:Y:S01]  /*0320*/  ISETP.GE.U32.AND P2, PT, R4, UR6, PT ;  /* 0x0000000604007c0c */ /* 0x000fe2000bf46070 */
[----:B0-----:R-:W-:Y:S01]  /*0330*/  UIMAD UR4, UR4, UR5, URZ ;  /* 0x00000005040472a4 */ /* 0x001fe2000f8e02ff */
[----:B------:R-:W-:-:S05]  /*0340*/  IADD3 R4, PT, PT, R3, UR6, RZ ;  /* 0x0000000603047c10 */ /* 0x000fca000fffe0ff */
[----:B------:R-:W-:-:S04]  /*0350*/  IMAD R7, R4, R6, R7 ;  /* 0x0000000604077224 */ /* 0x000fc800078e0207 */
[----:B------:R-:W-:Y:S02]  /*0360*/  IMAD.WIDE R6, R7, 0x8, R12 ;  /* 0x0000000807067825 */ /* 0x000fe400078e020c */
[----:B------:R-:W-:Y:S02]  /*0370*/  @P2 IADD3 R10, PT, PT, R10, 0x1, RZ ;  /* 0x000000010a0a2810 */ /* 0x000fe40007ffe0ff */
[----:B------:R-:W-:-:S04]  /*0380*/  @!P3 LOP3.LUT R10, RZ, UR6, RZ, 0x33, !PT ;  /* 0x00000006ff0abc12 */ /* 0x000fc8000f8e33ff */
[----:B------:R-:W-:Y:S01]  /*0390*/  IADD3 R5, PT, PT, R5, R10, RZ ;  /* 0x0000000a05057210 */ /* 0x000fe20007ffe0ff */
[----:B--2---:R-:W-:-:S07]  /*03a0*/  IMAD.WIDE R10, R11, 0x8, R12 ;  /* 0x000000080b0a7825 */ /* 0x004fce00078e020c */
.L_x_712:
[----:B0-----:R-:W0:Y:S01]  /*03b0*/  LDC R24, c[0x0][0x388] ;  /* 0x0000e200ff187b82 */ /* 0x001e220000000800 */
[----:B------:R-:W-:Y:S01]  /*03c0*/  BSSY.RECONVERGENT B0, `(.L_x_707) ;  /* 0x0000055000007945 */ /* 0x000fe20003800200 */
[----:B0-----:R-:W-:-:S13]  /*03d0*/  ISETP.GE.AND P0, PT, R0, R24, PT ;  /* 0x000000180000720c */ /* 0x001fda0003f06270 */
[----:B-12---:R-:W-:Y:S05]  /*03e0*/  @P0 BRA `(.L_x_708) ;  /* 0x0000000400480947 */ /* 0x006fea0003800000 */
[----:B------:R-:W0:Y:S01]  /*03f0*/  LDC R27, c[0x0][0x38c] ;  /* 0x0000e300ff1b7b82 */ /* 0x000e220000000800 */
[----:B------:R-:W-:Y:S01]  /*0400*/  LOP3.LUT R26, R5, 0x3, RZ, 0xc0, !PT ;  /* 0x00000003051a7812 */ /* 0x000fe200078ec0ff */
[----:B------:R-:W-:Y:S01]  /*0410*/  BSSY.RECONVERGENT B1, `(.L_x_709) ;  /* 0x0000023000017945 */ /* 0x000fe20003800200 */
[----:B------:R-:W-:Y:S02]  /*0420*/  IMAD.MOV.U32 R23, RZ, RZ, R0 ;  /* 0x000000ffff177224 */ /* 0x000fe400078e0000 */
[----:B------:R-:W-:-:S03]  /*0430*/  ISETP.NE.AND P0, PT, R26, 0x3, PT ;  /* 0x000000031a00780c */ /* 0x000fc60003f05270 */
[----:B------:R-:W1:Y:S01]  /*0440*/  LDC.64 R12, c[0x0][0x380] ;  /* 0x0000e000ff0c7b82 */ /* 0x000e620000000a00 */
[----:B0-----:R-:W-:-:S04]  /*0450*/  IMAD R15, R27, R24, R25 ;  /* 0x000000181b0f7224 */ /* 0x001fc800078e0219 */
[----:B-1----:R-:W-:-:S05]  /*0460*/  IMAD.WIDE R14, R15, 0x8, R12 ;  /* 0x000000080f0e7825 */ /* 0x002fca00078e020c */
[----:B------:R-:W-:Y:S05]  /*0470*/  @!P0 BRA `(.L_x_710) ;  /* 0x0000000000708947 */ /* 0x000fea0003800000 */
[----:B------:R-:W-:Y:S01]  /*0480*/  IADD3 R19, PT, PT, R2, R25, RZ ;  /* 0x0000001902137210 */ /* 0x000fe20007ffe0ff */
[----:B------:R-:W2:Y:S04]  /*0490*/  LDG.E.64 R22, desc[UR8][R14.64] ;  /* 0x000000080e167981 */ /* 0x000ea8000c1e1b00 */
[----:B------:R-:W-:Y:S01]  /*04a0*/  IMAD.WIDE R18, R19, 0x8, R12 ;  /* 0x0000000813127825 */ /* 0x000fe200078e020c */
[----:B------:R-:W2:Y:S04]  /*04b0*/  LDG.E.64 R20, desc[UR8][R10.64] ;  /* 0x000000080a147981 */ /* 0x000ea8000c1e1b00 */
[----:B------:R-:W2:Y:S01]  /*04c0*/  LDG.E.64 R16, desc[UR8][R18.64] ;  /* 0x0000000812107981 */ /* 0x000ea2000c1e1b00 */
[----:B------:R-:W-:Y:S01]  /*04d0*/  ISETP.NE.AND P0, PT, R26, RZ, PT ;  /* 0x000000ff1a00720c */ /* 0x000fe20003f05270 */
[----:B--2---:R-:W-:-:S07]  /*04e0*/  DFMA R16, -R22, R20, R16 ;  /* 0x000000141610722b */ /* 0x004fce0000000110 */
[----:B------:R0:W-:Y:S01]  /*04f0*/  STG.E.64 desc[UR8][R18.64], R16 ;  /* 0x0000001012007986 */ /* 0x0001e2000c101b08 */
[----:B------:R-:W-:-:S04]  /*0500*/  MOV R23, R3 ;  /* 0x0000000300177202 */ /* 0x000fc80000000f00 */
[----:B------:R-:W-:Y:S05]  /*0510*/  @!P0 BRA `(.L_x_710) ;  /* 0x0000000000488947 */ /* 0x000fea0003800000 */
[----:B0-----:R-:W-:Y:S01]  /*0520*/  IMAD R17, R3, R24, R25 ;  /* 0x0000001803117224 */ /* 0x001fe200078e0219 */
[----:B------:R-:W2:Y:S01]  /*0530*/  LDG.E.64 R22, desc[UR8][R14.64] ;  /* 0x000000080e167981 */ /* 0x000ea2000c1e1b00 */
[----:B------:R-:W-:Y:S02]  /*0540*/  ISETP.NE.AND P0, PT, R26, 0x1, PT ;  /* 0x000000011a00780c */ /* 0x000fe40003f05270 */
[----:B------:R-:W-:Y:S01]  /*0550*/  IMAD.WIDE R16, R17, 0x8, R12 ;  /* 0x0000000811107825 */ /* 0x000fe200078e020c */
[----:B------:R-:W2:Y:S04]  /*0560*/  LDG.E.64 R20, desc[UR8][R8.64] ;  /* 0x0000000808147981 */ /* 0x000ea8000c1e1b00 */
[----:B------:R-:W2:Y:S02]  /*0570*/  LDG.E.64 R18, desc[UR8][R16.64] ;  /* 0x0000000810127981 */ /* 0x000ea4000c1e1b00 */
[----:B--2---:R-:W-:-:S07]  /*0580*/  DFMA R18, -R22, R20, R18 ;  /* 0x000000141612722b */ /* 0x004fce0000000112 */
[----:B------:R1:W-:Y:S01]  /*0590*/  STG.E.64 desc[UR8][R16.64], R18 ;  /* 0x0000001210007986 */ /* 0x0003e2000c101b08 */
[----:B------:R-:W-:Y:S01]  /*05a0*/  MOV R23, R4 ;  /* 0x0000000400177202 */ /* 0x000fe20000000f00 */
[----:B------:R-:W-:Y:S06]  /*05b0*/  @!P0 BRA `(.L_x_710) ;  /* 0x0000000000208947 */ /* 0x000fec0003800000 */
[----:B-1----:R-:W-:Y:S01]  /*05c0*/  IMAD R19, R4, R24, R25 ;  /* 0x0000001804137224 */ /* 0x002fe200078e0219 */
[----:B------:R-:W2:Y:S03]  /*05d0*/  LDG.E.64 R22, desc[UR8][R14.64] ;  /* 0x000000080e167981 */ /* 0x000ea6000c1e1b00 */
[----:B------:R-:W-:Y:S01]  /*05e0*/  IMAD.WIDE R18, R19, 0x8, R12 ;  /* 0x0000000813127825 */ /* 0x000fe200078e020c */
[----:B------:R-:W2:Y:S04]  /*05f0*/  LDG.E.64 R20, desc[UR8][R6.64] ;  /* 0x0000000806147981 */ /* 0x000ea8000c1e1b00 */
[----:B------:R-:W2:Y:S02]  /*0600*/  LDG.E.64 R16, desc[UR8][R18.64] ;  /* 0x0000000812107981 */ /* 0x000ea4000c1e1b00 */
[----:B--2---:R-:W-:-:S07]  /*0610*/  DFMA R16, -R22, R20, R16 ;  /* 0x000000141610722b */ /* 0x004fce0000000110 */
[----:B------:R2:W-:Y:S01]  /*0620*/  STG.E.64 desc[UR8][R18.64], R16 ;  /* 0x0000001012007986 */ /* 0x0005e2000c101b08 */
[----:B------:R-:W-:-:S07]  /*0630*/  IADD3 R23, PT, PT, R4, UR6, RZ ;  /* 0x0000000604177c10 */ /* 0x000fce000fffe0ff */
.L_x_710:
[----:B------:R-:W-:Y:S05]  /*0640*/  BSYNC.RECONVERGENT B1 ;  /* 0x0000000000017941 */ /* 0x000fea0003800200 */
.L_x_709:
[----:B------:R-:W-:-:S13]  /*0650*/  ISETP.GE.U32.AND P0, PT, R5, 0x3, PT ;  /* 0x000000030500780c */ /* 0x000fda0003f06070 */
[----:B------:R-:W-:Y:S05]  /*0660*/  @!P0 BRA `(.L_x_708) ;  /* 0x0000000000a88947 */ /* 0x000fea0003800000 */
.L_x_711:
[CC--:B------:R-:W-:Y:S02]  /*0670*/  IMAD R21, R23.reuse, R24.reuse, R27 ;  /* 0x0000001817157224 */ /* 0x0c0fe400078e021b */
[----:B------:R-:W-:Y:S02]  /*0680*/  IMAD R29, R23, R24, R25 ;  /* 0x00000018171d7224 */ /* 0x000fe400078e0219 */
[----:B------:R-:W-:-:S04]  /*0690*/  IMAD.WIDE R20, R21, 0x8, R12 ;  /* 0x0000000815147825 */ /* 0x000fc800078e020c */
[----:B------:R-:W-:Y:S01]  /*06a0*/  IMAD.WIDE R28, R29, 0x8, R12 ;  /* 0x000000081d1c7825 */ /* 0x000fe200078e020c */
[----:B012---:R-:W2:Y:S04]  /*06b0*/  LDG.E.64 R18, desc[UR8][R20.64] ;  /* 0x0000000814127981 */ /* 0x007ea8000c1e1b00 */
[----:B------:R-:W2:Y:S04]  /*06c0*/  LDG.E.64 R16, desc[UR8][R28.64] ;  /* 0x000000081c107981 */ /* 0x000ea8000c1e1b00 */
[----:B------:R-:W2:Y:S01]  /*06d0*/  LDG.E.64 R20, desc[UR8][R14.64] ;  /* 0x000000080e147981 */ /* 0x000ea2000c1e1b00 */
[----:B------:R-:W-:-:S04]  /*06e0*/  VIADD R26, R23, UR6 ;  /* 0x00000006171a7c36 */ /* 0x000fc80008000000 */
[----:B------:R-:W-:-:S04]  /*06f0*/  IMAD R23, R26, R24, R25 ;  /* 0x000000181a177224 */ /* 0x000fc800078e0219 */
[----:B------:R-:W-:Y:S01]  /*0700*/  IMAD.WIDE R22, R23, 0x8, R12 ;  /* 0x0000000817167825 */ /* 0x000fe200078e020c */
[----:B--2---:R-:W-:-:S03]  /*0710*/  DFMA R16, -R20, R18, R16 ;  /* 0x000000121410722b */ /* 0x004fc60000000110 */
[----:B------:R-:W-:-:S04]  /*0720*/  IMAD R19, R26, R24, R27 ;  /* 0x000000181a137224 */ /* 0x000fc800078e021b */
[----:B------:R-:W-:Y:S01]  /*0730*/  IMAD.WIDE R18, R19, 0x8, R12 ;  /* 0x0000000813127825 */ /* 0x000fe200078e020c */
[----:B------:R0:W-:Y:S04]  /*0740*/  STG.E.64 desc[UR8][R28.64], R16 ;  /* 0x000000101c007986 */ /* 0x0001e8000c101b08 */
[----:B------:R-:W2:Y:S04]  /*0750*/  LDG.E.64 R20, desc[UR8][R14.64] ;  /* 0x000000080e147981 */ /* 0x000ea8000c1e1b00 */
[----:B------:R-:W2:Y:S04]  /*0760*/  LDG.E.64 R18, desc[UR8][R18.64] ;  /* 0x0000000812127981 */ /* 0x000ea8000c1e1b00 */
[----:B0-----:R-:W2:Y:S01]  /*0770*/  LDG.E.64 R16, desc[UR8][R22.64] ;  /* 0x0000000816107981 */ /* 0x001ea2000c1e1b00 */
[----:B------:R-:W-:-:S05]  /*0780*/  IADD3 R26, PT, PT, R26, UR6, RZ ;  /* 0x000000061a1a7c10 */ /* 0x000fca000fffe0ff */
[----:B------:R-:W-:-:S04]  /*0790*/  IMAD R29, R26, R24, R25 ;  /* 0x000000181a1d7224 */ /* 0x000fc800078e0219 */
[----:B------:R-:W-:Y:S01]  /*07a0*/  IMAD.WIDE R28, R29, 0x8, R12 ;  /* 0x000000081d1c7825 */ /* 0x000fe200078e020c */
[----:B--2---:R-:W-:-:S03]  /*07b0*/  DFMA R18, -R20, R18, R16 ;  /* 0x000000121412722b */ /* 0x004fc60000000110 */
[----:B------:R-:W-:-:S04]  /*07c0*/  IMAD R21, R26, R24, R27 ;  /* 0x000000181a157224 */ /* 0x000fc800078e021b */
[----:B------:R-:W-:Y:S01]  /*07d0*/  IMAD.WIDE R20, R21, 0x8, R12 ;  /* 0x0000000815147825 */ /* 0x000fe200078e020c */
[----:B------:R0:W-:Y:S04]  /*07e0*/  STG.E.64 desc[UR8][R22.64], R18 ;  /* 0x0000001216007986 */ /* 0x0001e8000c101b08 */
[----:B------:R-:W2:Y:S04]  /*07f0*/  LDG.E.64 R16, desc[UR8][R28.64] ;  /* 0x000000081c107981 */ /* 0x000ea8000c1e1b00 */
[----:B0-----:R-:W2:Y:S04]  /*0800*/  LDG.E.64 R18, desc[UR8][R20.64] ;  /* 0x0000000814127981 */ /* 0x001ea8000c1e1b00 */
[----:B------:R-:W2:Y:S01]  /*0810*/  LDG.E.64 R20, desc[UR8][R14.64] ;  /* 0x000000080e147981 */ /* 0x000ea2000c1e1b00 */
[----:B------:R-:W-:-:S05]  /*0820*/  IADD3 R26, PT, PT, R26, UR6, RZ ;  /* 0x000000061a1a7c10 */ /* 0x000fca000fffe0ff */
[CC--:B------:R-:W-:Y:S01]  /*0830*/  IMAD R23, R26.reuse, R24.reuse, R25 ;  /* 0x000000181a177224 */ /* 0x0c0fe200078e0219 */
[----:B--2---:R-:W-:Y:S01]  /*0840*/  DFMA R16, -R20, R18, R16 ;  /* 0x000000121410722b */ /* 0x004fe20000000110 */
[----:B------:R-:W-:-:S04]  /*0850*/  IMAD R21, R26, R24, R27 ;  /* 0x000000181a157224 */ /* 0x000fc800078e021b */
[--C-:B------:R-:W-:Y:S02]  /*0860*/  IMAD.WIDE R18, R21, 0x8, R12.reuse ;  /* 0x0000000815127825 */ /* 0x100fe400078e020c */
[----:B------:R0:W-:Y:S04]  /*0870*/  STG.E.64 desc[UR8][R28.64], R16 ;  /* 0x000000101c007986 */ /* 0x0001e8000c101b08 */
[----:B------:R-:W2:Y:S04]  /*0880*/  LDG.E.64 R20, desc[UR8][R14.64] ;  /* 0x000000080e147981 */ /* 0x000ea8000c1e1b00 */
[----:B------:R-:W2:Y:S01]  /*0890*/  LDG.E.64 R18, desc[UR8][R18.64] ;  /* 0x0000000812127981 */ /* 0x000ea2000c1e1b00 */
[----:B0-----:R-:W-:-:S05]  /*08a0*/  IMAD.WIDE R16, R23, 0x8, R12 ;  /* 0x0000000817107825 */ /* 0x001fca00078e020c */
[----:B------:R-:W2:Y:S02]  /*08b0*/  LDG.E.64 R22, desc[UR8][R16.64] ;  /* 0x0000000810167981 */ /* 0x000ea4000c1e1b00 */
[----:B--2---:R-:W-:Y:S01]  /*08c0*/  DFMA R18, -R20, R18, R22 ;  /* 0x000000121412722b */ /* 0x004fe20000000116 */
[----:B------:R-:W-:-:S06]  /*08d0*/  IADD3 R23, PT, PT, R26, UR6, RZ ;  /* 0x000000061a177c10 */ /* 0x000fcc000fffe0ff */
[----:B------:R3:W-:Y:S01]  /*08e0*/  STG.E.64 desc[UR8][R16.64], R18 ;  /* 0x0000001210007986 */ /* 0x0007e2000c101b08 */
[----:B------:R-:W-:-:S13]  /*08f0*/  ISETP.GE.AND P0, PT, R23, R24, PT ;  /* 0x000000181700720c */ /* 0x000fda0003f06270 */
[----:B---3--:R-:W-:Y:S05]  /*0900*/  @!P0 BRA `(.L_x_711) ;  /* 0xfffffffc00588947 */ /* 0x008fea000383ffff */
.L_x_708:
[----:B------:R-:W-:Y:S05]  /*0910*/  BSYNC.RECONVERGENT B0 ;  /* 0x0000000000007941 */ /* 0x000fea0003800200 */
.L_x_707:
[----:B------:R-:W-:-:S04]  /*0920*/  IADD3 R25, PT, PT, R25, UR4, RZ ;  /* 0x0000000419197c10 */ /* 0x000fc8000fffe0ff */
[----:B------:R-:W-:-:S13]  /*0930*/  ISETP.GE.AND P0, PT, R25, R24, PT ;  /* 0x000000181900720c */ /* 0x000fda0003f06270 */
[----:B------:R-:W-:Y:S05]  /*0940*/  @!P0 BRA `(.L_x_712) ;  /* 0xfffffff800988947 */ /* 0x000fea000383ffff */
[----:B------:R-:W-:Y:S05]  /*0950*/  EXIT ;  /* 0x000000000000794d */ /* 0x000fea0003800000 */
.L_x_713:
        /* <DEDUP_REMOVED lines=10> */
.L_x_730:


//--------------------- .text._Z16kernel_swap_rowsPdiii --------------------------
	.section	.text._Z16kernel_swap_rowsPdiii,"ax",@progbits
	.align	128
        .global         _Z16kernel_swap_rowsPdiii
        .type           _Z16kernel_swap_rowsPdiii,@function
        .size           _Z16kernel_swap_rowsPdiii,(.L_x_731 - _Z16kernel_swap_rowsPdiii)
        .other          _Z16kernel_swap_rowsPdiii,@"STO_CUDA_ENTRY STV_DEFAULT"
_Z16kernel_swap_rowsPdiii:
.text._Z16kernel_swap_rowsPdiii:
[----:B------:R-:W-:Y:S01]  /*0000*/  LDC R1, c[0x0][0x37c] ;  /* 0x0000df00ff017b82 */ /* 0x000fe20000000800 */
[----:B------:R-:W0:Y:S07]  /*0010*/  S2R R7, SR_TID.X ;  /* 0x0000000000077919 */ /* 0x000e2e0000002100 */
[----:B------:R-:W0:Y:S01]  /*0020*/  S2UR UR4, SR_CTAID.X ;  /* 0x00000000000479c3 */ /* 0x000e220000002500 */
[----:B------:R-:W1:Y:S07]  /*0030*/  LDCU UR6, c[0x0][0x388] ;  /* 0x00007100ff0677ac */ /* 0x000e6e0008000800 */
[----:B------:R-:W0:Y:S01]  /*0040*/  LDC R0, c[0x0][0x360] ;  /* 0x0000d800ff007b82 */ /* 0x000e220000000800 */
[----:B------:R-:W2:Y:S01]  /*0050*/  LDCU UR5, c[0x0][0x370] ;  /* 0x00006e00ff0577ac */ /* 0x000ea20008000800 */
[----:B0-----:R-:W-:-:S02]  /*0060*/  IMAD R7, R0, UR4, R7 ;  /* 0x0000000400077c24 */ /* 0x001fc4000f8e0207 */
[----:B--2---:R-:W-:-:S03]  /*0070*/  IMAD R0, R0, UR5, RZ ;  /* 0x0000000500007c24 */ /* 0x004fc6000f8e02ff */
[----:B-1----:R-:W-:-:S13]  /*0080*/  ISETP.GE.AND P0, PT, R7, UR6, PT ;  /* 0x0000000607007c0c */ /* 0x002fda000bf06270 */
[----:B------:R-:W-:Y:S05]  /*0090*/  @P0 EXIT ;  /* 0x000000000000094d */ /* 0x000fea0003800000 */
[----:B------:R-:W0:Y:S01]  /*00a0*/  I2F.U32.RP R8, R0 ;  /* 0x0000000000087306 */ /* 0x000e220000209000 */
[----:B------:R-:W-:Y:S01]  /*00b0*/  IADD3 R4, PT, PT, R0, R7, RZ ;  /* 0x0000000700047210 */ /* 0x000fe20007ffe0ff */
[----:B------:R-:W1:Y:S01]  /*00c0*/  LDCU.64 UR4, c[0x0][0x358] ;  /* 0x00006b00ff0477ac */ /* 0x000e620008000a00 */
[----:B------:R-:W-:Y:S01]  /*00d0*/  IADD3 R9, PT, PT, RZ, -R0, RZ ;  /* 0x80000000ff097210 */ /* 0x000fe20007ffe0ff */
[----:B------:R-:W-:Y:S01]  /*00e0*/  BSSY.RECONVERGENT B0, `(.L_x_714) ;  /* 0x0000031000007945 */ /* 0x000fe20003800200 */
[C---:B------:R-:W-:Y:S02]  /*00f0*/  ISETP.GE.AND P0, PT, R4.reuse, UR6, PT ;  /* 0x0000000604007c0c */ /* 0x040fe4000bf06270 */
[----:B------:R-:W-:Y:S02]  /*0100*/  VIMNMX R5, PT, PT, R4, UR6, !PT ;  /* 0x0000000604057c48 */ /* 0x000fe4000ffe0100 */
[----:B------:R-:W-:Y:S02]  /*0110*/  SEL R6, RZ, 0x1, P0 ;  /* 0x00000001ff067807 */ /* 0x000fe40000000000 */
[----:B------:R-:W-:-:S02]  /*0120*/  ISETP.NE.U32.AND P2, PT, R0, RZ, PT ;  /* 0x000000ff0000720c */ /* 0x000fc40003f45070 */
[----:B------:R-:W-:Y:S01]  /*0130*/  IADD3 R5, PT, PT, R5, -R4, -R6 ;  /* 0x8000000405057210 */ /* 0x000fe20007ffe806 */
[----:B0-----:R-:W0:Y:S01]  /*0140*/  MUFU.RCP R8, R8 ;  /* 0x0000000800087308 */ /* 0x001e220000001000 */
[----:B------:R-:W2:Y:S01]  /*0150*/  LDC R4, c[0x0][0x38c] ;  /* 0x0000e300ff047b82 */ /* 0x000ea20000000800 */
[----:B0-----:R-:W-:-:S06]  /*0160*/  IADD3 R2, PT, PT, R8, 0xffffffe, RZ ;  /* 0x0ffffffe08027810 */ /* 0x001fcc0007ffe0ff */
[----:B------:R0:W3:Y:S02]  /*0170*/  F2I.FTZ.U32.TRUNC.NTZ R3, R2 ;  /* 0x0000000200037305 */ /* 0x0000e4000021f000 */
[----:B0-----:R-:W-:Y:S02]  /*0180*/  HFMA2 R2, -RZ, RZ, 0, 0 ;  /* 0x00000000ff027431 */ /* 0x001fe400000001ff */
[----:B---3--:R-:W-:-:S04]  /*0190*/  IMAD R9, R9, R3, RZ ;  /* 0x0000000309097224 */ /* 0x008fc800078e02ff */
[----:B------:R-:W-:-:S06]  /*01a0*/  IMAD.HI.U32 R8, R3, R9, R2 ;  /* 0x0000000903087227 */ /* 0x000fcc00078e0002 */
[----:B------:R-:W-:-:S05]  /*01b0*/  IMAD.HI.U32 R9, R8, R5, RZ ;  /* 0x0000000508097227 */ /* 0x000fca00078e00ff */
[----:B------:R-:W-:-:S05]  /*01c0*/  IADD3 R2, PT, PT, -R9, RZ, RZ ;  /* 0x000000ff09027210 */ /* 0x000fca0007ffe1ff */
[----:B------:R-:W-:Y:S02]  /*01d0*/  IMAD R5, R0, R2, R5 ;  /* 0x0000000200057224 */ /* 0x000fe400078e0205 */
[----:B------:R-:W0:Y:S03]  /*01e0*/  LDC.64 R2, c[0x0][0x380] ;  /* 0x0000e000ff027b82 */ /* 0x000e260000000a00 */
[----:B------:R-:W-:-:S13]  /*01f0*/  ISETP.GE.U32.AND P0, PT, R5, R0, PT ;  /* 0x000000000500720c */ /* 0x000fda0003f06070 */
[----:B------:R-:W-:Y:S02]  /*0200*/  @P0 IADD3 R5, PT, PT, -R0, R5, RZ ;  /* 0x0000000500050210 */ /* 0x000fe40007ffe1ff */
[----:B------:R-:W-:Y:S02]  /*0210*/  @P0 IADD3 R9, PT, PT, R9, 0x1, RZ ;  /* 0x0000000109090810 */ /* 0x000fe40007ffe0ff */
[-C--:B------:R-:W-:Y:S02]  /*0220*/  ISETP.GE.U32.AND P1, PT, R5, R0.reuse, PT ;  /* 0x000000000500720c */ /* 0x080fe40003f26070 */
[----:B------:R-:W3:Y:S11]  /*0230*/  LDC R5, c[0x0][0x390] ;  /* 0x0000e400ff057b82 */ /* 0x000ef60000000800 */
[----:B------:R-:W-:Y:S01]  /*0240*/  @P1 VIADD R9, R9, 0x1 ;  /* 0x0000000109091836 */ /* 0x000fe20000000000 */
[----:B------:R-:W-:-:S04]  /*0250*/  @!P2 LOP3.LUT R9, RZ, R0, RZ, 0x33, !PT ;  /* 0x00000000ff09a212 */ /* 0x000fc800078e33ff */
[----:B------:R-:W-:-:S04]  /*0260*/  IADD3 R6, PT, PT, R6, R9, RZ ;  /* 0x0000000906067210 */ /* 0x000fc80007ffe0ff */
[C---:B------:R-:W-:Y:S02]  /*0270*/  LOP3.LUT R8, R6.reuse, 0x3, RZ, 0xc0, !PT ;  /* 0x0000000306087812 */ /* 0x040fe400078ec0ff */
[----:B------:R-:W-:Y:S02]  /*0280*/  ISETP.GE.U32.AND P1, PT, R6, 0x3, PT ;  /* 0x000000030600780c */ /* 0x000fe40003f26070 */
[----:B------:R-:W-:-:S13]  /*0290*/  ISETP.NE.AND P0, PT, R8, 0x3, PT ;  /* 0x000000030800780c */ /* 0x000fda0003f05270 */
[----:B012---:R-:W-:Y:S05]  /*02a0*/  @!P0 BRA `(.L_x_715) ;  /* 0x0000000000508947 */ /* 0x007fea0003800000 */
[----:B------:R-:W0:Y:S01]  /*02b0*/  LDC R10, c[0x0][0x390] ;  /* 0x0000e400ff0a7b82 */ /* 0x000e220000000800 */
[----:B------:R-:W-:-:S04]  /*02c0*/  IADD3 R6, PT, PT, R6, 0x1, RZ ;  /* 0x0000000106067810 */ /* 0x000fc80007ffe0ff */
[----:B------:R-:W-:-:S03]  /*02d0*/  LOP3.LUT R6, R6, 0x3, RZ, 0xc0, !PT ;  /* 0x0000000306067812 */ /* 0x000fc600078ec0ff */
[----:B------:R-:W1:Y:S01]  /*02e0*/  LDC R12, c[0x0][0x38c] ;  /* 0x0000e300ff0c7b82 */ /* 0x000e620000000800 */
[----:B------:R-:W-:-:S07]  /*02f0*/  IADD3 R6, PT, PT, -R6, RZ, RZ ;  /* 0x000000ff06067210 */ /* 0x000fce0007ffe1ff */
[----:B------:R-:W2:Y:S01]  /*0300*/  LDC.64 R8, c[0x0][0x380] ;  /* 0x0000e000ff087b82 */ /* 0x000ea20000000a00 */
[C---:B0-----:R-:W-:Y:S02]  /*0310*/  IMAD R19, R7.reuse, UR6, R10 ;  /* 0x0000000607137c24 */ /* 0x041fe4000f8e020a */
[----:B-1----:R-:W-:-:S07]  /*0320*/  IMAD R21, R7, UR6, R12 ;  /* 0x0000000607157c24 */ /* 0x002fce000f8e020c */
.L_x_716:
[----:B0-2---:R-:W-:-:S04]  /*0330*/  IMAD.WIDE R14, R19, 0x8, R8 ;  /* 0x00000008130e7825 */ /* 0x005fc800078e0208 */
[----:B------:R-:W-:Y:S01]  /*0340*/  IMAD.WIDE R10, R21, 0x8, R8 ;  /* 0x00000008150a7825 */ /* 0x000fe200078e0208 */
[----:B------:R-:W2:Y:S04]  /*0350*/  LDG.E.64 R16, desc[UR4][R14.64] ;  /* 0x000000040e107981 */ /* 0x000ea8000c1e1b00 */
[----:B------:R-:W4:Y:S01]  /*0360*/  LDG.E.64 R12, desc[UR4][R10.64] ;  /* 0x000000040a0c7981 */ /* 0x000f22000c1e1b00 */
[----:B------:R-:W-:Y:S01]  /*0370*/  IADD3 R6, PT, PT, R6, 0x1, RZ ;  /* 0x0000000106067810 */ /* 0x000fe20007ffe0ff */
[C---:B------:R-:W-:Y:S02]  /*0380*/  IMAD.IADD R7, R0.reuse, 0x1, R7 ;  /* 0x0000000100077824 */ /* 0x040fe400078e0207 */
[----:B------:R-:W-:Y:S01]  /*0390*/  IMAD R19, R0, UR6, R19 ;  /* 0x0000000600137c24 */ /* 0x000fe2000f8e0213 */
[----:B------:R-:W-:Y:S01]  /*03a0*/  ISETP.NE.AND P0, PT, R6, RZ, PT ;  /* 0x000000ff0600720c */ /* 0x000fe20003f05270 */
[----:B------:R-:W-:Y:S01]  /*03b0*/  IMAD R21, R0, UR6, R21 ;  /* 0x0000000600157c24 */ /* 0x000fe2000f8e0215 */
[----:B--2---:R0:W-:Y:S04]  /*03c0*/  STG.E.64 desc[UR4][R10.64], R16 ;  /* 0x000000100a007986 */ /* 0x0041e8000c101b04 */
[----:B----4-:R0:W-:Y:S07]  /*03d0*/  STG.E.64 desc[UR4][R14.64], R12 ;  /* 0x0000000c0e007986 */ /* 0x0101ee000c101b04 */
[----:B------:R-:W-:Y:S05]  /*03e0*/  @P0 BRA `(.L_x_716) ;  /* 0xfffffffc00d00947 */ /* 0x000fea000383ffff */
.L_x_715:
[----:B------:R-:W-:Y:S05]  /*03f0*/  BSYNC.RECONVERGENT B0 ;  /* 0x0000000000007941 */ /* 0x000fea0003800200 */
.L_x_714:
[----:B------:R-:W-:Y:S05]  /*0400*/  @!P1 EXIT ;  /* 0x000000000000994d */ /* 0x000fea0003800000 */
.L_x_717:
[C---:B01-3--:R-:W-:Y:S02]  /*0410*/  IMAD R15, R7.reuse, UR6, R5 ;  /* 0x00000006070f7c24 */ /* 0x04bfe4000f8e0205 */
[----:B------:R-:W-:Y:S02]  /*0420*/  IMAD R17, R7, UR6, R4 ;  /* 0x0000000607117c24 */ /* 0x000fe4000f8e0204 */
[----:B------:R-:W-:-:S04]  /*0430*/  IMAD.WIDE R14, R15, 0x8, R2 ;  /* 0x000000080f0e7825 */ /* 0x000fc800078e0202 */
[----:B------:R-:W-:Y:S01]  /*0440*/  IMAD.WIDE R16, R17, 0x8, R2 ;  /* 0x0000000811107825 */ /* 0x000fe200078e0202 */
[----:B------:R-:W2:Y:S04]  /*0450*/  LDG.E.64 R20, desc[UR4][R14.64] ;  /* 0x000000040e147981 */ /* 0x000ea8000c1e1b00 */
[----:B------:R-:W3:Y:S01]  /*0460*/  LDG.E.64 R18, desc[UR4][R16.64] ;  /* 0x0000000410127981 */ /* 0x000ee2000c1e1b00 */
[----:B------:R-:W-:-:S05]  /*0470*/  IADD3 R27, PT, PT, R0, R7, RZ ;  /* 0x00000007001b7210 */ /* 0x000fca0007ffe0ff */
[C---:B------:R-:W-:Y:S02]  /*0480*/  IMAD R7, R27.reuse, UR6, R5 ;  /* 0x000000061b077c24 */ /* 0x040fe4000f8e0205 */
[----:B------:R-:W-:Y:S02]  /*0490*/  IMAD R9, R27, UR6, R4 ;  /* 0x000000061b097c24 */ /* 0x000fe4000f8e0204 */
[----:B------:R-:W-:-:S04]  /*04a0*/  IMAD.WIDE R6, R7, 0x8, R2 ;  /* 0x0000000807067825 */ /* 0x000fc800078e0202 */
[----:B------:R-:W-:Y:S01]  /*04b0*/  IMAD.WIDE R8, R9, 0x8, R2 ;  /* 0x0000000809087825 */ /* 0x000fe200078e0202 */
[----:B--2---:R0:W-:Y:S04]  /*04c0*/  STG.E.64 desc[UR4][R16.64], R20 ;  /* 0x0000001410007986 */ /* 0x0041e8000c101b04 */
[----:B---3--:R1:W-:Y:S04]  /*04d0*/  STG.E.64 desc[UR4][R14.64], R18 ;  /* 0x000000120e007986 */ /* 0x0083e8000c101b04 */
        /* <DEDUP_REMOVED lines=9> */
[----:B0-----:R-:W4:Y:S04]  /*0570*/  LDG.E.64 R16, desc[UR4][R10.64] ;  /* 0x000000040a107981 */ /* 0x001f28000c1e1b00 */
[----:B-1----:R-:W5:Y:S01]  /*0580*/  LDG.E.64 R14, desc[UR4][R12.64] ;  /* 0x000000040c0e7981 */ /* 0x002f62000c1e1b00 */
[----:B------:R-:W-:-:S05]  /*0590*/  IADD3 R27, PT, PT, R0, R27, RZ ;  /* 0x0000001b001b7210 */ /* 0x000fca0007ffe0ff */
[C---:B------:R-:W-:Y:S02]  /*05a0*/  IMAD R21, R27.reuse, UR6, R5 ;  /* 0x000000061b157c24 */ /* 0x040fe4000f8e0205 */
[----:B------:R-:W-:Y:S02]  /*05b0*/  IMAD R19, R27, UR6, R4 ;  /* 0x000000061b137c24 */ /* 0x000fe4000f8e0204 */
[----:B------:R-:W-:-:S04]  /*05c0*/  IMAD.WIDE R20, R21, 0x8, R2 ;  /* 0x0000000815147825 */ /* 0x000fc800078e0202 */
[----:B------:R-:W-:Y:S01]  /*05d0*/  IMAD.WIDE R18, R19, 0x8, R2 ;  /* 0x0000000813127825 */ /* 0x000fe200078e0202 */
[----:B----4-:R1:W-:Y:S04]  /*05e0*/  STG.E.64 desc[UR4][R12.64], R16 ;  /* 0x000000100c007986 */ /* 0x0103e8000c101b04 */
[----:B-----5:R1:W-:Y:S04]  /*05f0*/  STG.E.64 desc[UR4][R10.64], R14 ;  /* 0x0000000e0a007986 */ /* 0x0203e8000c101b04 */
[----:B--2---:R-:W2:Y:S04]  /*0600*/  LDG.E.64 R24, desc[UR4][R20.64] ;  /* 0x0000000414187981 */ /* 0x004ea8000c1e1b00 */
[----:B------:R-:W4:Y:S01]  /*0610*/  LDG.E.64 R8, desc[UR4][R18.64] ;  /* 0x0000000412087981 */ /* 0x000f22000c1e1b00 */
[----:B---3--:R-:W-:-:S04]  /*0620*/  IADD3 R7, PT, PT, R0, R27, RZ ;  /* 0x0000001b00077210 */ /* 0x008fc80007ffe0ff */
[----:B------:R-:W-:Y:S01]  /*0630*/  ISETP.GE.AND P0, PT, R7, UR6, PT ;  /* 0x0000000607007c0c */ /* 0x000fe2000bf06270 */
[----:B--2---:R1:W-:Y:S04]  /*0640*/  STG.E.64 desc[UR4][R18.64], R24 ;  /* 0x0000001812007986 */ /* 0x0043e8000c101b04 */
[----:B----4-:R1:W-:Y:S08]  /*0650*/  STG.E.64 desc[UR4][R20.64], R8 ;  /* 0x0000000814007986 */ /* 0x0103f0000c101b04 */
[----:B------:R-:W-:Y:S05]  /*0660*/  @!P0 BRA `(.L_x_717) ;  /* 0xfffffffc00688947 */ /* 0x000fea000383ffff */
[----:B------:R-:W-:Y:S05]  /*0670*/  EXIT ;  /* 0x000000000000794d */ /* 0x000fea0003800000 */
.L_x_718:
        /* <DEDUP_REMOVED lines=16> */
.L_x_731:


//--------------------- .nv.shared._ZN3cub18CUB_300001_SM_10006detail11EmptyKernelIvEEvv --------------------------
	.section	.nv.shared._ZN3cub18CUB_300001_SM_10006detail11EmptyKernelIvEEvv,"aw",@nobits
	.sectionflags	@""
	.align	16
	.zero		1024


//--------------------- .nv.shared.reserved.0     --------------------------
	.section	.nv.shared.reserved.0,"aw",@nobits
	.weak		__nv_reservedSMEM_offset_0_alias
	.size		__nv_reservedSMEM_offset_0_alias, 0, 64
	.other		__nv_reservedSMEM_offset_0_alias,@"STO_CUDA_RESERVED_SHARED STV_DEFAULT"
__nv_reservedSMEM_offset_0_alias:
	.zero		0
	.zero		64


//--------------------- .nv.global                --------------------------
	.section	.nv.global,"aw",@nobits
.nv.global:
	.type		_ZN34_INTERNAL_59843bfa_4_k_cu_1518eb416thrust24THRUST_300001_SM_1000_NS12placeholders2_8E,@object
	.size		_ZN34_INTERNAL_59843bfa_4_k_cu_1518eb416thrust24THRUST_300001_SM_1000_NS12placeholders2_8E,(_ZN34_INTERNAL_59843bfa_4_k_cu_1518eb414cuda3std3__436_GLOBAL__N__59843bfa_4_k_cu_1518eb416ignoreE - _ZN34_INTERNAL_59843bfa_4_k_cu_1518eb416thrust24THRUST_300001_SM_1000_NS12placeholders2_8E)
_ZN34_INTERNAL_59843bfa_4_k_cu_1518eb416thrust24THRUST_300001_SM_1000_NS12placeholders2_8E:
	.zero		1
	.type		_ZN34_INTERNAL_59843bfa_4_k_cu_1518eb414cuda3std3__436_GLOBAL__N__59843bfa_4_k_cu_1518eb416ignoreE,@object
	.size		_ZN34_INTERNAL_59843bfa_4_k_cu_1518eb414cuda3std3__436_GLOBAL__N__59843bfa_4_k_cu_1518eb416ignoreE,(_ZN34_INTERNAL_59843bfa_4_k_cu_1518eb414cuda3std6ranges3__45__cpo4dataE - _ZN34_INTERNAL_59843bfa_4_k_cu_1518eb414cuda3std3__436_GLOBAL__N__59843bfa_4_k_cu_1518eb416ignoreE)
_ZN34_INTERNAL_59843bfa_4_k_cu_1518eb414cuda3std3__436_GLOBAL__N__59843bfa_4_k_cu_1518eb416ignoreE:
	.zero		1
	.type		_ZN34_INTERNAL_59843bfa_4_k_cu_1518eb414cuda3std6ranges3__45__cpo4dataE,@object
	.size		_ZN34_INTERNAL_59843bfa_4_k_cu_1518eb414cuda3std6ranges3__45__cpo4dataE,(_ZN34_INTERNAL_59843bfa_4_k_cu_1518eb416thrust24THRUST_300001_SM_1000_NS6system3cpp3parE - _ZN34_INTERNAL_59843bfa_4_k_cu_1518eb414cuda3std6ranges3__45__cpo4dataE)
_ZN34_INTERNAL_59843bfa_4_k_cu_1518eb414cuda3std6ranges3__45__cpo4dataE:
	.zero		1
	.type		_ZN34_INTERNAL_59843bfa_4_k_cu_1518eb416thrust24THRUST_300001_SM_1000_NS6system3cpp3parE,@object
	.size		_ZN34_INTERNAL_59843bfa_4_k_cu_1518eb416thrust24THRUST_300001_SM_1000_NS6system3cpp3parE,(_ZN34_INTERNAL_59843bfa_4_k_cu_1518eb414cuda3std3__45__cpo5beginE - _ZN34_INTERNAL_59843bfa_4_k_cu_1518eb416thrust24THRUST_300001_SM_1000_NS6system3cpp3parE)
_ZN34_INTERNAL_59843bfa_4_k_cu_1518eb416thrust24THRUST_300001_SM_1000_NS6system3cpp3parE:
	.zero		1
	.type		_ZN34_INTERNAL_59843bfa_4_k_cu_1518eb414cuda3std3__45__cpo5beginE,@object
	.size		_ZN34_INTERNAL_59843bfa_4_k_cu_1518eb414cuda3std3__45__cpo5beginE,(_ZN34_INTERNAL_59843bfa_4_k_cu_1518eb414cuda3std6ranges3__45__cpo5beginE - _ZN34_INTERNAL_59843bfa_4_k_cu_1518eb414cuda3std3__45__cpo5beginE)
_ZN34_INTERNAL_59843bfa_4_k_cu_1518eb414cuda3std3__45__cpo5beginE:
	.zero		1
	.type		_ZN34_INTERNAL_59843bfa_4_k_cu_1518eb414cuda3std6ranges3__45__cpo5beginE,@object
	.size		_ZN34_INTERNAL_59843bfa_4_k_cu_1518eb414cuda3std6ranges3__45__cpo5beginE,(_ZN34_INTERNAL_59843bfa_4_k_cu_1518eb416thrust24THRUST_300001_SM_1000_NS6deviceE - _ZN34_INTERNAL_59843bfa_4_k_cu_1518eb414cuda3std6ranges3__45__cpo5beginE)
_ZN34_INTERNAL_59843bfa_4_k_cu_1518eb414cuda3std6ranges3__45__cpo5beginE:
	.zero		1
	.type		_ZN34_INTERNAL_59843bfa_4_k_cu_1518eb416thrust24THRUST_300001_SM_1000_NS6deviceE,@object
	.size		_ZN34_INTERNAL_59843bfa_4_k_cu_1518eb416thrust24THRUST_300001_SM_1000_NS6deviceE,(_ZN34_INTERNAL_59843bfa_4_k_cu_1518eb414cuda3std3__47nulloptE - _ZN34_INTERNAL_59843bfa_4_k_cu_1518eb416thrust24THRUST_300001_SM_1000_NS6deviceE)
_ZN34_INTERNAL_59843bfa_4_k_cu_1518eb416thrust24THRUST_300001_SM_1000_NS6deviceE:
	.zero		1
	.type		_ZN34_INTERNAL_59843bfa_4_k_cu_1518eb414cuda3std3__47nulloptE,@object
	.size		_ZN34_INTERNAL_59843bfa_4_k_cu_1518eb414cuda3std3__47nulloptE,(_ZN34_INTERNAL_59843bfa_4_k_cu_1518eb414cuda3std6ranges3__45__cpo8distanceE - _ZN34_INTERNAL_59843bfa_4_k_cu_1518eb414cuda3std3__47nulloptE)
_ZN34_INTERNAL_59843bfa_4_k_cu_1518eb414cuda3std3__47nulloptE:
	.zero		1
	.type		_ZN34_INTERNAL_59843bfa_4_k_cu_1518eb414cuda3std6ranges3__45__cpo8distanceE,@object
	.size		_ZN34_INTERNAL_59843bfa_4_k_cu_1518eb414cuda3std6ranges3__45__cpo8distanceE,(_ZN34_INTERNAL_59843bfa_4_k_cu_1518eb416thrust24THRUST_300001_SM_1000_NS12placeholders2_4E - _ZN34_INTERNAL_59843bfa_4_k_cu_1518eb414cuda3std6ranges3__45__cpo8distanceE)
_ZN34_INTERNAL_59843bfa_4_k_cu_1518eb414cuda3std6ranges3__45__cpo8distanceE:
	.zero		1
	.type		_ZN34_INTERNAL_59843bfa_4_k_cu_1518eb416thrust24THRUST_300001_SM_1000_NS12placeholders2_4E,@object
	.size		_ZN34_INTERNAL_59843bfa_4_k_cu_1518eb416thrust24THRUST_300001_SM_1000_NS12placeholders2_4E,(_ZN34_INTERNAL_59843bfa_4_k_cu_1518eb414cuda3std3__45__cpo6rbeginE - _ZN34_INTERNAL_59843bfa_4_k_cu_1518eb416thrust24THRUST_300001_SM_1000_NS12placeholders2_4E)
_ZN34_INTERNAL_59843bfa_4_k_cu_1518eb416thrust24THRUST_300001_SM_1000_NS12placeholders2_4E:
	.zero		1
	.type		_ZN34_INTERNAL_59843bfa_4_k_cu_1518eb414cuda3std3__45__cpo6rbeginE,@object
	.size		_ZN34_INTERNAL_59843bfa_4_k_cu_1518eb414cuda3std3__45__cpo6rbeginE,(_ZN34_INTERNAL_59843bfa_4_k_cu_1518eb414cuda3std6ranges3__45__cpo7advanceE - _ZN34_INTERNAL_59843bfa_4_k_cu_1518eb414cuda3std3__45__cpo6rbeginE)
_ZN34_INTERNAL_59843bfa_4_k_cu_1518eb414cuda3std3__45__cpo6rbeginE:
	.zero		1
	.type		_ZN34_INTERNAL_59843bfa_4_k_cu_1518eb414cuda3std6ranges3__45__cpo7advanceE,@object
	.size		_ZN34_INTERNAL_59843bfa_4_k_cu_1518eb414cuda3std6ranges3__45__cpo7advanceE,(_ZN34_INTERNAL_59843bfa_4_k_cu_1518eb416thrust24THRUST_300001_SM_1000_NS12placeholders3_10E - _ZN34_INTERNAL_59843bfa_4_k_cu_1518eb414cuda3std6ranges3__45__cpo7advanceE)
_ZN34_INTERNAL_59843bfa_4_k_cu_1518eb414cuda3std6ranges3__45__cpo7advanceE:
	.zero		1
	.type		_ZN34_INTERNAL_59843bfa_4_k_cu_1518eb416thrust24THRUST_300001_SM_1000_NS12placeholders3_10E,@object
	.size		_ZN34_INTERNAL_59843bfa_4_k_cu_1518eb416thrust24THRUST_300001_SM_1000_NS12placeholders3_10E,(_ZN34_INTERNAL_59843bfa_4_k_cu_1518eb414cuda3std3__48in_placeE - _ZN34_INTERNAL_59843bfa_4_k_cu_1518eb416thrust24THRUST_300001_SM_1000_NS12placeholders3_10E)
_ZN34_INTERNAL_59843bfa_4_k_cu_1518eb416thrust24THRUST_300001_SM_1000_NS12placeholders3_10E:
	.zero		1
	.type		_ZN34_INTERNAL_59843bfa_4_k_cu_1518eb414cuda3std3__48in_placeE,@object
	.size		_ZN34_INTERNAL_59843bfa_4_k_cu_1518eb414cuda3std3__48in_placeE,(_ZN34_INTERNAL_59843bfa_4_k_cu_1518eb414cuda3std6ranges3__45__cpo4sizeE - _ZN34_INTERNAL_59843bfa_4_k_cu_1518eb414cuda3std3__48in_placeE)
_ZN34_INTERNAL_59843bfa_4_k_cu_1518eb414cuda3std3__48in_placeE:
	.zero		1
	.type		_ZN34_INTERNAL_59843bfa_4_k_cu_1518eb414cuda3std6ranges3__45__cpo4sizeE,@object
	.size		_ZN34_INTERNAL_59843bfa_4_k_cu_1518eb414cuda3std6ranges3__45__cpo4sizeE,(_ZN34_INTERNAL_59843bfa_4_k_cu_1518eb416thrust24THRUST_300001_SM_1000_NS12placeholders2_2E - _ZN34_INTERNAL_59843bfa_4_k_cu_1518eb414cuda3std6ranges3__45__cpo4sizeE)
_ZN34_INTERNAL_59843bfa_4_k_cu_1518eb414cuda3std6ranges3__45__cpo4sizeE:
	.zero		1
	.type		_ZN34_INTERNAL_59843bfa_4_k_cu_1518eb416thrust24THRUST_300001_SM_1000_NS12placeholders2_2E,@object
	.size		_ZN34_INTERNAL_59843bfa_4_k_cu_1518eb416thrust24THRUST_300001_SM_1000_NS12placeholders2_2E,(_ZN34_INTERNAL_59843bfa_4_k_cu_1518eb414cuda3std3__45__cpo6cbeginE - _ZN34_INTERNAL_59843bfa_4_k_cu_1518eb416thrust24THRUST_300001_SM_1000_NS12placeholders2_2E)
_ZN34_INTERNAL_59843bfa_4_k_cu_1518eb416thrust24THRUST_300001_SM_1000_NS12placeholders2_2E:
	.zero		1
	.type		_ZN34_INTERNAL_59843bfa_4_k_cu_1518eb414cuda3std3__45__cpo6cbeginE,@object
	.size		_ZN34_INTERNAL_59843bfa_4_k_cu_1518eb414cuda3std3__45__cpo6cbeginE,(_ZN34_INTERNAL_59843bfa_4_k_cu_1518eb414cuda3std6ranges3__45__cpo6cbeginE - _ZN34_INTERNAL_59843bfa_4_k_cu_1518eb414cuda3std3__45__cpo6cbeginE)
_ZN34_INTERNAL_59843bfa_4_k_cu_1518eb414cuda3std3__45__cpo6cbeginE:
	.zero		1
	.type		_ZN34_INTERNAL_59843bfa_4_k_cu_1518eb414cuda3std6ranges3__45__cpo6cbeginE,@object
	.size		_ZN34_INTERNAL_59843bfa_4_k_cu_1518eb414cuda3std6ranges3__45__cpo6cbeginE,(_ZN34_INTERNAL_59843bfa_4_k_cu_1518eb416thrust24THRUST_300001_SM_1000_NS12placeholders2_6E - _ZN34_INTERNAL_59843bfa_4_k_cu_1518eb414cuda3std6ranges3__45__cpo6cbeginE)
_ZN34_INTERNAL_59843bfa_4_k_cu_1518eb414cuda3std6ranges3__45__cpo6cbeginE:
	.zero		1
	.type		_ZN34_INTERNAL_59843bfa_4_k_cu_1518eb416thrust24THRUST_300001_SM_1000_NS12placeholders2_6E,@object
	.size		_ZN34_INTERNAL_59843bfa_4_k_cu_1518eb416thrust24THRUST_300001_SM_1000_NS12placeholders2_6E,(_ZN34_INTERNAL_59843bfa_4_k_cu_1518eb414cuda3std3__45__cpo7crbeginE - _ZN34_INTERNAL_59843bfa_4_k_cu_1518eb416thrust24THRUST_300001_SM_1000_NS12placeholders2_6E)
_ZN34_INTERNAL_59843bfa_4_k_cu_1518eb416thrust24THRUST_300001_SM_1000_NS12placeholders2_6E:
	.zero		1
	.type		_ZN34_INTERNAL_59843bfa_4_k_cu_1518eb414cuda3std3__45__cpo7crbeginE,@object
	.size		_ZN34_INTERNAL_59843bfa_4_k_cu_1518eb414cuda3std3__45__cpo7crbeginE,(_ZN34_INTERNAL_59843bfa_4_k_cu_1518eb414cuda3std6ranges3__45__cpo4nextE - _ZN34_INTERNAL_59843bfa_4_k_cu_1518eb414cuda3std3__45__cpo7crbeginE)
_ZN34_INTERNAL_59843bfa_4_k_cu_1518eb414cuda3std3__45__cpo7crbeginE:
	.zero		1
	.type		_ZN34_INTERNAL_59843bfa_4_k_cu_1518eb414cuda3std6ranges3__45__cpo4nextE,@object
	.size		_ZN34_INTERNAL_59843bfa_4_k_cu_1518eb414cuda3std6ranges3__45__cpo4nextE,(_ZN34_INTERNAL_59843bfa_4_k_cu_1518eb414cuda3std6ranges3__45__cpo4swapE - _ZN34_INTERNAL_59843bfa_4_k_cu_1518eb414cuda3std6ranges3__45__cpo4nextE)
_ZN34_INTERNAL_59843bfa_4_k_cu_1518eb414cuda3std6ranges3__45__cpo4nextE:
	.zero		1
	.type		_ZN34_INTERNAL_59843bfa_4_k_cu_1518eb414cuda3std6ranges3__45__cpo4swapE,@object
	.size		_ZN34_INTERNAL_59843bfa_4_k_cu_1518eb414cuda3std6ranges3__45__cpo4swapE,(_ZN34_INTERNAL_59843bfa_4_k_cu_1518eb416thrust24THRUST_300001_SM_1000_NS8cuda_cub10par_nosyncE - _ZN34_INTERNAL_59843bfa_4_k_cu_1518eb414cuda3std6ranges3__45__cpo4swapE)
_ZN34_INTERNAL_59843bfa_4_k_cu_1518eb414cuda3std6ranges3__45__cpo4swapE:
	.zero		1
	.type		_ZN34_INTERNAL_59843bfa_4_k_cu_1518eb416thrust24THRUST_300001_SM_1000_NS8cuda_cub10par_nosyncE,@object
	.size		_ZN34_INTERNAL_59843bfa_4_k_cu_1518eb416thrust24THRUST_300001_SM_1000_NS8cuda_cub10par_nosyncE,(_ZN34_INTERNAL_59843bfa_4_k_cu_1518eb416thrust24THRUST_300001_SM_1000_NS3seqE - _ZN34_INTERNAL_59843bfa_4_k_cu_1518eb416thrust24THRUST_300001_SM_1000_NS8cuda_cub10par_nosyncE)
_ZN34_INTERNAL_59843bfa_4_k_cu_1518eb416thrust24THRUST_300001_SM_1000_NS8cuda_cub10par_nosyncE:
	.zero		1
	.type		_ZN34_INTERNAL_59843bfa_4_k_cu_1518eb416thrust24THRUST_300001_SM_1000_NS3seqE,@object
	.size		_ZN34_INTERNAL_59843bfa_4_k_cu_1518eb416thrust24THRUST_300001_SM_1000_NS3seqE,(_ZN34_INTERNAL_59843bfa_4_k_cu_1518eb414cuda3std3__420unreachable_sentinelE - _ZN34_INTERNAL_59843bfa_4_k_cu_1518eb416thrust24THRUST_300001_SM_1000_NS3seqE)
_ZN34_INTERNAL_59843bfa_4_k_cu_1518eb416thrust24THRUST_300001_SM_1000_NS3seqE:
	.zero		1
	.type		_ZN34_INTERNAL_59843bfa_4_k_cu_1518eb414cuda3std3__420unreachable_sentinelE,@object
	.size		_ZN34_INTERNAL_59843bfa_4_k_cu_1518eb414cuda3std3__420unreachable_sentinelE,(_ZN34_INTERNAL_59843bfa_4_k_cu_1518eb414cuda3std6ranges3__45__cpo5ssizeE - _ZN34_INTERNAL_59843bfa_4_k_cu_1518eb414cuda3std3__420unreachable_sentinelE)
_ZN34_INTERNAL_59843bfa_4_k_cu_1518eb414cuda3std3__420unreachable_sentinelE:
	.zero		1
	.type		_ZN34_INTERNAL_59843bfa_4_k_cu_1518eb414cuda3std6ranges3__45__cpo5ssizeE,@object
	.size		_ZN34_INTERNAL_59843bfa_4_k_cu_1518eb414cuda3std6ranges3__45__cpo5ssizeE,(_ZN34_INTERNAL_59843bfa_4_k_cu_1518eb416thrust24THRUST_300001_SM_1000_NS12placeholders2_3E - _ZN34_INTERNAL_59843bfa_4_k_cu_1518eb414cuda3std6ranges3__45__cpo5ssizeE)
_ZN34_INTERNAL_59843bfa_4_k_cu_1518eb414cuda3std6ranges3__45__cpo5ssizeE:
	.zero		1
	.type		_ZN34_INTERNAL_59843bfa_4_k_cu_1518eb416thrust24THRUST_300001_SM_1000_NS12placeholders2_3E,@object
	.size		_ZN34_INTERNAL_59843bfa_4_k_cu_1518eb416thrust24THRUST_300001_SM_1000_NS12placeholders2_3E,(_ZN34_INTERNAL_59843bfa_4_k_cu_1518eb414cuda3std3__45__cpo4cendE - _ZN34_INTERNAL_59843bfa_4_k_cu_1518eb416thrust24THRUST_300001_SM_1000_NS12placeholders2_3E)
_ZN34_INTERNAL_59843bfa_4_k_cu_1518eb416thrust24THRUST_300001_SM_1000_NS12placeholders2_3E:
	.zero		1
	.type		_ZN34_INTERNAL_59843bfa_4_k_cu_1518eb414cuda3std3__45__cpo4cendE,@object
	.size		_ZN34_INTERNAL_59843bfa_4_k_cu_1518eb414cuda3std3__45__cpo4cendE,(_ZN34_INTERNAL_59843bfa_4_k_cu_1518eb414cuda3std6ranges3__45__cpo4cendE - _ZN34_INTERNAL_59843bfa_4_k_cu_1518eb414cuda3std3__45__cpo4cendE)
_ZN34_INTERNAL_59843bfa_4_k_cu_1518eb414cuda3std3__45__cpo4cendE:
	.zero		1
	.type		_ZN34_INTERNAL_59843bfa_4_k_cu_1518eb414cuda3std6ranges3__45__cpo4cendE,@object
	.size		_ZN34_INTERNAL_59843bfa_4_k_cu_1518eb414cuda3std6ranges3__45__cpo4cendE,(_ZN34_INTERNAL_59843bfa_4_k_cu_1518eb416thrust24THRUST_300001_SM_1000_NS12placeholders2_7E - _ZN34_INTERNAL_59843bfa_4_k_cu_1518eb414cuda3std6ranges3__45__cpo4cendE)
_ZN34_INTERNAL_59843bfa_4_k_cu_1518eb414cuda3std6ranges3__45__cpo4cendE:
	.zero		1
	.type		_ZN34_INTERNAL_59843bfa_4_k_cu_1518eb416thrust24THRUST_300001_SM_1000_NS12placeholders2_7E,@object
	.size		_ZN34_INTERNAL_59843bfa_4_k_cu_1518eb416thrust24THRUST_300001_SM_1000_NS12placeholders2_7E,(_ZN34_INTERNAL_59843bfa_4_k_cu_1518eb414cuda3std3__45__cpo5crendE - _ZN34_INTERNAL_59843bfa_4_k_cu_1518eb416thrust24THRUST_300001_SM_1000_NS12placeholders2_7E)
_ZN34_INTERNAL_59843bfa_4_k_cu_1518eb416thrust24THRUST_300001_SM_1000_NS12placeholders2_7E:
	.zero		1
	.type		_ZN34_INTERNAL_59843bfa_4_k_cu_1518eb414cuda3std3__45__cpo5crendE,@object
	.size		_ZN34_INTERNAL_59843bfa_4_k_cu_1518eb414cuda3std3__45__cpo5crendE,(_ZN34_INTERNAL_59843bfa_4_k_cu_1518eb414cuda3std6ranges3__45__cpo4prevE - _ZN34_INTERNAL_59843bfa_4_k_cu_1518eb414cuda3std3__45__cpo5crendE)
_ZN34_INTERNAL_59843bfa_4_k_cu_1518eb414cuda3std3__45__cpo5crendE:
	.zero		1
	.type		_ZN34_INTERNAL_59843bfa_4_k_cu_1518eb414cuda3std6ranges3__45__cpo4prevE,@object
	.size		_ZN34_INTERNAL_59843bfa_4_k_cu_1518eb414cuda3std6ranges3__45__cpo4prevE,(_ZN34_INTERNAL_59843bfa_4_k_cu_1518eb414cuda3std6ranges3__45__cpo9iter_moveE - _ZN34_INTERNAL_59843bfa_4_k_cu_1518eb414cuda3std6ranges3__45__cpo4prevE)
_ZN34_INTERNAL_59843bfa_4_k_cu_1518eb414cuda3std6ranges3__45__cpo4prevE:
	.zero		1
	.type		_ZN34_INTERNAL_59843bfa_4_k_cu_1518eb414cuda3std6ranges3__45__cpo9iter_moveE,@object
	.size		_ZN34_INTERNAL_59843bfa_4_k_cu_1518eb414cuda3std6ranges3__45__cpo9iter_moveE,(_ZN34_INTERNAL_59843bfa_4_k_cu_1518eb416thrust24THRUST_300001_SM_1000_NS6system6detail10sequential3seqE - _ZN34_INTERNAL_59843bfa_4_k_cu_1518eb414cuda3std6ranges3__45__cpo9iter_moveE)
_ZN34_INTERNAL_59843bfa_4_k_cu_1518eb414cuda3std6ranges3__45__cpo9iter_moveE:
	.zero		1
	.type		_ZN34_INTERNAL_59843bfa_4_k_cu_1518eb416thrust24THRUST_300001_SM_1000_NS6system6detail10sequential3seqE,@object
	.size		_ZN34_INTERNAL_59843bfa_4_k_cu_1518eb416thrust24THRUST_300001_SM_1000_NS6system6detail10sequential3seqE,(_ZN34_INTERNAL_59843bfa_4_k_cu_1518eb416thrust24THRUST_300001_SM_1000_NS12placeholders2_9E - _ZN34_INTERNAL_59843bfa_4_k_cu_1518eb416thrust24THRUST_300001_SM_1000_NS6system6detail10sequential3seqE)
_ZN34_INTERNAL_59843bfa_4_k_cu_1518eb416thrust24THRUST_300001_SM_1000_NS6system6detail10sequential3seqE:
	.zero		1
	.type		_ZN34_INTERNAL_59843bfa_4_k_cu_1518eb416thrust24THRUST_300001_SM_1000_NS12placeholders2_9E,@object
	.size		_ZN34_INTERNAL_59843bfa_4_k_cu_1518eb416thrust24THRUST_300001_SM_1000_NS12placeholders2_9E,(_ZN34_INTERNAL_59843bfa_4_k_cu_1518eb414cuda3std3__419piecewise_constructE - _ZN34_INTERNAL_59843bfa_4_k_cu_1518eb416thrust24THRUST_300001_SM_1000_NS12placeholders2_9E)
_ZN34_INTERNAL_59843bfa_4_k_cu_1518eb416thrust24THRUST_300001_SM_1000_NS12placeholders2_9E:
	.zero		1
	.type		_ZN34_INTERNAL_59843bfa_4_k_cu_1518eb414cuda3std3__419piecewise_constructE,@object
	.size		_ZN34_INTERNAL_59843bfa_4_k_cu_1518eb414cuda3std3__419piecewise_constructE,(_ZN34_INTERNAL_59843bfa_4_k_cu_1518eb414cuda3std6ranges3__45__cpo5cdataE - _ZN34_INTERNAL_59843bfa_4_k_cu_1518eb414cuda3std3__419piecewise_constructE)
_ZN34_INTERNAL_59843bfa_4_k_cu_1518eb414cuda3std3__419piecewise_constructE:
	.zero		1
	.type		_ZN34_INTERNAL_59843bfa_4_k_cu_1518eb414cuda3std6ranges3__45__cpo5cdataE,@object
	.size		_ZN34_INTERNAL_59843bfa_4_k_cu_1518eb414cuda3std6ranges3__45__cpo5cdataE,(_ZN34_INTERNAL_59843bfa_4_k_cu_1518eb416thrust24THRUST_300001_SM_1000_NS12placeholders2_1E - _ZN34_INTERNAL_59843bfa_4_k_cu_1518eb414cuda3std6ranges3__45__cpo5cdataE)
_ZN34_INTERNAL_59843bfa_4_k_cu_1518eb414cuda3std6ranges3__45__cpo5cdataE:
	.zero		1
	.type		_ZN34_INTERNAL_59843bfa_4_k_cu_1518eb416thrust24THRUST_300001_SM_1000_NS12placeholders2_1E,@object
	.size		_ZN34_INTERNAL_59843bfa_4_k_cu_1518eb416thrust24THRUST_300001_SM_1000_NS12placeholders2_1E,(_ZN34_INTERNAL_59843bfa_4_k_cu_1518eb414cuda3std3__45__cpo3endE - _ZN34_INTERNAL_59843bfa_4_k_cu_1518eb416thrust24THRUST_300001_SM_1000_NS12placeholders2_1E)
_ZN34_INTERNAL_59843bfa_4_k_cu_1518eb416thrust24THRUST_300001_SM_1000_NS12placeholders2_1E:
	.zero		1
	.type		_ZN34_INTERNAL_59843bfa_4_k_cu_1518eb414cuda3std3__45__cpo3endE,@object
	.size		_ZN34_INTERNAL_59843bfa_4_k_cu_1518eb414cuda3std3__45__cpo3endE,(_ZN34_INTERNAL_59843bfa_4_k_cu_1518eb414cuda3std6ranges3__45__cpo3endE - _ZN34_INTERNAL_59843bfa_4_k_cu_1518eb414cuda3std3__45__cpo3endE)
_ZN34_INTERNAL_59843bfa_4_k_cu_1518eb414cuda3std3__45__cpo3endE:
	.zero		1
	.type		_ZN34_INTERNAL_59843bfa_4_k_cu_1518eb414cuda3std6ranges3__45__cpo3endE,@object
	.size		_ZN34_INTERNAL_59843bfa_4_k_cu_1518eb414cuda3std6ranges3__45__cpo3endE,(_ZN34_INTERNAL_59843bfa_4_k_cu_1518eb416thrust24THRUST_300001_SM_1000_NS12placeholders2_5E - _ZN34_INTERNAL_59843bfa_4_k_cu_1518eb414cuda3std6ranges3__45__cpo3endE)
_ZN34_INTERNAL_59843bfa_4_k_cu_1518eb414cuda3std6ranges3__45__cpo3endE:
	.zero		1
	.type		_ZN34_INTERNAL_59843bfa_4_k_cu_1518eb416thrust24THRUST_300001_SM_1000_NS12placeholders2_5E,@object
	.size		_ZN34_INTERNAL_59843bfa_4_k_cu_1518eb416thrust24THRUST_300001_SM_1000_NS12placeholders2_5E,(_ZN34_INTERNAL_59843bfa_4_k_cu_1518eb414cuda3std3__45__cpo4rendE - _ZN34_INTERNAL_59843bfa_4_k_cu_1518eb416thrust24THRUST_300001_SM_1000_NS12placeholders2_5E)
_ZN34_INTERNAL_59843bfa_4_k_cu_1518eb416thrust24THRUST_300001_SM_1000_NS12placeholders2_5E:
	.zero		1
	.type		_ZN34_INTERNAL_59843bfa_4_k_cu_1518eb414cuda3std3__45__cpo4rendE,@object
	.size		_ZN34_INTERNAL_59843bfa_4_k_cu_1518eb414cuda3std3__45__cpo4rendE,(_ZN34_INTERNAL_59843bfa_4_k_cu_1518eb414cuda3std6ranges3__45__cpo9iter_swapE - _ZN34_INTERNAL_59843bfa_4_k_cu_1518eb414cuda3std3__45__cpo4rendE)
_ZN34_INTERNAL_59843bfa_4_k_cu_1518eb414cuda3std3__45__cpo4rendE:
	.zero		1
	.type		_ZN34_INTERNAL_59843bfa_4_k_cu_1518eb414cuda3std6ranges3__45__cpo9iter_swapE,@object
	.size		_ZN34_INTERNAL_59843bfa_4_k_cu_1518eb414cuda3std6ranges3__45__cpo9iter_swapE,(_ZN34_INTERNAL_59843bfa_4_k_cu_1518eb414cuda3std3__48unexpectE - _ZN34_INTERNAL_59843bfa_4_k_cu_1518eb414cuda3std6ranges3__45__cpo9iter_swapE)
_ZN34_INTERNAL_59843bfa_4_k_cu_1518eb414cuda3std6ranges3__45__cpo9iter_swapE:
	.zero		1
	.type		_ZN34_INTERNAL_59843bfa_4_k_cu_1518eb414cuda3std3__48unexpectE,@object
	.size		_ZN34_INTERNAL_59843bfa_4_k_cu_1518eb414cuda3std3__48unexpectE,(_ZN34_INTERNAL_59843bfa_4_k_cu_1518eb416thrust24THRUST_300001_SM_1000_NS8cuda_cub3parE - _ZN34_INTERNAL_59843bfa_4_k_cu_1518eb414cuda3std3__48unexpectE)
_ZN34_INTERNAL_59843bfa_4_k_cu_1518eb414cuda3std3__48unexpectE:
	.zero		1
	.type		_ZN34_INTERNAL_59843bfa_4_k_cu_1518eb416thrust24THRUST_300001_SM_1000_NS8cuda_cub3parE,@object
	.size		_ZN34_INTERNAL_59843bfa_4_k_cu_1518eb416thrust24THRUST_300001_SM_1000_NS8cuda_cub3parE,(.L_29 - _ZN34_INTERNAL_59843bfa_4_k_cu_1518eb416thrust24THRUST_300001_SM_1000_NS8cuda_cub3parE)
_ZN34_INTERNAL_59843bfa_4_k_cu_1518eb416thrust24THRUST_300001_SM_1000_NS8cuda_cub3parE:
	.zero		1
.L_29:


//--------------------- .nv.shared._ZN6thrust24THRUST_300001_SM_1000_NS8cuda_cub4core6detail13_kernel_agentINS1_8__reduce11ReduceAgentIPN4cuda3std3__45tupleIJdlEEESC_SB_lNS1_9__extrema9arg_max_fIdl10comparatorEEEEJSC_SC_iSG_EEEvDpT0_ --------------------------
	.section	.nv.shared._ZN6thrust24THRUST_300001_SM_1000_NS8cuda_cub4core6detail13_kernel_agentINS1_8__reduce11ReduceAgentIPN4cuda3std3__45tupleIJdlEEESC_SB_lNS1_9__extrema9arg_max_fIdl10comparatorEEEEJSC_SC_iSG_EEEvDpT0_,"aw",@nobits
	.sectionflags	@""
	.align	16
	.zero		1024


//--------------------- .nv.shared._ZN6thrust24THRUST_300001_SM_1000_NS8cuda_cub4core6detail13_kernel_agentINS1_8__reduce10DrainAgentIlEEJN3cub18CUB_300001_SM_10009GridQueueIyEElEEEvDpT0_ --------------------------
	.section	.nv.shared._ZN6thrust24THRUST_300001_SM_1000_NS8cuda_cub4core6detail13_kernel_agentINS1_8__reduce10DrainAgentIlEEJN3cub18CUB_300001_SM_10009GridQueueIyEElEEEvDpT0_,"aw",@nobits
	.sectionflags	@""
	.align	16
	.zero		1024


//--------------------- .nv.shared._ZN6thrust24THRUST_300001_SM_1000_NS8cuda_cub4core6detail13_kernel_agentINS1_8__reduce11ReduceAgentINS0_12zip_iteratorIN4cuda3std3__45tupleIJNS0_10device_ptrIdEENS0_17counting_iteratorIlNS0_11use_defaultESF_SF_EEEEEEEPNSB_IJdlEEESJ_lNS1_9__extrema9arg_max_fIdl10comparatorEEEEJSI_SK_lN3cub18CUB_300001_SM_100013GridEvenShareIlEENSR_9GridQueueIyEESO_EEEvDpT0_ --------------------------
	.section	.nv.shared._ZN6thrust24THRUST_300001_SM_1000_NS8cuda_cub4core6detail13_kernel_agentINS1_8__reduce11ReduceAgentINS0_12zip_iteratorIN4cuda3std3__45tupleIJNS0_10device_ptrIdEENS0_17counting_iteratorIlNS0_11use_defaultESF_SF_EEEEEEEPNSB_IJdlEEESJ_lNS1_9__extrema9arg_max_fIdl10comparatorEEEEJSI_SK_lN3cub18CUB_300001_SM_100013GridEvenShareIlEENSR_9GridQueueIyEESO_EEEvDpT0_,"aw",@nobits
	.sectionflags	@""
	.align	16
	.zero		1024


//--------------------- .nv.shared._ZN6thrust24THRUST_300001_SM_1000_NS8cuda_cub4core6detail13_kernel_agentINS1_8__reduce11ReduceAgentINS0_12zip_iteratorIN4cuda3std3__45tupleIJNS0_10device_ptrIdEENS0_17counting_iteratorIlNS0_11use_defaultESF_SF_EEEEEEEPNSB_IJdlEEESJ_lNS1_9__extrema9arg_max_fIdl10comparatorEEEEJSI_SK_lSO_EEEvDpT0_ --------------------------
	.section	.nv.shared._ZN6thrust24THRUST_300001_SM_1000_NS8cuda_cub4core6detail13_kernel_agentINS1_8__reduce11ReduceAgentINS0_12zip_iteratorIN4cuda3std3__45tupleIJNS0_10device_ptrIdEENS0_17counting_iteratorIlNS0_11use_defaultESF_SF_EEEEEEEPNSB_IJdlEEESJ_lNS1_9__extrema9arg_max_fIdl10comparatorEEEEJSI_SK_lSO_EEEvDpT0_,"aw",@nobits
	.sectionflags	@""
	.align	16
	.zero		1024


//--------------------- .nv.shared._ZN6thrust24THRUST_300001_SM_1000_NS8cuda_cub4core6detail13_kernel_agentINS1_8__reduce11ReduceAgentIPN4cuda3std3__45tupleIJdlEEESC_SB_iNS1_9__extrema9arg_max_fIdl10comparatorEEEEJSC_SC_iSG_EEEvDpT0_ --------------------------
	.section	.nv.shared._ZN6thrust24THRUST_300001_SM_1000_NS8cuda_cub4core6detail13_kernel_agentINS1_8__reduce11ReduceAgentIPN4cuda3std3__45tupleIJdlEEESC_SB_iNS1_9__extrema9arg_max_fIdl10comparatorEEEEJSC_SC_iSG_EEEvDpT0_,"aw",@nobits
	.sectionflags	@""
	.align	16
	.zero		1024


//--------------------- .nv.shared._ZN6thrust24THRUST_300001_SM_1000_NS8cuda_cub4core6detail13_kernel_agentINS1_8__reduce10DrainAgentIiEEJN3cub18CUB_300001_SM_10009GridQueueIjEEiEEEvDpT0_ --------------------------
	.section	.nv.shared._ZN6thrust24THRUST_300001_SM_1000_NS8cuda_cub4core6detail13_kernel_agentINS1_8__reduce10DrainAgentIiEEJN3cub18CUB_300001_SM_10009GridQueueIjEEiEEEvDpT0_,"aw",@nobits
	.sectionflags	@""
	.align	16
	.zero		1024


//--------------------- .nv.shared._ZN6thrust24THRUST_300001_SM_1000_NS8cuda_cub4core6detail13_kernel_agentINS1_8__reduce11ReduceAgentINS0_12zip_iteratorIN4cuda3std3__45tupleIJNS0_10device_ptrIdEENS0_17counting_iteratorIlNS0_11use_defaultESF_SF_EEEEEEEPNSB_IJdlEEESJ_iNS1_9__extrema9arg_max_fIdl10comparatorEEEEJSI_SK_iN3cub18CUB_300001_SM_100013GridEvenShareIiEENSR_9GridQueueIjEESO_EEEvDpT0_ --------------------------
	.section	.nv.shared._ZN6thrust24THRUST_300001_SM_1000_NS8cuda_cub4core6detail13_kernel_agentINS1_8__reduce11ReduceAgentINS0_12zip_iteratorIN4cuda3std3__45tupleIJNS0_10device_ptrIdEENS0_17counting_iteratorIlNS0_11use_defaultESF_SF_EEEEEEEPNSB_IJdlEEESJ_iNS1_9__extrema9arg_max_fIdl10comparatorEEEEJSI_SK_iN3cub18CUB_300001_SM_100013GridEvenShareIiEENSR_9GridQueueIjEESO_EEEvDpT0_,"aw",@nobits
	.sectionflags	@""
	.align	16
	.zero		1024


//--------------------- .nv.shared._ZN6thrust24THRUST_300001_SM_1000_NS8cuda_cub4core6detail13_kernel_agentINS1_8__reduce11ReduceAgentINS0_12zip_iteratorIN4cuda3std3__45tupleIJNS0_10device_ptrIdEENS0_17counting_iteratorIlNS0_11use_defaultESF_SF_EEEEEEEPNSB_IJdlEEESJ_iNS1_9__extrema9arg_max_fIdl10comparatorEEEEJSI_SK_iSO_EEEvDpT0_ --------------------------
	.section	.nv.shared._ZN6thrust24THRUST_300001_SM_1000_NS8cuda_cub4core6detail13_kernel_agentINS1_8__reduce11ReduceAgentINS0_12zip_iteratorIN4cuda3std3__45tupleIJNS0_10device_ptrIdEENS0_17counting_iteratorIlNS0_11use_defaultESF_SF_EEEEEEEPNSB_IJdlEEESJ_iNS1_9__extrema9arg_max_fIdl10comparatorEEEEJSI_SK_iSO_EEEvDpT0_,"aw",@nobits
	.sectionflags	@""
	.align	16
	.zero		1024


//--------------------- .nv.shared._Z13kernel_calc_lPdii --------------------------
	.section	.nv.shared._Z13kernel_calc_lPdii,"aw",@nobits
	.sectionflags	@""
	.align	16
	.zero		1024


//--------------------- .nv.shared._Z12kernel_gaussPdii --------------------------
	.section	.nv.shared._Z12kernel_gaussPdii,"aw",@nobits
	.sectionflags	@""
	.align	16
	.zero		1024


//--------------------- .nv.shared._Z16kernel_swap_rowsPdiii --------------------------
	.section	.nv.shared._Z16kernel_swap_rowsPdiii,"aw",@nobits
	.sectionflags	@""
	.align	16
	.zero		1024


//--------------------- .nv.constant0._ZN3cub18CUB_300001_SM_10006detail11EmptyKernelIvEEvv --------------------------
	.section	.nv.constant0._ZN3cub18CUB_300001_SM_10006detail11EmptyKernelIvEEvv,"a",@progbits
	.sectionflags	@""
	.align	4
.nv.constant0._ZN3cub18CUB_300001_SM_10006detail11EmptyKernelIvEEvv:
	.zero		896


//--------------------- .nv.constant0._ZN6thrust24THRUST_300001_SM_1000_NS8cuda_cub4core6detail13_kernel_agentINS1_8__reduce11ReduceAgentIPN4cuda3std3__45tupleIJdlEEESC_SB_lNS1_9__extrema9arg_max_fIdl10comparatorEEEEJSC_SC_iSG_EEEvDpT0_ --------------------------
	.section	.nv.constant0._ZN6thrust24THRUST_300001_SM_1000_NS8cuda_cub4core6detail13_kernel_agentINS1_8__reduce11ReduceAgentIPN4cuda3std3__45tupleIJdlEEESC_SB_lNS1_9__extrema9arg_max_fIdl10comparatorEEEEJSC_SC_iSG_EEEvDpT0_,"a",@progbits
	.sectionflags	@""
	.align	4
.nv.constant0._ZN6thrust24THRUST_300001_SM_1000_NS8cuda_cub4core6detail13_kernel_agentINS1_8__reduce11ReduceAgentIPN4cuda3std3__45tupleIJdlEEESC_SB_lNS1_9__extrema9arg_max_fIdl10comparatorEEEEJSC_SC_iSG_EEEvDpT0_:
	.zero		917


//--------------------- .nv.constant0._ZN6thrust24THRUST_300001_SM_1000_NS8cuda_cub4core6detail13_kernel_agentINS1_8__reduce10DrainAgentIlEEJN3cub18CUB_300001_SM_10009GridQueueIyEElEEEvDpT0_ --------------------------
	.section	.nv.constant0._ZN6thrust24THRUST_300001_SM_1000_NS8cuda_cub4core6detail13_kernel_agentINS1_8__reduce10DrainAgentIlEEJN3cub18CUB_300001_SM_10009GridQueueIyEElEEEvDpT0_,"a",@progbits
	.sectionflags	@""
	.align	4
.nv.constant0._ZN6thrust24THRUST_300001_SM_1000_NS8cuda_cub4core6detail13_kernel_agentINS1_8__reduce10DrainAgentIlEEJN3cub18CUB_300001_SM_10009GridQueueIyEElEEEvDpT0_:
	.zero		912


//--------------------- .nv.constant0._ZN6thrust24THRUST_300001_SM_1000_NS8cuda_cub4core6detail13_kernel_agentINS1_8__reduce11ReduceAgentINS0_12zip_iteratorIN4cuda3std3__45tupleIJNS0_10device_ptrIdEENS0_17counting_iteratorIlNS0_11use_defaultESF_SF_EEEEEEEPNSB_IJdlEEESJ_lNS1_9__extrema9arg_max_fIdl10comparatorEEEEJSI_SK_lN3cub18CUB_300001_SM_100013GridEvenShareIlEENSR_9GridQueueIyEESO_EEEvDpT0_ --------------------------
	.section	.nv.constant0._ZN6thrust24THRUST_300001_SM_1000_NS8cuda_cub4core6detail13_kernel_agentINS1_8__reduce11ReduceAgentINS0_12zip_iteratorIN4cuda3std3__45tupleIJNS0_10device_ptrIdEENS0_17counting_iteratorIlNS0_11use_defaultESF_SF_EEEEEEEPNSB_IJdlEEESJ_lNS1_9__extrema9arg_max_fIdl10comparatorEEEEJSI_SK_lN3cub18CUB_300001_SM_100013GridEvenShareIlEENSR_9GridQueueIyEESO_EEEvDpT0_,"a",@progbits
	.sectionflags	@""
	.align	4
.nv.constant0._ZN6thrust24THRUST_300001_SM_1000_NS8cuda_cub4core6detail13_kernel_agentINS1_8__reduce11ReduceAgentINS0_12zip_iteratorIN4cuda3std3__45tupleIJNS0_10device_ptrIdEENS0_17counting_iteratorIlNS0_11use_defaultESF_SF_EEEEEEEPNSB_IJdlEEESJ_lNS1_9__extrema9arg_max_fIdl10comparatorEEEEJSI_SK_lN3cub18CUB_300001_SM_100013GridEvenShareIlEENSR_9GridQueueIyEESO_EEEvDpT0_:
	.zero		1009


//--------------------- .nv.constant0._ZN6thrust24THRUST_300001_SM_1000_NS8cuda_cub4core6detail13_kernel_agentINS1_8__reduce11ReduceAgentINS0_12zip_iteratorIN4cuda3std3__45tupleIJNS0_10device_ptrIdEENS0_17counting_iteratorIlNS0_11use_defaultESF_SF_EEEEEEEPNSB_IJdlEEESJ_lNS1_9__extrema9arg_max_fIdl10comparatorEEEEJSI_SK_lSO_EEEvDpT0_ --------------------------
	.section	.nv.constant0._ZN6thrust24THRUST_300001_SM_1000_NS8cuda_cub4core6detail13_kernel_agentINS1_8__reduce11ReduceAgentINS0_12zip_iteratorIN4cuda3std3__45tupleIJNS0_10device_ptrIdEENS0_17counting_iteratorIlNS0_11use_defaultESF_SF_EEEEEEEPNSB_IJdlEEESJ_lNS1_9__extrema9arg_max_fIdl10comparatorEEEEJSI_SK_lSO_EEEvDpT0_,"a",@progbits
	.sectionflags	@""
	.align	4
.nv.constant0._ZN6thrust24THRUST_300001_SM_1000_NS8cuda_cub4core6detail13_kernel_agentINS1_8__reduce11ReduceAgentINS0_12zip_iteratorIN4cuda3std3__45tupleIJNS0_10device_ptrIdEENS0_17counting_iteratorIlNS0_11use_defaultESF_SF_EEEEEEEPNSB_IJdlEEESJ_lNS1_9__extrema9arg_max_fIdl10comparatorEEEEJSI_SK_lSO_EEEvDpT0_:
	.zero		929


//--------------------- .nv.constant0._ZN6thrust24THRUST_300001_SM_1000_NS8cuda_cub4core6detail13_kernel_agentINS1_8__reduce11ReduceAgentIPN4cuda3std3__45tupleIJdlEEESC_SB_iNS1_9__extrema9arg_max_fIdl10comparatorEEEEJSC_SC_iSG_EEEvDpT0_ --------------------------
	.section	.nv.constant0._ZN6thrust24THRUST_300001_SM_1000_NS8cuda_cub4core6detail13_kernel_agentINS1_8__reduce11ReduceAgentIPN4cuda3std3__45tupleIJdlEEESC_SB_iNS1_9__extrema9arg_max_fIdl10comparatorEEEEJSC_SC_iSG_EEEvDpT0_,"a",@progbits
	.sectionflags	@""
	.align	4
.nv.constant0._ZN6thrust24THRUST_300001_SM_1000_NS8cuda_cub4core6detail13_kernel_agentINS1_8__reduce11ReduceAgentIPN4cuda3std3__45tupleIJdlEEESC_SB_iNS1_9__extrema9arg_max_fIdl10comparatorEEEEJSC_SC_iSG_EEEvDpT0_:
	.zero		917


//--------------------- .nv.constant0._ZN6thrust24THRUST_300001_SM_1000_NS8cuda_cub4core6detail13_kernel_agentINS1_8__reduce10DrainAgentIiEEJN3cub18CUB_300001_SM_10009GridQueueIjEEiEEEvDpT0_ --------------------------
	.section	.nv.constant0._ZN6thrust24THRUST_300001_SM_1000_NS8cuda_cub4core6detail13_kernel_agentINS1_8__reduce10DrainAgentIiEEJN3cub18CUB_300001_SM_10009GridQueueIjEEiEEEvDpT0_,"a",@progbits
	.sectionflags	@""
	.align	4
.nv.constant0._ZN6thrust24THRUST_300001_SM_1000_NS8cuda_cub4core6detail13_kernel_agentINS1_8__reduce10DrainAgentIiEEJN3cub18CUB_300001_SM_10009GridQueueIjEEiEEEvDpT0_:
	.zero		908


//--------------------- .nv.constant0._ZN6thrust24THRUST_300001_SM_1000_NS8cuda_cub4core6detail13_kernel_agentINS1_8__reduce11ReduceAgentINS0_12zip_iteratorIN4cuda3std3__45tupleIJNS0_10device_ptrIdEENS0_17counting_iteratorIlNS0_11use_defaultESF_SF_EEEEEEEPNSB_IJdlEEESJ_iNS1_9__extrema9arg_max_fIdl10comparatorEEEEJSI_SK_iN3cub18CUB_300001_SM_100013GridEvenShareIiEENSR_9GridQueueIjEESO_EEEvDpT0_ --------------------------
	.section	.nv.constant0._ZN6thrust24THRUST_300001_SM_1000_NS8cuda_cub4core6detail13_kernel_agentINS1_8__reduce11ReduceAgentINS0_12zip_iteratorIN4cuda3std3__45tupleIJNS0_10device_ptrIdEENS0_17counting_iteratorIlNS0_11use_defaultESF_SF_EEEEEEEPNSB_IJdlEEESJ_iNS1_9__extrema9arg_max_fIdl10comparatorEEEEJSI_SK_iN3cub18CUB_300001_SM_100013GridEvenShareIiEENSR_9GridQueueIjEESO_EEEvDpT0_,"a",@progbits
	.sectionflags	@""
	.align	4
.nv.constant0._ZN6thrust24THRUST_300001_SM_1000_NS8cuda_cub4core6detail13_kernel_agentINS1_8__reduce11ReduceAgentINS0_12zip_iteratorIN4cuda3std3__45tupleIJNS0_10device_ptrIdEENS0_17counting_iteratorIlNS0_11use_defaultESF_SF_EEEEEEEPNSB_IJdlEEESJ_iNS1_9__extrema9arg_max_fIdl10comparatorEEEEJSI_SK_iN3cub18CUB_300001_SM_100013GridEvenShareIiEENSR_9GridQueueIjEESO_EEEvDpT0_:
	.zero		977


//--------------------- .nv.constant0._ZN6thrust24THRUST_300001_SM_1000_NS8cuda_cub4core6detail13_kernel_agentINS1_8__reduce11ReduceAgentINS0_12zip_iteratorIN4cuda3std3__45tupleIJNS0_10device_ptrIdEENS0_17counting_iteratorIlNS0_11use_defaultESF_SF_EEEEEEEPNSB_IJdlEEESJ_iNS1_9__extrema9arg_max_fIdl10comparatorEEEEJSI_SK_iSO_EEEvDpT0_ --------------------------
	.section	.nv.constant0._ZN6thrust24THRUST_300001_SM_1000_NS8cuda_cub4core6detail13_kernel_agentINS1_8__reduce11ReduceAgentINS0_12zip_iteratorIN4cuda3std3__45tupleIJNS0_10device_ptrIdEENS0_17counting_iteratorIlNS0_11use_defaultESF_SF_EEEEEEEPNSB_IJdlEEESJ_iNS1_9__extrema9arg_max_fIdl10comparatorEEEEJSI_SK_iSO_EEEvDpT0_,"a",@progbits
	.sectionflags	@""
	.align	4
.nv.constant0._ZN6thrust24THRUST_300001_SM_1000_NS8cuda_cub4core6detail13_kernel_agentINS1_8__reduce11ReduceAgentINS0_12zip_iteratorIN4cuda3std3__45tupleIJNS0_10device_ptrIdEENS0_17counting_iteratorIlNS0_11use_defaultESF_SF_EEEEEEEPNSB_IJdlEEESJ_iNS1_9__extrema9arg_max_fIdl10comparatorEEEEJSI_SK_iSO_EEEvDpT0_:
	.zero		925


//--------------------- .nv.constant0._Z13kernel_calc_lPdii --------------------------
	.section	.nv.constant0._Z13kernel_calc_lPdii,"a",@progbits
	.sectionflags	@""
	.align	4
.nv.constant0._Z13kernel_calc_lPdii:
	.zero		912


//--------------------- .nv.constant0._Z12kernel_gaussPdii --------------------------
	.section	.nv.constant0._Z12kernel_gaussPdii,"a",@progbits
	.sectionflags	@""
	.align	4
.nv.constant0._Z12kernel_gaussPdii:
	.zero		912


//--------------------- .nv.constant0._Z16kernel_swap_rowsPdiii --------------------------
	.section	.nv.constant0._Z16kernel_swap_rowsPdiii,"a",@progbits
	.sectionflags	@""
	.align	4
.nv.constant0._Z16kernel_swap_rowsPdiii:
	.zero		916


//--------------------- SYMBOLS --------------------------

	.type		.nv.reservedSmem.offset0,@object
	.size		.nv.reservedSmem.offset0,0x4
	.type		.nv.reservedSmem.cap,@object
	.size		.nv.reservedSmem.cap,0x4
